	.target	sm_90a

	.elftype	@"ET_EXEC"


//--------------------- .note.nv.tkinfo           --------------------------
	.section	.note.nv.tkinfo,"",@"SHT_NOTE"
	.sectionflags	@"SHF_NOTE_NV_TKINFO"
	.tkinfo
        /*0018*/ 	.word	0x00000002
        /*0030*/ 	.string	""
        /*0030*/ 	.string	"ptxas"
        /*0030*/ 	.string	"Cuda compilation tools, release 13.0, V13.0.88"
        /*0030*/ 	.string	"Build cuda_13.0.r13.0/compiler.36424714_0"
        /*0030*/ 	.string	"-arch sm_90a -m 64 "



//--------------------- .note.nv.cuinfo           --------------------------
	.section	.note.nv.cuinfo,"",@"SHT_NOTE"
	.sectionflags	@"SHF_NOTE_NV_CUINFO"
        /*0018*/ 	.short	0x0002
        /*001a*/ 	.short	0x005a
        /*001c*/ 	.short	0x0082
	.zero		2


//--------------------- .nv.info                  --------------------------
	.section	.nv.info,"",@"SHT_CUDA_INFO"
	.align	4


	//----- nvinfo : EIATTR_REGCOUNT
	.align		4
        /*0000*/ 	.byte	0x04, 0x2f
        /*0002*/ 	.short	(.L_18 - .L_17)
	.align		4
.L_17:
        /*0004*/ 	.word	index@(_ZN7cutlass13device_kernelINS_4gemm6kernel13GemmUniversalIN4cute5tupleIJiiiiEEENS1_10collective13CollectiveMmaINS1_34MainloopSm90TmaGmmaWarpSpecializedILi3ENS5_IJNS4_1CILi2EEENSA_ILi1EEESC_EEENS1_35KernelTmaWarpSpecializedCooperativeEEENS5_IJNSA_ILi256EEESG_NSA_ILi64EEEEEENS_10bfloat16_tENS5_IJlSC_lEEESJ_SK_NS4_8TiledMMAINS4_8MMA_AtomIJNS4_4SM904GMMA28MMA_64x256x16_F32BF16BF16_SSILNSO_5MajorE0ELSQ_0ELNSO_7ScaleInE1ELSR_1EEEEEENS4_6LayoutISD_NS5_IJSC_NSA_ILi0EEESV_EEEEENS5_IJNS4_10UnderscoreESY_SY_EEEEENS4_13SM90_TMA_LOADENS4_14ComposedLayoutINS4_7SwizzleILi3ELi4ELi3EEENS4_18smem_ptr_flag_bitsILi16EEENSU_INS5_IJNSA_ILi8EEESH_EEENS5_IJSH_SC_EEEEEEEvNS4_8identityENS4_23SM90_TMA_LOAD_MULTICASTES1B_vS1C_EENS_8epilogue10collective18CollectiveEpilogueINS1F_22Sm90TmaWarpSpecializedILi4ELi2ELi16ELb1ELb0EEEJSI_NS5_IJNSA_ILi128EEENSA_ILi32EEEEEESJ_SK_SJ_SK_NS1F_6fusion15FusionCallbacksIS1J_NS1N_13LinCombEltActINS1F_6thread4ReLuESJ_fSJ_fLNS_15FloatRoundStyleE2EEESI_S1M_JEEES11_NS12_INS13_ILi2ELi4ELi3EEES16_NSU_INS5_IJS17_S1L_EEENS5_IJS1L_SC_EEEEEEENS4_17SM75_U32x4_LDSM_NENS4_14SM90_TMA_STOREES1Z_NS4_17SM90_U32x4_STSM_NENS4_9Copy_AtomIJS22_NS_6half_tEEEEvEEEvvEEEEvNT_6ParamsE)
        /*0008*/ 	.word	0x000000a8


	//----- nvinfo : EIATTR_FRAME_SIZE
	.align		4
.L_18:
        /*000c*/ 	.byte	0x04, 0x11
        /*000e*/ 	.short	(.L_20 - .L_19)
	.align		4
.L_19:
        /*0010*/ 	.word	index@(_ZN7cutlass13device_kernelINS_4gemm6kernel13GemmUniversalIN4cute5tupleIJiiiiEEENS1_10collective13CollectiveMmaINS1_34MainloopSm90TmaGmmaWarpSpecializedILi3ENS5_IJNS4_1CILi2EEENSA_ILi1EEESC_EEENS1_35KernelTmaWarpSpecializedCooperativeEEENS5_IJNSA_ILi256EEESG_NSA_ILi64EEEEEENS_10bfloat16_tENS5_IJlSC_lEEESJ_SK_NS4_8TiledMMAINS4_8MMA_AtomIJNS4_4SM904GMMA28MMA_64x256x16_F32BF16BF16_SSILNSO_5MajorE0ELSQ_0ELNSO_7ScaleInE1ELSR_1EEEEEENS4_6LayoutISD_NS5_IJSC_NSA_ILi0EEESV_EEEEENS5_IJNS4_10UnderscoreESY_SY_EEEEENS4_13SM90_TMA_LOADENS4_14ComposedLayoutINS4_7SwizzleILi3ELi4ELi3EEENS4_18smem_ptr_flag_bitsILi16EEENSU_INS5_IJNSA_ILi8EEESH_EEENS5_IJSH_SC_EEEEEEEvNS4_8identityENS4_23SM90_TMA_LOAD_MULTICASTES1B_vS1C_EENS_8epilogue10collective18CollectiveEpilogueINS1F_22Sm90TmaWarpSpecializedILi4ELi2ELi16ELb1ELb0EEEJSI_NS5_IJNSA_ILi128EEENSA_ILi32EEEEEESJ_SK_SJ_SK_NS1F_6fusion15FusionCallbacksIS1J_NS1N_13LinCombEltActINS1F_6thread4ReLuESJ_fSJ_fLNS_15FloatRoundStyleE2EEESI_S1M_JEEES11_NS12_INS13_ILi2ELi4ELi3EEES16_NSU_INS5_IJS17_S1L_EEENS5_IJS1L_SC_EEEEEEENS4_17SM75_U32x4_LDSM_NENS4_14SM90_TMA_STOREES1Z_NS4_17SM90_U32x4_STSM_NENS4_9Copy_AtomIJS22_NS_6half_tEEEEvEEEvvEEEEvNT_6ParamsE)
        /*0014*/ 	.word	0x00000798


	//----- nvinfo : EIATTR_MIN_STACK_SIZE
	.align		4
.L_20:
        /*0018*/ 	.byte	0x04, 0x12
        /*001a*/ 	.short	(.L_22 - .L_21)
	.align		4
.L_21:
        /*001c*/ 	.word	index@(_ZN7cutlass13device_kernelINS_4gemm6kernel13GemmUniversalIN4cute5tupleIJiiiiEEENS1_10collective13CollectiveMmaINS1_34MainloopSm90TmaGmmaWarpSpecializedILi3ENS5_IJNS4_1CILi2EEENSA_ILi1EEESC_EEENS1_35KernelTmaWarpSpecializedCooperativeEEENS5_IJNSA_ILi256EEESG_NSA_ILi64EEEEEENS_10bfloat16_tENS5_IJlSC_lEEESJ_SK_NS4_8TiledMMAINS4_8MMA_AtomIJNS4_4SM904GMMA28MMA_64x256x16_F32BF16BF16_SSILNSO_5MajorE0ELSQ_0ELNSO_7ScaleInE1ELSR_1EEEEEENS4_6LayoutISD_NS5_IJSC_NSA_ILi0EEESV_EEEEENS5_IJNS4_10UnderscoreESY_SY_EEEEENS4_13SM90_TMA_LOADENS4_14ComposedLayoutINS4_7SwizzleILi3ELi4ELi3EEENS4_18smem_ptr_flag_bitsILi16EEENSU_INS5_IJNSA_ILi8EEESH_EEENS5_IJSH_SC_EEEEEEEvNS4_8identityENS4_23SM90_TMA_LOAD_MULTICASTES1B_vS1C_EENS_8epilogue10collective18CollectiveEpilogueINS1F_22Sm90TmaWarpSpecializedILi4ELi2ELi16ELb1ELb0EEEJSI_NS5_IJNSA_ILi128EEENSA_ILi32EEEEEESJ_SK_SJ_SK_NS1F_6fusion15FusionCallbacksIS1J_NS1N_13LinCombEltActINS1F_6thread4ReLuESJ_fSJ_fLNS_15FloatRoundStyleE2EEESI_S1M_JEEES11_NS12_INS13_ILi2ELi4ELi3EEES16_NSU_INS5_IJS17_S1L_EEENS5_IJS1L_SC_EEEEEEENS4_17SM75_U32x4_LDSM_NENS4_14SM90_TMA_STOREES1Z_NS4_17SM90_U32x4_STSM_NENS4_9Copy_AtomIJS22_NS_6half_tEEEEvEEEvvEEEEvNT_6ParamsE)
        /*0020*/ 	.word	0x00000798
.L_22:


//--------------------- .nv.compat                --------------------------
	.section	.nv.compat,"",@"SHT_CUDA_COMPAT_INFO"
	.align	4
        /*0000*/ 	.byte	0x02, 0x09, 0x01, 0x00, 0x02, 0x02, 0x04, 0x00, 0x02, 0x05, 0x05, 0x00, 0x03, 0x07, 0x01, 0x01
        /*0010*/ 	.byte	0x02, 0x03, 0x01, 0x00, 0x02, 0x06, 0x01, 0x00, 0x04, 0x0b, 0x08, 0x00, 0x00, 0x00, 0x00, 0x00
        /*0020*/ 	.byte	0x00, 0x00, 0x00, 0x00


//--------------------- .nv.info._ZN7cutlass13device_kernelINS_4gemm6kernel13GemmUniversalIN4cute5tupleIJiiiiEEENS1_10collective13CollectiveMmaINS1_34MainloopSm90TmaGmmaWarpSpecializedILi3ENS5_IJNS4_1CILi2EEENSA_ILi1EEESC_EEENS1_35KernelTmaWarpSpecializedCooperativeEEENS5_IJNSA_ILi256EEESG_NSA_ILi64EEEEEENS_10bfloat16_tENS5_IJlSC_lEEESJ_SK_NS4_8TiledMMAINS4_8MMA_AtomIJNS4_4SM904GMMA28MMA_64x256x16_F32BF16BF16_SSILNSO_5MajorE0ELSQ_0ELNSO_7ScaleInE1ELSR_1EEEEEENS4_6LayoutISD_NS5_IJSC_NSA_ILi0EEESV_EEEEENS5_IJNS4_10UnderscoreESY_SY_EEEEENS4_13SM90_TMA_LOADENS4_14ComposedLayoutINS4_7SwizzleILi3ELi4ELi3EEENS4_18smem_ptr_flag_bitsILi16EEENSU_INS5_IJNSA_ILi8EEESH_EEENS5_IJSH_SC_EEEEEEEvNS4_8identityENS4_23SM90_TMA_LOAD_MULTICASTES1B_vS1C_EENS_8epilogue10collective18CollectiveEpilogueINS1F_22Sm90TmaWarpSpecializedILi4ELi2ELi16ELb1ELb0EEEJSI_NS5_IJNSA_ILi128EEENSA_ILi32EEEEEESJ_SK_SJ_SK_NS1F_6fusion15FusionCallbacksIS1J_NS1N_13LinCombEltActINS1F_6thread4ReLuESJ_fSJ_fLNS_15FloatRoundStyleE2EEESI_S1M_JEEES11_NS12_INS13_ILi2ELi4ELi3EEES16_NSU_INS5_IJS17_S1L_EEENS5_IJS1L_SC_EEEEEEENS4_17SM75_U32x4_LDSM_NENS4_14SM90_TMA_STOREES1Z_NS4_17SM90_U32x4_STSM_NENS4_9Copy_AtomIJS22_NS_6half_tEEEEvEEEvvEEEEvNT_6ParamsE --------------------------
	.section	.nv.info._ZN7cutlass13device_kernelINS_4gemm6kernel13GemmUniversalIN4cute5tupleIJiiiiEEENS1_10collective13CollectiveMmaINS1_34MainloopSm90TmaGmmaWarpSpecializedILi3ENS5_IJNS4_1CILi2EEENSA_ILi1EEESC_EEENS1_35KernelTmaWarpSpecializedCooperativeEEENS5_IJNSA_ILi256EEESG_NSA_ILi64EEEEEENS_10bfloat16_tENS5_IJlSC_lEEESJ_SK_NS4_8TiledMMAINS4_8MMA_AtomIJNS4_4SM904GMMA28MMA_64x256x16_F32BF16BF16_SSILNSO_5MajorE0ELSQ_0ELNSO_7ScaleInE1ELSR_1EEEEEENS4_6LayoutISD_NS5_IJSC_NSA_ILi0EEESV_EEEEENS5_IJNS4_10UnderscoreESY_SY_EEEEENS4_13SM90_TMA_LOADENS4_14ComposedLayoutINS4_7SwizzleILi3ELi4ELi3EEENS4_18smem_ptr_flag_bitsILi16EEENSU_INS5_IJNSA_ILi8EEESH_EEENS5_IJSH_SC_EEEEEEEvNS4_8identityENS4_23SM90_TMA_LOAD_MULTICASTES1B_vS1C_EENS_8epilogue10collective18CollectiveEpilogueINS1F_22Sm90TmaWarpSpecializedILi4ELi2ELi16ELb1ELb0EEEJSI_NS5_IJNSA_ILi128EEENSA_ILi32EEEEEESJ_SK_SJ_SK_NS1F_6fusion15FusionCallbacksIS1J_NS1N_13LinCombEltActINS1F_6thread4ReLuESJ_fSJ_fLNS_15FloatRoundStyleE2EEESI_S1M_JEEES11_NS12_INS13_ILi2ELi4ELi3EEES16_NSU_INS5_IJS17_S1L_EEENS5_IJS1L_SC_EEEEEEENS4_17SM75_U32x4_LDSM_NENS4_14SM90_TMA_STOREES1Z_NS4_17SM90_U32x4_STSM_NENS4_9Copy_AtomIJS22_NS_6half_tEEEEvEEEvvEEEEvNT_6ParamsE,"",@"SHT_CUDA_INFO"
	.sectionflags	@""
	.align	4


	//----- nvinfo : EIATTR_CUDA_API_VERSION
	.align		4
        /*0000*/ 	.byte	0x04, 0x37
        /*0002*/ 	.short	(.L_24 - .L_23)
.L_23:
        /*0004*/ 	.word	0x00000082


	//----- nvinfo : EIATTR_KPARAM_INFO
	.align		4
.L_24:
        /*0008*/ 	.byte	0x04, 0x17
        /*000a*/ 	.short	(.L_26 - .L_25)
.L_25:
        /*000c*/ 	.word	0x00000000
        /*0010*/ 	.short	0x0000
        /*0012*/ 	.short	0x0070
        /*0014*/ 	.byte	0x00, 0xf0, 0x01, 0x1c


	//----- nvinfo : EIATTR_SPARSE_MMA_MASK
	.align		4
.L_26:
        /*0018*/ 	.byte	0x03, 0x50
        /*001a*/ 	.short	0x0000


	//----- nvinfo : EIATTR_MAXREG_COUNT
	.align		4
        /*001c*/ 	.byte	0x03, 0x1b
        /*001e*/ 	.short	0x00a8


	//----- nvinfo : EIATTR_NUM_BARRIERS
	.align		4
        /*0020*/ 	.byte	0x02, 0x4c
        /*0022*/ 	.byte	0x02
	.zero		1


	//----- nvinfo : EIATTR_EXTERNS
	.align		4
        /*0024*/ 	.byte	0x04, 0x0f
        /*0026*/ 	.short	(.L_28 - .L_27)


	//   ....[0]....
	.align		4
.L_27:
        /*0028*/ 	.word	index@(__assertfail)


	//----- nvinfo : EIATTR_ANNOTATIONS
	.align		4
.L_28:
        /*002c*/ 	.byte	0x04, 0x55
        /*002e*/ 	.short	(.L_30 - .L_29)


	//   ....[0]....
.L_29:
        /*0030*/ 	.word	0x00000001
        /*0034*/ 	.byte	0x70, 0x0e, 0x00, 0x00, 0x01, 0x00, 0x00, 0x00, 0x80, 0x0e, 0x00, 0x00, 0x01, 0x00, 0x00, 0x00
        /* <DEDUP_REMOVED lines=671> */
        /*2a34*/ 	.byte	0xa0, 0x57, 0x01, 0x00, 0x01, 0x00, 0x00, 0x00, 0xc0, 0x57, 0x01, 0x00


	//----- nvinfo : EIATTR_MERCURY_ISA_VERSION
	.align		4
.L_30:
        /*2a40*/ 	.byte	0x03, 0x5f
        /*2a42*/ 	.short	0x0101


	//----- nvinfo : EIATTR_INT_WARP_WIDE_INSTR_OFFSETS
	.align		4
        /*2a44*/ 	.byte	0x04, 0x31
        /*2a46*/ 	.short	(.L_32 - .L_31)


	//   ....[0]....
.L_31:
        /*2a48*/ 	.word	0x00000a20


	//   ....[1]....
        /*2a4c*/ 	.word	0x00000a30


	//   ....[2]....
        /*2a50*/ 	.word	0x00000b90


	//----- nvinfo : EIATTR_COOP_GROUP_MASK_REGIDS
	.align		4
.L_32:
        /*2a54*/ 	.byte	0x04, 0x29
        /*2a56*/ 	.short	(.L_34 - .L_33)


	//   ....[0]....
.L_33:
        /*2a58*/ 	.word	0xffffffff


	//   ....[1]....
        /*2a5c*/ 	.word	0xffffffff


	//   ....[2]....
        /*2a60*/ 	.word	0xffffffff


	//   ....[3]....
        /*2a64*/ 	.word	0xffffffff


	//   ....[4]....
        /*2a68*/ 	.word	0xffffffff


	//   ....[5]....
        /*2a6c*/ 	.word	0xffffffff


	//   ....[6]....
        /*2a70*/ 	.word	0xffffffff


	//----- nvinfo : EIATTR_COOP_GROUP_INSTR_OFFSETS
	.align		4
.L_34:
        /*2a74*/ 	.byte	0x04, 0x28
        /*2a76*/ 	.short	(.L_36 - .L_35)


	//   ....[0]....
.L_35:
        /*2a78*/ 	.word	0x00000060


	//   ....[1]....
        /*2a7c*/ 	.word	0x00000090


	//   ....[2]....
        /*2a80*/ 	.word	0x000004e0


	//   ....[3]....
        /*2a84*/ 	.word	0x000006b0


	//   ....[4]....
        /*2a88*/ 	.word	0x00000860


	//   ....[5]....
        /*2a8c*/ 	.word	0x00000d10


	//   ....[6]....
        /*2a90*/ 	.word	0x00001890


	//----- nvinfo : EIATTR_REG_RECONFIG
	.align		4
.L_36:
        /*2a94*/ 	.byte	0x01, 0x54
	.zero		2


	//----- nvinfo : EIATTR_SYSCALL_OFFSETS
	.align		4
        /*2a98*/ 	.byte	0x04, 0x46
        /*2a9a*/ 	.short	(.L_38 - .L_37)


	//   ....[0]....
.L_37:
        /*2a9c*/ 	.word	0x00001a40


	//   ....[1]....
        /*2aa0*/ 	.word	0x00009830


	//   ....[2]....
        /*2aa4*/ 	.word	0x00009920


	//----- nvinfo : EIATTR_MBARRIER_INSTR_OFFSETS
	.align		4
.L_38:
        /*2aa8*/ 	.byte	0x04, 0x39
        /*2aaa*/ 	.short	(.L_40 - .L_39)


	//   ....[0]....
.L_39:
        /*2aac*/ 	.word	0x00000640
        /*2ab0*/ 	.word	0x000000ff
        /*2ab4*/ 	.word	0x00000000
        /*2ab8*/ 	.short	0x0100
        /*2aba*/ 	.byte	0x08
	.zero		1


	//   ....[1]....
        /*2abc*/ 	.word	0x00000650
        /*2ac0*/ 	.word	0x000000ff
        /*2ac4*/ 	.word	0x00000018
        /*2ac8*/ 	.short	0x0100
        /*2aca*/ 	.byte	0x08
	.zero		1


	//   ....[2]....
        /*2acc*/ 	.word	0x00000660
        /*2ad0*/ 	.word	0x000000ff
        /*2ad4*/ 	.word	0x00000008
        /*2ad8*/ 	.short	0x0100
        /*2ada*/ 	.byte	0x08
	.zero		1


	//   ....[3]....
        /*2adc*/ 	.word	0x00000670
        /*2ae0*/ 	.word	0x000000ff
        /*2ae4*/ 	.word	0x00000020
        /*2ae8*/ 	.short	0x0100
        /*2aea*/ 	.byte	0x08
	.zero		1


	//   ....[4]....
        /*2aec*/ 	.word	0x00000680
        /*2af0*/ 	.word	0x000000ff
        /*2af4*/ 	.word	0x00000010
        /*2af8*/ 	.short	0x0100
        /*2afa*/ 	.byte	0x08
	.zero		1


	//   ....[5]....
        /*2afc*/ 	.word	0x00000690
        /*2b00*/ 	.word	0x000000ff
        /*2b04*/ 	.word	0x00000028
        /*2b08*/ 	.short	0x0100
        /*2b0a*/ 	.byte	0x08
	.zero		1


	//   ....[6]....
        /*2b0c*/ 	.word	0x000007c0
        /*2b10*/ 	.word	0x000000ff
        /*2b14*/ 	.word	0x00000030
        /*2b18*/ 	.short	0x0100
        /*2b1a*/ 	.byte	0x08
	.zero		1


	//   ....[7]....
        /*2b1c*/ 	.word	0x000007d0
        /*2b20*/ 	.word	0x000000ff
        /*2b24*/ 	.word	0x00000050
        /*2b28*/ 	.short	0x0100
        /*2b2a*/ 	.byte	0x08
	.zero		1


	//   ....[8]....
        /*2b2c*/ 	.word	0x000007e0
        /*2b30*/ 	.word	0x000000ff
        /*2b34*/ 	.word	0x00000038
        /*2b38*/ 	.short	0x0100
        /*2b3a*/ 	.byte	0x08
	.zero		1


	//   ....[9]....
        /*2b3c*/ 	.word	0x000007f0
        /*2b40*/ 	.word	0x000000ff
        /*2b44*/ 	.word	0x00000058
        /*2b48*/ 	.short	0x0100
        /*2b4a*/ 	.byte	0x08
	.zero		1


	//   ....[10]....
        /*2b4c*/ 	.word	0x00000800
        /*2b50*/ 	.word	0x000000ff
        /*2b54*/ 	.word	0x00000040
        /*2b58*/ 	.short	0x0100
        /*2b5a*/ 	.byte	0x08
	.zero		1


	//   ....[11]....
        /*2b5c*/ 	.word	0x00000810
        /*2b60*/ 	.word	0x000000ff
        /*2b64*/ 	.word	0x00000060
        /*2b68*/ 	.short	0x0100
        /*2b6a*/ 	.byte	0x08
	.zero		1


	//   ....[12]....
        /*2b6c*/ 	.word	0x00000820
        /*2b70*/ 	.word	0x000000ff
        /*2b74*/ 	.word	0x00000048
        /*2b78*/ 	.short	0x0100
        /*2b7a*/ 	.byte	0x08
	.zero		1


	//   ....[13]....
        /*2b7c*/ 	.word	0x00000830
        /*2b80*/ 	.word	0x000000ff
        /*2b84*/ 	.word	0x00000068
        /*2b88*/ 	.short	0x0100
        /*2b8a*/ 	.byte	0x08
	.zero		1


	//   ....[14]....
        /*2b8c*/ 	.word	0x00000bf0
        /*2b90*/ 	.word	0x000000ff
        /*2b94*/ 	.word	0x00000070
        /*2b98*/ 	.short	0x0100
        /*2b9a*/ 	.byte	0x06
	.zero		1


	//   ....[15]....
        /*2b9c*/ 	.word	0x00000c80
        /*2ba0*/ 	.word	0x000000ff
        /*2ba4*/ 	.word	0x00000078
        /*2ba8*/ 	.short	0x0100
        /*2baa*/ 	.byte	0x06
	.zero		1


	//   ....[16]....
        /*2bac*/ 	.word	0x00001ae0
        /*2bb0*/ 	.word	0x00000003
        /*2bb4*/ 	.word	0x00000000
        /*2bb8*/ 	.short	0x010a
        /*2bba*/ 	.byte	0x3f
	.zero		1


	//   ....[17]....
        /*2bbc*/ 	.word	0x00001b20
        /*2bc0*/ 	.word	0x00000003
        /*2bc4*/ 	.word	0x00000000
        /*2bc8*/ 	.short	0x010a
        /*2bca*/ 	.byte	0x3f
	.zero		1


	//   ....[18]....
        /*2bcc*/ 	.word	0x000051d0
        /*2bd0*/ 	.word	0x000000ff
        /*2bd4*/ 	.word	0x00000000
        /*2bd8*/ 	.short	0x010a
        /*2bda*/ 	.byte	0x08
	.zero		1


	//   ....[19]....
        /*2bdc*/ 	.word	0x00005210
        /*2be0*/ 	.word	0x000000ff
        /*2be4*/ 	.word	0x00000000
        /*2be8*/ 	.short	0x010a
        /*2bea*/ 	.byte	0x08
	.zero		1


	//   ....[20]....
        /*2bec*/ 	.word	0x000093b0
        /*2bf0*/ 	.word	0x00000000
        /*2bf4*/ 	.word	0x00000000
        /*2bf8*/ 	.short	0x0101
        /*2bfa*/ 	.byte	0x3f
	.zero		1


	//   ....[21]....
        /*2bfc*/ 	.word	0x000095e0
        /*2c00*/ 	.word	0x00000000
        /*2c04*/ 	.word	0x00000000
        /*2c08*/ 	.short	0x0101
        /*2c0a*/ 	.byte	0x3f
	.zero		1


	//   ....[22]....
        /*2c0c*/ 	.word	0x00009dd0
        /*2c10*/ 	.word	0x000000ff
        /*2c14*/ 	.word	0x00000030
        /*2c18*/ 	.short	0x010a
        /*2c1a*/ 	.byte	0x2e
	.zero		1


	//   ....[23]....
        /*2c1c*/ 	.word	0x0000a6f0
        /*2c20*/ 	.word	0x000000ff
        /*2c24*/ 	.word	0x00000000
        /*2c28*/ 	.short	0x0101
        /*2c2a*/ 	.byte	0x04
	.zero		1


	//   ....[24]....
        /*2c2c*/ 	.word	0x0000a7d0
        /*2c30*/ 	.word	0x0000000b
        /*2c34*/ 	.word	0x00000030
        /*2c38*/ 	.short	0x010a
        /*2c3a*/ 	.byte	0x3f
	.zero		1


	//   ....[25]....
        /*2c3c*/ 	.word	0x0000ae20
        /*2c40*/ 	.word	0x000000ff
        /*2c44*/ 	.word	0x00000000
        /*2c48*/ 	.short	0x0101
        /*2c4a*/ 	.byte	0x04
	.zero		1


	//   ....[26]....
        /*2c4c*/ 	.word	0x0000af10
        /*2c50*/ 	.word	0x0000000b
        /*2c54*/ 	.word	0x00000030
        /*2c58*/ 	.short	0x010a
        /*2c5a*/ 	.byte	0x3f
	.zero		1


	//   ....[27]....
        /*2c5c*/ 	.word	0x0000b690
        /*2c60*/ 	.word	0x000000ff
        /*2c64*/ 	.word	0x00000000
        /*2c68*/ 	.short	0x0101
        /*2c6a*/ 	.byte	0x04
	.zero		1


	//   ....[28]....
        /*2c6c*/ 	.word	0x0000b770
        /*2c70*/ 	.word	0x00000018
        /*2c74*/ 	.word	0x00000030
        /*2c78*/ 	.short	0x010a
        /*2c7a*/ 	.byte	0x3f
	.zero		1


	//   ....[29]....
        /*2c7c*/ 	.word	0x0000be00
        /*2c80*/ 	.word	0x000000ff
        /*2c84*/ 	.word	0x00000000
        /*2c88*/ 	.short	0x0101
        /*2c8a*/ 	.byte	0x04
	.zero		1


	//   ....[30]....
        /*2c8c*/ 	.word	0x0000bef0
        /*2c90*/ 	.word	0x00000019
        /*2c94*/ 	.word	0x00000030
        /*2c98*/ 	.short	0x010a
        /*2c9a*/ 	.byte	0x3f
	.zero		1


	//   ....[31]....
        /*2c9c*/ 	.word	0x0000c650
        /*2ca0*/ 	.word	0x000000ff
        /*2ca4*/ 	.word	0x00000000
        /*2ca8*/ 	.short	0x0101
        /*2caa*/ 	.byte	0x04
	.zero		1


	//   ....[32]....
        /*2cac*/ 	.word	0x0000c740
        /*2cb0*/ 	.word	0x00000019
        /*2cb4*/ 	.word	0x00000030
        /*2cb8*/ 	.short	0x010a
        /*2cba*/ 	.byte	0x3f
	.zero		1


	//   ....[33]....
        /*2cbc*/ 	.word	0x0000cda0
        /*2cc0*/ 	.word	0x000000ff
        /*2cc4*/ 	.word	0x00000000
        /*2cc8*/ 	.short	0x0101
        /*2cca*/ 	.byte	0x04
	.zero		1


	//   ....[34]....
        /*2ccc*/ 	.word	0x0000ce90
        /*2cd0*/ 	.word	0x00000018
        /*2cd4*/ 	.word	0x00000030
        /*2cd8*/ 	.short	0x010a
        /*2cda*/ 	.byte	0x3f
	.zero		1


	//   ....[35]....
        /*2cdc*/ 	.word	0x0000d5f0
        /*2ce0*/ 	.word	0x000000ff
        /*2ce4*/ 	.word	0x00000000
        /*2ce8*/ 	.short	0x0101
        /*2cea*/ 	.byte	0x04
	.zero		1


	//   ....[36]....
        /*2cec*/ 	.word	0x0000d6e0
        /*2cf0*/ 	.word	0x00000018
        /*2cf4*/ 	.word	0x00000030
        /*2cf8*/ 	.short	0x010a
        /*2cfa*/ 	.byte	0x3f
	.zero		1


	//   ....[37]....
        /*2cfc*/ 	.word	0x0000dd40
        /*2d00*/ 	.word	0x000000ff
        /*2d04*/ 	.word	0x00000000
        /*2d08*/ 	.short	0x0101
        /*2d0a*/ 	.byte	0x04
	.zero		1


	//   ....[38]....
        /*2d0c*/ 	.word	0x0000de30
        /*2d10*/ 	.word	0x00000018
        /*2d14*/ 	.word	0x00000030
        /*2d18*/ 	.short	0x010a
        /*2d1a*/ 	.byte	0x3f
	.zero		1


	//   ....[39]....
        /*2d1c*/ 	.word	0x0000e590
        /*2d20*/ 	.word	0x000000ff
        /*2d24*/ 	.word	0x00000000
        /*2d28*/ 	.short	0x0101
        /*2d2a*/ 	.byte	0x04
	.zero		1


	//   ....[40]....
        /*2d2c*/ 	.word	0x0000e680
        /*2d30*/ 	.word	0x00000018
        /*2d34*/ 	.word	0x00000030
        /*2d38*/ 	.short	0x010a
        /*2d3a*/ 	.byte	0x3f
	.zero		1


	//   ....[41]....
        /*2d3c*/ 	.word	0x0000ece0
        /*2d40*/ 	.word	0x000000ff
        /*2d44*/ 	.word	0x00000000
        /*2d48*/ 	.short	0x0101
        /*2d4a*/ 	.byte	0x04
	.zero		1


	//   ....[42]....
        /*2d4c*/ 	.word	0x0000edd0
        /*2d50*/ 	.word	0x00000018
        /*2d54*/ 	.word	0x00000030
        /*2d58*/ 	.short	0x010a
        /*2d5a*/ 	.byte	0x3f
	.zero		1


	//   ....[43]....
        /*2d5c*/ 	.word	0x0000f530
        /*2d60*/ 	.word	0x000000ff
        /*2d64*/ 	.word	0x00000000
        /*2d68*/ 	.short	0x0101
        /*2d6a*/ 	.byte	0x04
	.zero		1


	//   ....[44]....
        /*2d6c*/ 	.word	0x0000f620
        /*2d70*/ 	.word	0x00000018
        /*2d74*/ 	.word	0x00000030
        /*2d78*/ 	.short	0x010a
        /*2d7a*/ 	.byte	0x3f
	.zero		1


	//   ....[45]....
        /*2d7c*/ 	.word	0x0000fc80
        /*2d80*/ 	.word	0x000000ff
        /*2d84*/ 	.word	0x00000000
        /*2d88*/ 	.short	0x0101
        /*2d8a*/ 	.byte	0x04
	.zero		1


	//   ....[46]....
        /*2d8c*/ 	.word	0x0000fd70
        /*2d90*/ 	.word	0x00000018
        /*2d94*/ 	.word	0x00000030
        /*2d98*/ 	.short	0x010a
        /*2d9a*/ 	.byte	0x3f
	.zero		1


	//   ....[47]....
        /*2d9c*/ 	.word	0x000104d0
        /*2da0*/ 	.word	0x000000ff
        /*2da4*/ 	.word	0x00000000
        /*2da8*/ 	.short	0x0101
        /*2daa*/ 	.byte	0x04
	.zero		1


	//   ....[48]....
        /*2dac*/ 	.word	0x000105c0
        /*2db0*/ 	.word	0x00000018
        /*2db4*/ 	.word	0x00000030
        /*2db8*/ 	.short	0x010a
        /*2dba*/ 	.byte	0x3f
	.zero		1


	//   ....[49]....
        /*2dbc*/ 	.word	0x00010c20
        /*2dc0*/ 	.word	0x000000ff
        /*2dc4*/ 	.word	0x00000000
        /*2dc8*/ 	.short	0x0101
        /*2dca*/ 	.byte	0x04
	.zero		1


	//   ....[50]....
        /*2dcc*/ 	.word	0x00010d10
        /*2dd0*/ 	.word	0x00000018
        /*2dd4*/ 	.word	0x00000030
        /*2dd8*/ 	.short	0x010a
        /*2dda*/ 	.byte	0x3f
	.zero		1


	//   ....[51]....
        /*2ddc*/ 	.word	0x00011470
        /*2de0*/ 	.word	0x000000ff
        /*2de4*/ 	.word	0x00000000
        /*2de8*/ 	.short	0x0101
        /*2dea*/ 	.byte	0x04
	.zero		1


	//   ....[52]....
        /*2dec*/ 	.word	0x00011550
        /*2df0*/ 	.word	0x00000018
        /*2df4*/ 	.word	0x00000030
        /*2df8*/ 	.short	0x010a
        /*2dfa*/ 	.byte	0x3f
	.zero		1


	//   ....[53]....
        /*2dfc*/ 	.word	0x00011b70
        /*2e00*/ 	.word	0x000000ff
        /*2e04*/ 	.word	0x00000000
        /*2e08*/ 	.short	0x0101
        /*2e0a*/ 	.byte	0x04
	.zero		1


	//   ....[54]....
        /*2e0c*/ 	.word	0x00012530
        /*2e10*/ 	.word	0x000000ff
        /*2e14*/ 	.word	0x00000000
        /*2e18*/ 	.short	0x0101
        /*2e1a*/ 	.byte	0x04
	.zero		1


	//   ....[55]....
        /*2e1c*/ 	.word	0x00012be0
        /*2e20*/ 	.word	0x000000ff
        /*2e24*/ 	.word	0x00000078
        /*2e28*/ 	.short	0x010a
        /*2e2a*/ 	.byte	0x04
	.zero		1


	//   ....[56]....
        /*2e2c*/ 	.word	0x00013020
        /*2e30*/ 	.word	0x000000ff
        /*2e34*/ 	.word	0x00000050
        /*2e38*/ 	.short	0x010a
        /*2e3a*/ 	.byte	0x04
	.zero		1


	//   ....[57]....
        /*2e3c*/ 	.word	0x00013110
        /*2e40*/ 	.word	0x000000ff
        /*2e44*/ 	.word	0x00000030
        /*2e48*/ 	.short	0x010b
        /*2e4a*/ 	.byte	0x04
	.zero		1


	//   ....[58]....
        /*2e4c*/ 	.word	0x00013170
        /*2e50*/ 	.word	0x000000ff
        /*2e54*/ 	.word	0x00000000
        /*2e58*/ 	.short	0x0101
        /*2e5a*/ 	.byte	0x0e
	.zero		1


	//   ....[59]....
        /*2e5c*/ 	.word	0x000131a0
        /*2e60*/ 	.word	0x000000ff
        /*2e64*/ 	.word	0x00000058
        /*2e68*/ 	.short	0x010a
        /*2e6a*/ 	.byte	0x04
	.zero		1


	//   ....[60]....
        /*2e6c*/ 	.word	0x000132b0
        /*2e70*/ 	.word	0x000000ff
        /*2e74*/ 	.word	0x00000038
        /*2e78*/ 	.short	0x010b
        /*2e7a*/ 	.byte	0x04
	.zero		1


	//   ....[61]....
        /*2e7c*/ 	.word	0x00013320
        /*2e80*/ 	.word	0x000000ff
        /*2e84*/ 	.word	0x00000000
        /*2e88*/ 	.short	0x0101
        /*2e8a*/ 	.byte	0x0d
	.zero		1


	//   ....[62]....
        /*2e8c*/ 	.word	0x00013350
        /*2e90*/ 	.word	0x000000ff
        /*2e94*/ 	.word	0x00000060
        /*2e98*/ 	.short	0x010a
        /*2e9a*/ 	.byte	0x04
	.zero		1


	//   ....[63]....
        /*2e9c*/ 	.word	0x00013450
        /*2ea0*/ 	.word	0x000000ff
        /*2ea4*/ 	.word	0x00000040
        /*2ea8*/ 	.short	0x010b
        /*2eaa*/ 	.byte	0x04
	.zero		1


	//   ....[64]....
        /*2eac*/ 	.word	0x000134b0
        /*2eb0*/ 	.word	0x000000ff
        /*2eb4*/ 	.word	0x00000000
        /*2eb8*/ 	.short	0x0101
        /*2eba*/ 	.byte	0x0f
	.zero		1


	//   ....[65]....
        /*2ebc*/ 	.word	0x000134e0
        /*2ec0*/ 	.word	0x000000ff
        /*2ec4*/ 	.word	0x00000068
        /*2ec8*/ 	.short	0x010a
        /*2eca*/ 	.byte	0x04
	.zero		1


	//   ....[66]....
        /*2ecc*/ 	.word	0x000135e0
        /*2ed0*/ 	.word	0x000000ff
        /*2ed4*/ 	.word	0x00000048
        /*2ed8*/ 	.short	0x010b
        /*2eda*/ 	.byte	0x04
	.zero		1


	//   ....[67]....
        /*2edc*/ 	.word	0x00013650
        /*2ee0*/ 	.word	0x000000ff
        /*2ee4*/ 	.word	0x00000000
        /*2ee8*/ 	.short	0x0101
        /*2eea*/ 	.byte	0x05
	.zero		1


	//   ....[68]....
        /*2eec*/ 	.word	0x00013690
        /*2ef0*/ 	.word	0x000000ff
        /*2ef4*/ 	.word	0x00000050
        /*2ef8*/ 	.short	0x010a
        /*2efa*/ 	.byte	0x04
	.zero		1


	//   ....[69]....
        /*2efc*/ 	.word	0x00013780
        /*2f00*/ 	.word	0x000000ff
        /*2f04*/ 	.word	0x00000030
        /*2f08*/ 	.short	0x010b
        /*2f0a*/ 	.byte	0x04
	.zero		1


	//   ....[70]....
        /*2f0c*/ 	.word	0x000137c0
        /*2f10*/ 	.word	0x000000ff
        /*2f14*/ 	.word	0x00000000
        /*2f18*/ 	.short	0x0101
        /*2f1a*/ 	.byte	0x0e
	.zero		1


	//   ....[71]....
        /*2f1c*/ 	.word	0x000137f0
        /*2f20*/ 	.word	0x000000ff
        /*2f24*/ 	.word	0x00000058
        /*2f28*/ 	.short	0x010a
        /*2f2a*/ 	.byte	0x04
	.zero		1


	//   ....[72]....
        /*2f2c*/ 	.word	0x000138f0
        /*2f30*/ 	.word	0x000000ff
        /*2f34*/ 	.word	0x00000038
        /*2f38*/ 	.short	0x010b
        /*2f3a*/ 	.byte	0x04
	.zero		1


	//   ....[73]....
        /*2f3c*/ 	.word	0x00013930
        /*2f40*/ 	.word	0x000000ff
        /*2f44*/ 	.word	0x00000000
        /*2f48*/ 	.short	0x0101
        /*2f4a*/ 	.byte	0x0d
	.zero		1


	//   ....[74]....
        /*2f4c*/ 	.word	0x00013970
        /*2f50*/ 	.word	0x000000ff
        /*2f54*/ 	.word	0x00000060
        /*2f58*/ 	.short	0x010a
        /*2f5a*/ 	.byte	0x04
	.zero		1


	//   ....[75]....
        /*2f5c*/ 	.word	0x00013a60
        /*2f60*/ 	.word	0x000000ff
        /*2f64*/ 	.word	0x00000040
        /*2f68*/ 	.short	0x010b
        /*2f6a*/ 	.byte	0x04
	.zero		1


	//   ....[76]....
        /*2f6c*/ 	.word	0x00013aa0
        /*2f70*/ 	.word	0x000000ff
        /*2f74*/ 	.word	0x00000000
        /*2f78*/ 	.short	0x0101
        /*2f7a*/ 	.byte	0x0f
	.zero		1


	//   ....[77]....
        /*2f7c*/ 	.word	0x00013ad0
        /*2f80*/ 	.word	0x000000ff
        /*2f84*/ 	.word	0x00000068
        /*2f88*/ 	.short	0x010a
        /*2f8a*/ 	.byte	0x04
	.zero		1


	//   ....[78]....
        /*2f8c*/ 	.word	0x00013bd0
        /*2f90*/ 	.word	0x000000ff
        /*2f94*/ 	.word	0x00000048
        /*2f98*/ 	.short	0x010b
        /*2f9a*/ 	.byte	0x04
	.zero		1


	//   ....[79]....
        /*2f9c*/ 	.word	0x00013c10
        /*2fa0*/ 	.word	0x000000ff
        /*2fa4*/ 	.word	0x00000000
        /*2fa8*/ 	.short	0x0101
        /*2faa*/ 	.byte	0x05
	.zero		1


	//   ....[80]....
        /*2fac*/ 	.word	0x00013c50
        /*2fb0*/ 	.word	0x000000ff
        /*2fb4*/ 	.word	0x00000050
        /*2fb8*/ 	.short	0x010a
        /*2fba*/ 	.byte	0x04
	.zero		1


	//   ....[81]....
        /*2fbc*/ 	.word	0x00013d50
        /*2fc0*/ 	.word	0x000000ff
        /*2fc4*/ 	.word	0x00000030
        /*2fc8*/ 	.short	0x010b
        /*2fca*/ 	.byte	0x04
	.zero		1


	//   ....[82]....
        /*2fcc*/ 	.word	0x00013d90
        /*2fd0*/ 	.word	0x000000ff
        /*2fd4*/ 	.word	0x00000000
        /*2fd8*/ 	.short	0x0101
        /*2fda*/ 	.byte	0x0e
	.zero		1


	//   ....[83]....
        /*2fdc*/ 	.word	0x00013dc0
        /*2fe0*/ 	.word	0x000000ff
        /*2fe4*/ 	.word	0x00000058
        /*2fe8*/ 	.short	0x010a
        /*2fea*/ 	.byte	0x04
	.zero		1


	//   ....[84]....
        /*2fec*/ 	.word	0x00013ec0
        /*2ff0*/ 	.word	0x000000ff
        /*2ff4*/ 	.word	0x00000038
        /*2ff8*/ 	.short	0x010b
        /*2ffa*/ 	.byte	0x04
	.zero		1


	//   ....[85]....
        /*2ffc*/ 	.word	0x00013f00
        /*3000*/ 	.word	0x000000ff
        /*3004*/ 	.word	0x00000000
        /*3008*/ 	.short	0x0101
        /*300a*/ 	.byte	0x0d
	.zero		1


	//   ....[86]....
        /*300c*/ 	.word	0x00013f40
        /*3010*/ 	.word	0x000000ff
        /*3014*/ 	.word	0x00000060
        /*3018*/ 	.short	0x010a
        /*301a*/ 	.byte	0x04
	.zero		1


	//   ....[87]....
        /*301c*/ 	.word	0x00014040
        /*3020*/ 	.word	0x000000ff
        /*3024*/ 	.word	0x00000040
        /*3028*/ 	.short	0x010b
        /*302a*/ 	.byte	0x04
	.zero		1


	//   ....[88]....
        /*302c*/ 	.word	0x00014080
        /*3030*/ 	.word	0x000000ff
        /*3034*/ 	.word	0x00000000
        /*3038*/ 	.short	0x0101
        /*303a*/ 	.byte	0x0f
	.zero		1


	//   ....[89]....
        /*303c*/ 	.word	0x000140b0
        /*3040*/ 	.word	0x000000ff
        /*3044*/ 	.word	0x00000068
        /*3048*/ 	.short	0x010a
        /*304a*/ 	.byte	0x04
	.zero		1


	//   ....[90]....
        /*304c*/ 	.word	0x000141b0
        /*3050*/ 	.word	0x000000ff
        /*3054*/ 	.word	0x00000048
        /*3058*/ 	.short	0x010b
        /*305a*/ 	.byte	0x04
	.zero		1


	//   ....[91]....
        /*305c*/ 	.word	0x000141f0
        /*3060*/ 	.word	0x000000ff
        /*3064*/ 	.word	0x00000000
        /*3068*/ 	.short	0x0101
        /*306a*/ 	.byte	0x05
	.zero		1


	//   ....[92]....
        /*306c*/ 	.word	0x00014230
        /*3070*/ 	.word	0x000000ff
        /*3074*/ 	.word	0x00000050
        /*3078*/ 	.short	0x010a
        /*307a*/ 	.byte	0x04
	.zero		1


	//   ....[93]....
        /*307c*/ 	.word	0x00014330
        /*3080*/ 	.word	0x000000ff
        /*3084*/ 	.word	0x00000030
        /*3088*/ 	.short	0x010b
        /*308a*/ 	.byte	0x04
	.zero		1


	//   ....[94]....
        /*308c*/ 	.word	0x00014370
        /*3090*/ 	.word	0x000000ff
        /*3094*/ 	.word	0x00000000
        /*3098*/ 	.short	0x0101
        /*309a*/ 	.byte	0x0e
	.zero		1


	//   ....[95]....
        /*309c*/ 	.word	0x000143a0
        /*30a0*/ 	.word	0x000000ff
        /*30a4*/ 	.word	0x00000058
        /*30a8*/ 	.short	0x010a
        /*30aa*/ 	.byte	0x04
	.zero		1


	//   ....[96]....
        /*30ac*/ 	.word	0x000144a0
        /*30b0*/ 	.word	0x000000ff
        /*30b4*/ 	.word	0x00000038
        /*30b8*/ 	.short	0x010b
        /*30ba*/ 	.byte	0x04
	.zero		1


	//   ....[97]....
        /*30bc*/ 	.word	0x000144e0
        /*30c0*/ 	.word	0x000000ff
        /*30c4*/ 	.word	0x00000000
        /*30c8*/ 	.short	0x0101
        /*30ca*/ 	.byte	0x0d
	.zero		1


	//   ....[98]....
        /*30cc*/ 	.word	0x00014520
        /*30d0*/ 	.word	0x000000ff
        /*30d4*/ 	.word	0x00000060
        /*30d8*/ 	.short	0x010a
        /*30da*/ 	.byte	0x04
	.zero		1


	//   ....[99]....
        /*30dc*/ 	.word	0x00014620
        /*30e0*/ 	.word	0x000000ff
        /*30e4*/ 	.word	0x00000040
        /*30e8*/ 	.short	0x010b
        /*30ea*/ 	.byte	0x04
	.zero		1


	//   ....[100]....
        /*30ec*/ 	.word	0x00014660
        /*30f0*/ 	.word	0x000000ff
        /*30f4*/ 	.word	0x00000000
        /*30f8*/ 	.short	0x0101
        /*30fa*/ 	.byte	0x0f
	.zero		1


	//   ....[101]....
        /*30fc*/ 	.word	0x00014690
        /*3100*/ 	.word	0x000000ff
        /*3104*/ 	.word	0x00000068
        /*3108*/ 	.short	0x010a
        /*310a*/ 	.byte	0x04
	.zero		1


	//   ....[102]....
        /*310c*/ 	.word	0x00014790
        /*3110*/ 	.word	0x000000ff
        /*3114*/ 	.word	0x00000048
        /*3118*/ 	.short	0x010b
        /*311a*/ 	.byte	0x04
	.zero		1


	//   ....[103]....
        /*311c*/ 	.word	0x000147e0
        /*3120*/ 	.word	0x000000ff
        /*3124*/ 	.word	0x00000000
        /*3128*/ 	.short	0x0101
        /*312a*/ 	.byte	0x05
	.zero		1


	//   ....[104]....
        /*312c*/ 	.word	0x00014f00
        /*3130*/ 	.word	0x00000000
        /*3134*/ 	.word	0x00000050
        /*3138*/ 	.short	0x010a
        /*313a*/ 	.byte	0x3f
	.zero		1


	//   ....[105]....
        /*313c*/ 	.word	0x00014f40
        /*3140*/ 	.word	0x00000000
        /*3144*/ 	.word	0x00000058
        /*3148*/ 	.short	0x010a
        /*314a*/ 	.byte	0x3f
	.zero		1


	//   ....[106]....
        /*314c*/ 	.word	0x00014f80
        /*3150*/ 	.word	0x00000000
        /*3154*/ 	.word	0x00000060
        /*3158*/ 	.short	0x010a
        /*315a*/ 	.byte	0x3f
	.zero		1


	//   ....[107]....
        /*315c*/ 	.word	0x00014fe0
        /*3160*/ 	.word	0x00000000
        /*3164*/ 	.word	0x00000068
        /*3168*/ 	.short	0x010a
        /*316a*/ 	.byte	0x3f
	.zero		1


	//   ....[108]....
        /*316c*/ 	.word	0x00015330
        /*3170*/ 	.word	0x0000000c
        /*3174*/ 	.word	0x00000018
        /*3178*/ 	.short	0x010a
        /*317a*/ 	.byte	0x3f
	.zero		1


	//   ....[109]....
        /*317c*/ 	.word	0x000156c0
        /*3180*/ 	.word	0x00000002
        /*3184*/ 	.word	0x00000078
        /*3188*/ 	.short	0x0101
        /*318a*/ 	.byte	0x3f
	.zero		1


	//   ....[110]....
        /*318c*/ 	.word	0x00015e80
        /*3190*/ 	.word	0x00000005
        /*3194*/ 	.word	0x00000000
        /*3198*/ 	.short	0x010a
        /*319a*/ 	.byte	0x3f
	.zero		1


	//   ....[111]....
        /*319c*/ 	.word	0x00015f10
        /*31a0*/ 	.word	0x00000007
        /*31a4*/ 	.word	0x00000000
        /*31a8*/ 	.short	0x010a
        /*31aa*/ 	.byte	0x3f
	.zero		1


	//   ....[112]....
        /*31ac*/ 	.word	0x00015fa0
        /*31b0*/ 	.word	0x00000003
        /*31b4*/ 	.word	0x00000000
        /*31b8*/ 	.short	0x010a
        /*31ba*/ 	.byte	0x3f
	.zero		1


	//   ....[113]....
        /*31bc*/ 	.word	0x00016000
        /*31c0*/ 	.word	0x00000003
        /*31c4*/ 	.word	0x00000000
        /*31c8*/ 	.short	0x010a
        /*31ca*/ 	.byte	0x3f
	.zero		1


	//   ....[114]....
        /*31cc*/ 	.word	0x00016060
        /*31d0*/ 	.word	0x00000003
        /*31d4*/ 	.word	0x00000000
        /*31d8*/ 	.short	0x010a
        /*31da*/ 	.byte	0x3f
	.zero		1


	//   ....[115]....
        /*31dc*/ 	.word	0x000160c0
        /*31e0*/ 	.word	0x00000003
        /*31e4*/ 	.word	0x00000030
        /*31e8*/ 	.short	0x010a
        /*31ea*/ 	.byte	0x3f
	.zero		1


	//   ....[116]....
        /*31ec*/ 	.word	0x00016110
        /*31f0*/ 	.word	0x0000000b
        /*31f4*/ 	.word	0x00000030
        /*31f8*/ 	.short	0x010a
        /*31fa*/ 	.byte	0x3f
	.zero		1


	//   ....[117]....
        /*31fc*/ 	.word	0x00016160
        /*3200*/ 	.word	0x0000000b
        /*3204*/ 	.word	0x00000030
        /*3208*/ 	.short	0x010a
        /*320a*/ 	.byte	0x3f
	.zero		1


	//   ....[118]....
        /*320c*/ 	.word	0x000161b0
        /*3210*/ 	.word	0x00000018
        /*3214*/ 	.word	0x00000030
        /*3218*/ 	.short	0x010a
        /*321a*/ 	.byte	0x3f
	.zero		1


	//   ....[119]....
        /*321c*/ 	.word	0x00016200
        /*3220*/ 	.word	0x00000019
        /*3224*/ 	.word	0x00000030
        /*3228*/ 	.short	0x010a
        /*322a*/ 	.byte	0x3f
	.zero		1


	//   ....[120]....
        /*322c*/ 	.word	0x00016250
        /*3230*/ 	.word	0x00000019
        /*3234*/ 	.word	0x00000030
        /*3238*/ 	.short	0x010a
        /*323a*/ 	.byte	0x3f
	.zero		1


	//   ....[121]....
        /*323c*/ 	.word	0x000162a0
        /*3240*/ 	.word	0x00000018
        /*3244*/ 	.word	0x00000030
        /*3248*/ 	.short	0x010a
        /*324a*/ 	.byte	0x3f
	.zero		1


	//   ....[122]....
        /*324c*/ 	.word	0x000162f0
        /*3250*/ 	.word	0x00000018
        /*3254*/ 	.word	0x00000030
        /*3258*/ 	.short	0x010a
        /*325a*/ 	.byte	0x3f
	.zero		1


	//   ....[123]....
        /*325c*/ 	.word	0x00016340
        /*3260*/ 	.word	0x00000018
        /*3264*/ 	.word	0x00000030
        /*3268*/ 	.short	0x010a
        /*326a*/ 	.byte	0x3f
	.zero		1


	//   ....[124]....
        /*326c*/ 	.word	0x00016390
        /*3270*/ 	.word	0x00000018
        /*3274*/ 	.word	0x00000030
        /*3278*/ 	.short	0x010a
        /*327a*/ 	.byte	0x3f
	.zero		1


	//   ....[125]....
        /*327c*/ 	.word	0x000163e0
        /*3280*/ 	.word	0x00000018
        /*3284*/ 	.word	0x00000030
        /*3288*/ 	.short	0x010a
        /*328a*/ 	.byte	0x3f
	.zero		1


	//   ....[126]....
        /*328c*/ 	.word	0x00016430
        /*3290*/ 	.word	0x00000018
        /*3294*/ 	.word	0x00000030
        /*3298*/ 	.short	0x010a
        /*329a*/ 	.byte	0x3f
	.zero		1


	//   ....[127]....
        /*329c*/ 	.word	0x00016480
        /*32a0*/ 	.word	0x00000018
        /*32a4*/ 	.word	0x00000030
        /*32a8*/ 	.short	0x010a
        /*32aa*/ 	.byte	0x3f
	.zero		1


	//   ....[128]....
        /*32ac*/ 	.word	0x000164d0
        /*32b0*/ 	.word	0x00000018
        /*32b4*/ 	.word	0x00000030
        /*32b8*/ 	.short	0x010a
        /*32ba*/ 	.byte	0x3f
	.zero		1


	//   ....[129]....
        /*32bc*/ 	.word	0x00016520
        /*32c0*/ 	.word	0x00000018
        /*32c4*/ 	.word	0x00000030
        /*32c8*/ 	.short	0x010a
        /*32ca*/ 	.byte	0x3f
	.zero		1


	//   ....[130]....
        /*32cc*/ 	.word	0x00016570
        /*32d0*/ 	.word	0x00000018
        /*32d4*/ 	.word	0x00000030
        /*32d8*/ 	.short	0x010a
        /*32da*/ 	.byte	0x3f
	.zero		1


	//   ....[131]....
        /*32dc*/ 	.word	0x000165d0
        /*32e0*/ 	.word	0x00000005
        /*32e4*/ 	.word	0x00000078
        /*32e8*/ 	.short	0x010a
        /*32ea*/ 	.byte	0x3f
	.zero		1


	//   ....[132]....
        /*32ec*/ 	.word	0x00016630
        /*32f0*/ 	.word	0x00000003
        /*32f4*/ 	.word	0x00000050
        /*32f8*/ 	.short	0x010a
        /*32fa*/ 	.byte	0x3f
	.zero		1


	//   ....[133]....
        /*32fc*/ 	.word	0x00016690
        /*3300*/ 	.word	0x00000003
        /*3304*/ 	.word	0x00000058
        /*3308*/ 	.short	0x010a
        /*330a*/ 	.byte	0x3f
	.zero		1


	//   ....[134]....
        /*330c*/ 	.word	0x000166f0
        /*3310*/ 	.word	0x00000003
        /*3314*/ 	.word	0x00000060
        /*3318*/ 	.short	0x010a
        /*331a*/ 	.byte	0x3f
	.zero		1


	//   ....[135]....
        /*331c*/ 	.word	0x00016750
        /*3320*/ 	.word	0x00000003
        /*3324*/ 	.word	0x00000068
        /*3328*/ 	.short	0x010a
        /*332a*/ 	.byte	0x3f
	.zero		1


	//   ....[136]....
        /*332c*/ 	.word	0x000167b0
        /*3330*/ 	.word	0x00000004
        /*3334*/ 	.word	0x00000050
        /*3338*/ 	.short	0x010a
        /*333a*/ 	.byte	0x3f
	.zero		1


	//   ....[137]....
        /*333c*/ 	.word	0x00016810
        /*3340*/ 	.word	0x00000004
        /*3344*/ 	.word	0x00000058
        /*3348*/ 	.short	0x010a
        /*334a*/ 	.byte	0x3f
	.zero		1


	//   ....[138]....
        /*334c*/ 	.word	0x00016870
        /*3350*/ 	.word	0x00000004
        /*3354*/ 	.word	0x00000060
        /*3358*/ 	.short	0x010a
        /*335a*/ 	.byte	0x3f
	.zero		1


	//   ....[139]....
        /*335c*/ 	.word	0x000168d0
        /*3360*/ 	.word	0x00000004
        /*3364*/ 	.word	0x00000068
        /*3368*/ 	.short	0x010a
        /*336a*/ 	.byte	0x3f
	.zero		1


	//   ....[140]....
        /*336c*/ 	.word	0x00016930
        /*3370*/ 	.word	0x00000005
        /*3374*/ 	.word	0x00000050
        /*3378*/ 	.short	0x010a
        /*337a*/ 	.byte	0x3f
	.zero		1


	//   ....[141]....
        /*337c*/ 	.word	0x00016990
        /*3380*/ 	.word	0x00000005
        /*3384*/ 	.word	0x00000058
        /*3388*/ 	.short	0x010a
        /*338a*/ 	.byte	0x3f
	.zero		1


	//   ....[142]....
        /*338c*/ 	.word	0x000169f0
        /*3390*/ 	.word	0x00000005
        /*3394*/ 	.word	0x00000060
        /*3398*/ 	.short	0x010a
        /*339a*/ 	.byte	0x3f
	.zero		1


	//   ....[143]....
        /*339c*/ 	.word	0x00016a50
        /*33a0*/ 	.word	0x00000005
        /*33a4*/ 	.word	0x00000068
        /*33a8*/ 	.short	0x010a
        /*33aa*/ 	.byte	0x3f
	.zero		1


	//   ....[144]....
        /*33ac*/ 	.word	0x00016ab0
        /*33b0*/ 	.word	0x00000002
        /*33b4*/ 	.word	0x00000050
        /*33b8*/ 	.short	0x010a
        /*33ba*/ 	.byte	0x3f
	.zero		1


	//   ....[145]....
        /*33bc*/ 	.word	0x00016b10
        /*33c0*/ 	.word	0x00000002
        /*33c4*/ 	.word	0x00000058
        /*33c8*/ 	.short	0x010a
        /*33ca*/ 	.byte	0x3f
	.zero		1


	//   ....[146]....
        /*33cc*/ 	.word	0x00016b70
        /*33d0*/ 	.word	0x00000002
        /*33d4*/ 	.word	0x00000060
        /*33d8*/ 	.short	0x010a
        /*33da*/ 	.byte	0x3f
	.zero		1


	//   ....[147]....
        /*33dc*/ 	.word	0x00016bd0
        /*33e0*/ 	.word	0x00000002
        /*33e4*/ 	.word	0x00000068
        /*33e8*/ 	.short	0x010a
        /*33ea*/ 	.byte	0x3f
	.zero		1


	//   ....[148]....
        /*33ec*/ 	.word	0x00016c20
        /*33f0*/ 	.word	0x00000000
        /*33f4*/ 	.word	0x00000050
        /*33f8*/ 	.short	0x010a
        /*33fa*/ 	.byte	0x3f
	.zero		1


	//   ....[149]....
        /*33fc*/ 	.word	0x00016c70
        /*3400*/ 	.word	0x00000000
        /*3404*/ 	.word	0x00000058
        /*3408*/ 	.short	0x010a
        /*340a*/ 	.byte	0x3f
	.zero		1


	//   ....[150]....
        /*340c*/ 	.word	0x00016cc0
        /*3410*/ 	.word	0x00000000
        /*3414*/ 	.word	0x00000060
        /*3418*/ 	.short	0x010a
        /*341a*/ 	.byte	0x3f
	.zero		1


	//   ....[151]....
        /*341c*/ 	.word	0x00016d90
        /*3420*/ 	.word	0x0000000c
        /*3424*/ 	.word	0x00000018
        /*3428*/ 	.short	0x010a
        /*342a*/ 	.byte	0x3f
	.zero		1


	//   ....[152]....
        /*342c*/ 	.word	0x00016e60
        /*3430*/ 	.word	0x00000005
        /*3434*/ 	.word	0x00000000
        /*3438*/ 	.short	0x010a
        /*343a*/ 	.byte	0x3f
	.zero		1


	//   ....[153]....
        /*343c*/ 	.word	0x00016eb0
        /*3440*/ 	.word	0x00000007
        /*3444*/ 	.word	0x00000000
        /*3448*/ 	.short	0x010a
        /*344a*/ 	.byte	0x3f
	.zero		1


	//----- nvinfo : EIATTR_NUM_MBARRIERS
	.align		4
.L_40:
        /*344c*/ 	.byte	0x03, 0x38
        /*344e*/ 	.short	0x0010


	//----- nvinfo : EIATTR_EXIT_INSTR_OFFSETS
	.align		4
        /*3450*/ 	.byte	0x04, 0x1c
        /*3452*/ 	.short	(.L_42 - .L_41)


	//   ....[0]....
.L_41:
        /*3454*/ 	.word	0x00015ff0


	//----- nvinfo : EIATTR_MAX_THREADS
	.align		4
.L_42:
        /*3458*/ 	.byte	0x04, 0x05
        /*345a*/ 	.short	(.L_44 - .L_43)
.L_43:
        /*345c*/ 	.word	0x00000180
        /*3460*/ 	.word	0x00000001
        /*3464*/ 	.word	0x00000001


	//----- nvinfo : EIATTR_CRS_STACK_SIZE
	.align		4
.L_44:
        /*3468*/ 	.byte	0x04, 0x1e
        /*346a*/ 	.short	(.L_46 - .L_45)
.L_45:
        /*346c*/ 	.word	0x00000000


	//----- nvinfo : EIATTR_CBANK_PARAM_SIZE
	.align		4
.L_46:
        /*3470*/ 	.byte	0x03, 0x19
        /*3472*/ 	.short	0x0770


	//----- nvinfo : EIATTR_PARAM_CBANK
	.align		4
        /*3474*/ 	.byte	0x04, 0x0a
        /*3476*/ 	.short	(.L_48 - .L_47)
	.align		4
.L_47:
        /*3478*/ 	.word	index@(.nv.constant0._ZN7cutlass13device_kernelINS_4gemm6kernel13GemmUniversalIN4cute5tupleIJiiiiEEENS1_10collective13CollectiveMmaINS1_34MainloopSm90TmaGmmaWarpSpecializedILi3ENS5_IJNS4_1CILi2EEENSA_ILi1EEESC_EEENS1_35KernelTmaWarpSpecializedCooperativeEEENS5_IJNSA_ILi256EEESG_NSA_ILi64EEEEEENS_10bfloat16_tENS5_IJlSC_lEEESJ_SK_NS4_8TiledMMAINS4_8MMA_AtomIJNS4_4SM904GMMA28MMA_64x256x16_F32BF16BF16_SSILNSO_5MajorE0ELSQ_0ELNSO_7ScaleInE1ELSR_1EEEEEENS4_6LayoutISD_NS5_IJSC_NSA_ILi0EEESV_EEEEENS5_IJNS4_10UnderscoreESY_SY_EEEEENS4_13SM90_TMA_LOADENS4_14ComposedLayoutINS4_7SwizzleILi3ELi4ELi3EEENS4_18smem_ptr_flag_bitsILi16EEENSU_INS5_IJNSA_ILi8EEESH_EEENS5_IJSH_SC_EEEEEEEvNS4_8identityENS4_23SM90_TMA_LOAD_MULTICASTES1B_vS1C_EENS_8epilogue10collective18CollectiveEpilogueINS1F_22Sm90TmaWarpSpecializedILi4ELi2ELi16ELb1ELb0EEEJSI_NS5_IJNSA_ILi128EEENSA_ILi32EEEEEESJ_SK_SJ_SK_NS1F_6fusion15FusionCallbacksIS1J_NS1N_13LinCombEltActINS1F_6thread4ReLuESJ_fSJ_fLNS_15FloatRoundStyleE2EEESI_S1M_JEEES11_NS12_INS13_ILi2ELi4ELi3EEES16_NSU_INS5_IJS17_S1L_EEENS5_IJS1L_SC_EEEEEEENS4_17SM75_U32x4_LDSM_NENS4_14SM90_TMA_STOREES1Z_NS4_17SM90_U32x4_STSM_NENS4_9Copy_AtomIJS22_NS_6half_tEEEEvEEEvvEEEEvNT_6ParamsE)
        /*347c*/ 	.short	0x0210
        /*347e*/ 	.short	0x0770


	//----- nvinfo : EIATTR_SW_WAR
	.align		4
.L_48:
        /*3480*/ 	.byte	0x04, 0x36
        /*3482*/ 	.short	(.L_50 - .L_49)
.L_49:
        /*3484*/ 	.word	0x00000008
.L_50:


//--------------------- .nv.callgraph             --------------------------
	.section	.nv.callgraph,"",@"SHT_CUDA_CALLGRAPH"
	.align	4
	.sectionentsize	8
	.align		4
        /*0000*/ 	.word	0x00000000
	.align		4
        /*0004*/ 	.word	0xffffffff
	.align		4
        /*0008*/ 	.word	index@(_ZN7cutlass13device_kernelINS_4gemm6kernel13GemmUniversalIN4cute5tupleIJiiiiEEENS1_10collective13CollectiveMmaINS1_34MainloopSm90TmaGmmaWarpSpecializedILi3ENS5_IJNS4_1CILi2EEENSA_ILi1EEESC_EEENS1_35KernelTmaWarpSpecializedCooperativeEEENS5_IJNSA_ILi256EEESG_NSA_ILi64EEEEEENS_10bfloat16_tENS5_IJlSC_lEEESJ_SK_NS4_8TiledMMAINS4_8MMA_AtomIJNS4_4SM904GMMA28MMA_64x256x16_F32BF16BF16_SSILNSO_5MajorE0ELSQ_0ELNSO_7ScaleInE1ELSR_1EEEEEENS4_6LayoutISD_NS5_IJSC_NSA_ILi0EEESV_EEEEENS5_IJNS4_10UnderscoreESY_SY_EEEEENS4_13SM90_TMA_LOADENS4_14ComposedLayoutINS4_7SwizzleILi3ELi4ELi3EEENS4_18smem_ptr_flag_bitsILi16EEENSU_INS5_IJNSA_ILi8EEESH_EEENS5_IJSH_SC_EEEEEEEvNS4_8identityENS4_23SM90_TMA_LOAD_MULTICASTES1B_vS1C_EENS_8epilogue10collective18CollectiveEpilogueINS1F_22Sm90TmaWarpSpecializedILi4ELi2ELi16ELb1ELb0EEEJSI_NS5_IJNSA_ILi128EEENSA_ILi32EEEEEESJ_SK_SJ_SK_NS1F_6fusion15FusionCallbacksIS1J_NS1N_13LinCombEltActINS1F_6thread4ReLuESJ_fSJ_fLNS_15FloatRoundStyleE2EEESI_S1M_JEEES11_NS12_INS13_ILi2ELi4ELi3EEES16_NSU_INS5_IJS17_S1L_EEENS5_IJS1L_SC_EEEEEEENS4_17SM75_U32x4_LDSM_NENS4_14SM90_TMA_STOREES1Z_NS4_17SM90_U32x4_STSM_NENS4_9Copy_AtomIJS22_NS_6half_tEEEEvEEEvvEEEEvNT_6ParamsE)
	.align		4
        /*000c*/ 	.word	index@(__assertfail)
	.align		4
        /*0010*/ 	.word	0x00000000
	.align		4
        /*0014*/ 	.word	0xfffffffe
	.align		4
        /*0018*/ 	.word	0x00000000
	.align		4
        /*001c*/ 	.word	0xfffffffd
	.align		4
        /*0020*/ 	.word	0x00000000
	.align		4
        /*0024*/ 	.word	0xfffffffc


//--------------------- .nv.constant4             --------------------------
	.section	.nv.constant4,"a",@progbits
	.align	8
	.align		8
.nv.constant4:
        /*0000*/ 	.dword	__assertfail
	.align		8
        /*0008*/ 	.dword	__unnamed_1
	.align		8
        /*0010*/ 	.dword	__unnamed_2
	.align		8
        /*0018*/ 	.dword	_ZN39_INTERNAL_c50baf50_4_k_cu_07e2173b_33114cuda3std3__45__cpo5beginE
	.align		8
        /*0020*/ 	.dword	_ZN39_INTERNAL_c50baf50_4_k_cu_07e2173b_33114cuda3std3__45__cpo3endE
	.align		8
        /*0028*/ 	.dword	_ZN39_INTERNAL_c50baf50_4_k_cu_07e2173b_33114cuda3std3__45__cpo6cbeginE
	.align		8
        /*0030*/ 	.dword	_ZN39_INTERNAL_c50baf50_4_k_cu_07e2173b_33114cuda3std3__45__cpo4cendE
	.align		8
        /*0038*/ 	.dword	_ZN39_INTERNAL_c50baf50_4_k_cu_07e2173b_33114cuda3std3__441_GLOBAL__N__c50baf50_4_k_cu_07e2173b_33116ignoreE
	.align		8
        /*0040*/ 	.dword	_ZN39_INTERNAL_c50baf50_4_k_cu_07e2173b_33114cuda3std3__419piecewise_constructE
	.align		8
        /*0048*/ 	.dword	_ZN39_INTERNAL_c50baf50_4_k_cu_07e2173b_33114cuda3std3__48in_placeE
	.align		8
        /*0050*/ 	.dword	_ZN39_INTERNAL_c50baf50_4_k_cu_07e2173b_33114cuda3std6ranges3__45__cpo4swapE
	.align		8
        /*0058*/ 	.dword	_ZN39_INTERNAL_c50baf50_4_k_cu_07e2173b_33114cuda3std6ranges3__45__cpo9iter_moveE
	.align		8
        /*0060*/ 	.dword	_ZN39_INTERNAL_c50baf50_4_k_cu_07e2173b_33114cute7productE
	.align		8
        /*0068*/ 	.dword	_ZN39_INTERNAL_c50baf50_4_k_cu_07e2173b_33114cute1_E
	.align		8
        /*0070*/ 	.dword	$str$22
	.align		8
        /*0078*/ 	.dword	$str$23
	.align		8
        /*0080*/ 	.dword	$str$26
	.align		8
        /*0088*/ 	.dword	$str$27


//--------------------- .text._ZN7cutlass13device_kernelINS_4gemm6kernel13GemmUniversalIN4cute5tupleIJiiiiEEENS1_10collective13CollectiveMmaINS1_34MainloopSm90TmaGmmaWarpSpecializedILi3ENS5_IJNS4_1CILi2EEENSA_ILi1EEESC_EEENS1_35KernelTmaWarpSpecializedCooperativeEEENS5_IJNSA_ILi256EEESG_NSA_ILi64EEEEEENS_10bfloat16_tENS5_IJlSC_lEEESJ_SK_NS4_8TiledMMAINS4_8MMA_AtomIJNS4_4SM904GMMA28MMA_64x256x16_F32BF16BF16_SSILNSO_5MajorE0ELSQ_0ELNSO_7ScaleInE1ELSR_1EEEEEENS4_6LayoutISD_NS5_IJSC_NSA_ILi0EEESV_EEEEENS5_IJNS4_10UnderscoreESY_SY_EEEEENS4_13SM90_TMA_LOADENS4_14ComposedLayoutINS4_7SwizzleILi3ELi4ELi3EEENS4_18smem_ptr_flag_bitsILi16EEENSU_INS5_IJNSA_ILi8EEESH_EEENS5_IJSH_SC_EEEEEEEvNS4_8identityENS4_23SM90_TMA_LOAD_MULTICASTES1B_vS1C_EENS_8epilogue10collective18CollectiveEpilogueINS1F_22Sm90TmaWarpSpecializedILi4ELi2ELi16ELb1ELb0EEEJSI_NS5_IJNSA_ILi128EEENSA_ILi32EEEEEESJ_SK_SJ_SK_NS1F_6fusion15FusionCallbacksIS1J_NS1N_13LinCombEltActINS1F_6thread4ReLuESJ_fSJ_fLNS_15FloatRoundStyleE2EEESI_S1M_JEEES11_NS12_INS13_ILi2ELi4ELi3EEES16_NSU_INS5_IJS17_S1L_EEENS5_IJS1L_SC_EEEEEEENS4_17SM75_U32x4_LDSM_NENS4_14SM90_TMA_STOREES1Z_NS4_17SM90_U32x4_STSM_NENS4_9Copy_AtomIJS22_NS_6half_tEEEEvEEEvvEEEEvNT_6ParamsE --------------------------
	.section	.text._ZN7cutlass13device_kernelINS_4gemm6kernel13GemmUniversalIN4cute5tupleIJiiiiEEENS1_10collective13CollectiveMmaINS1_34MainloopSm90TmaGmmaWarpSpecializedILi3ENS5_IJNS4_1CILi2EEENSA_ILi1EEESC_EEENS1_35KernelTmaWarpSpecializedCooperativeEEENS5_IJNSA_ILi256EEESG_NSA_ILi64EEEEEENS_10bfloat16_tENS5_IJlSC_lEEESJ_SK_NS4_8TiledMMAINS4_8MMA_AtomIJNS4_4SM904GMMA28MMA_64x256x16_F32BF16BF16_SSILNSO_5MajorE0ELSQ_0ELNSO_7ScaleInE1ELSR_1EEEEEENS4_6LayoutISD_NS5_IJSC_NSA_ILi0EEESV_EEEEENS5_IJNS4_10UnderscoreESY_SY_EEEEENS4_13SM90_TMA_LOADENS4_14ComposedLayoutINS4_7SwizzleILi3ELi4ELi3EEENS4_18smem_ptr_flag_bitsILi16EEENSU_INS5_IJNSA_ILi8EEESH_EEENS5_IJSH_SC_EEEEEEEvNS4_8identityENS4_23SM90_TMA_LOAD_MULTICASTES1B_vS1C_EENS_8epilogue10collective18CollectiveEpilogueINS1F_22Sm90TmaWarpSpecializedILi4ELi2ELi16ELb1ELb0EEEJSI_NS5_IJNSA_ILi128EEENSA_ILi32EEEEEESJ_SK_SJ_SK_NS1F_6fusion15FusionCallbacksIS1J_NS1N_13LinCombEltActINS1F_6thread4ReLuESJ_fSJ_fLNS_15FloatRoundStyleE2EEESI_S1M_JEEES11_NS12_INS13_ILi2ELi4ELi3EEES16_NSU_INS5_IJS17_S1L_EEENS5_IJS1L_SC_EEEEEEENS4_17SM75_U32x4_LDSM_NENS4_14SM90_TMA_STOREES1Z_NS4_17SM90_U32x4_STSM_NENS4_9Copy_AtomIJS22_NS_6half_tEEEEvEEEvvEEEEvNT_6ParamsE,"ax",@progbits
	.align	128
.text._ZN7cutlass13device_kernelINS_4gemm6kernel13GemmUniversalIN4cute5tupleIJiiiiEEENS1_10collective13CollectiveMmaINS1_34MainloopSm90TmaGmmaWarpSpecializedILi3ENS5_IJNS4_1CILi2EEENSA_ILi1EEESC_EEENS1_35KernelTmaWarpSpecializedCooperativeEEENS5_IJNSA_ILi256EEESG_NSA_ILi64EEEEEENS_10bfloat16_tENS5_IJlSC_lEEESJ_SK_NS4_8TiledMMAINS4_8MMA_AtomIJNS4_4SM904GMMA28MMA_64x256x16_F32BF16BF16_SSILNSO_5MajorE0ELSQ_0ELNSO_7ScaleInE1ELSR_1EEEEEENS4_6LayoutISD_NS5_IJSC_NSA_ILi0EEESV_EEEEENS5_IJNS4_10UnderscoreESY_SY_EEEEENS4_13SM90_TMA_LOADENS4_14ComposedLayoutINS4_7SwizzleILi3ELi4ELi3EEENS4_18smem_ptr_flag_bitsILi16EEENSU_INS5_IJNSA_ILi8EEESH_EEENS5_IJSH_SC_EEEEEEEvNS4_8identityENS4_23SM90_TMA_LOAD_MULTICASTES1B_vS1C_EENS_8epilogue10collective18CollectiveEpilogueINS1F_22Sm90TmaWarpSpecializedILi4ELi2ELi16ELb1ELb0EEEJSI_NS5_IJNSA_ILi128EEENSA_ILi32EEEEEESJ_SK_SJ_SK_NS1F_6fusion15FusionCallbacksIS1J_NS1N_13LinCombEltActINS1F_6thread4ReLuESJ_fSJ_fLNS_15FloatRoundStyleE2EEESI_S1M_JEEES11_NS12_INS13_ILi2ELi4ELi3EEES16_NSU_INS5_IJS17_S1L_EEENS5_IJS1L_SC_EEEEEEENS4_17SM75_U32x4_LDSM_NENS4_14SM90_TMA_STOREES1Z_NS4_17SM90_U32x4_STSM_NENS4_9Copy_AtomIJS22_NS_6half_tEEEEvEEEvvEEEEvNT_6ParamsE:
        .type           _ZN7cutlass13device_kernelINS_4gemm6kernel13GemmUniversalIN4cute5tupleIJiiiiEEENS1_10collective13CollectiveMmaINS1_34MainloopSm90TmaGmmaWarpSpecializedILi3ENS5_IJNS4_1CILi2EEENSA_ILi1EEESC_EEENS1_35KernelTmaWarpSpecializedCooperativeEEENS5_IJNSA_ILi256EEESG_NSA_ILi64EEEEEENS_10bfloat16_tENS5_IJlSC_lEEESJ_SK_NS4_8TiledMMAINS4_8MMA_AtomIJNS4_4SM904GMMA28MMA_64x256x16_F32BF16BF16_SSILNSO_5MajorE0ELSQ_0ELNSO_7ScaleInE1ELSR_1EEEEEENS4_6LayoutISD_NS5_IJSC_NSA_ILi0EEESV_EEEEENS5_IJNS4_10UnderscoreESY_SY_EEEEENS4_13SM90_TMA_LOADENS4_14ComposedLayoutINS4_7SwizzleILi3ELi4ELi3EEENS4_18smem_ptr_flag_bitsILi16EEENSU_INS5_IJNSA_ILi8EEESH_EEENS5_IJSH_SC_EEEEEEEvNS4_8identityENS4_23SM90_TMA_LOAD_MULTICASTES1B_vS1C_EENS_8epilogue10collective18CollectiveEpilogueINS1F_22Sm90TmaWarpSpecializedILi4ELi2ELi16ELb1ELb0EEEJSI_NS5_IJNSA_ILi128EEENSA_ILi32EEEEEESJ_SK_SJ_SK_NS1F_6fusion15FusionCallbacksIS1J_NS1N_13LinCombEltActINS1F_6thread4ReLuESJ_fSJ_fLNS_15FloatRoundStyleE2EEESI_S1M_JEEES11_NS12_INS13_ILi2ELi4ELi3EEES16_NSU_INS5_IJS17_S1L_EEENS5_IJS1L_SC_EEEEEEENS4_17SM75_U32x4_LDSM_NENS4_14SM90_TMA_STOREES1Z_NS4_17SM90_U32x4_STSM_NENS4_9Copy_AtomIJS22_NS_6half_tEEEEvEEEvvEEEEvNT_6ParamsE,@function
        .size           _ZN7cutlass13device_kernelINS_4gemm6kernel13GemmUniversalIN4cute5tupleIJiiiiEEENS1_10collective13CollectiveMmaINS1_34MainloopSm90TmaGmmaWarpSpecializedILi3ENS5_IJNS4_1CILi2EEENSA_ILi1EEESC_EEENS1_35KernelTmaWarpSpecializedCooperativeEEENS5_IJNSA_ILi256EEESG_NSA_ILi64EEEEEENS_10bfloat16_tENS5_IJlSC_lEEESJ_SK_NS4_8TiledMMAINS4_8MMA_AtomIJNS4_4SM904GMMA28MMA_64x256x16_F32BF16BF16_SSILNSO_5MajorE0ELSQ_0ELNSO_7ScaleInE1ELSR_1EEEEEENS4_6LayoutISD_NS5_IJSC_NSA_ILi0EEESV_EEEEENS5_IJNS4_10UnderscoreESY_SY_EEEEENS4_13SM90_TMA_LOADENS4_14ComposedLayoutINS4_7SwizzleILi3ELi4ELi3EEENS4_18smem_ptr_flag_bitsILi16EEENSU_INS5_IJNSA_ILi8EEESH_EEENS5_IJSH_SC_EEEEEEEvNS4_8identityENS4_23SM90_TMA_LOAD_MULTICASTES1B_vS1C_EENS_8epilogue10collective18CollectiveEpilogueINS1F_22Sm90TmaWarpSpecializedILi4ELi2ELi16ELb1ELb0EEEJSI_NS5_IJNSA_ILi128EEENSA_ILi32EEEEEESJ_SK_SJ_SK_NS1F_6fusion15FusionCallbacksIS1J_NS1N_13LinCombEltActINS1F_6thread4ReLuESJ_fSJ_fLNS_15FloatRoundStyleE2EEESI_S1M_JEEES11_NS12_INS13_ILi2ELi4ELi3EEES16_NSU_INS5_IJS17_S1L_EEENS5_IJS1L_SC_EEEEEEENS4_17SM75_U32x4_LDSM_NENS4_14SM90_TMA_STOREES1Z_NS4_17SM90_U32x4_STSM_NENS4_9Copy_AtomIJS22_NS_6half_tEEEEvEEEvvEEEEvNT_6ParamsE,(.L_x_418 - _ZN7cutlass13device_kernelINS_4gemm6kernel13GemmUniversalIN4cute5tupleIJiiiiEEENS1_10collective13CollectiveMmaINS1_34MainloopSm90TmaGmmaWarpSpecializedILi3ENS5_IJNS4_1CILi2EEENSA_ILi1EEESC_EEENS1_35KernelTmaWarpSpecializedCooperativeEEENS5_IJNSA_ILi256EEESG_NSA_ILi64EEEEEENS_10bfloat16_tENS5_IJlSC_lEEESJ_SK_NS4_8TiledMMAINS4_8MMA_AtomIJNS4_4SM904GMMA28MMA_64x256x16_F32BF16BF16_SSILNSO_5MajorE0ELSQ_0ELNSO_7ScaleInE1ELSR_1EEEEEENS4_6LayoutISD_NS5_IJSC_NSA_ILi0EEESV_EEEEENS5_IJNS4_10UnderscoreESY_SY_EEEEENS4_13SM90_TMA_LOADENS4_14ComposedLayoutINS4_7SwizzleILi3ELi4ELi3EEENS4_18smem_ptr_flag_bitsILi16EEENSU_INS5_IJNSA_ILi8EEESH_EEENS5_IJSH_SC_EEEEEEEvNS4_8identityENS4_23SM90_TMA_LOAD_MULTICASTES1B_vS1C_EENS_8epilogue10collective18CollectiveEpilogueINS1F_22Sm90TmaWarpSpecializedILi4ELi2ELi16ELb1ELb0EEEJSI_NS5_IJNSA_ILi128EEENSA_ILi32EEEEEESJ_SK_SJ_SK_NS1F_6fusion15FusionCallbacksIS1J_NS1N_13LinCombEltActINS1F_6thread4ReLuESJ_fSJ_fLNS_15FloatRoundStyleE2EEESI_S1M_JEEES11_NS12_INS13_ILi2ELi4ELi3EEES16_NSU_INS5_IJS17_S1L_EEENS5_IJS1L_SC_EEEEEEENS4_17SM75_U32x4_LDSM_NENS4_14SM90_TMA_STOREES1Z_NS4_17SM90_U32x4_STSM_NENS4_9Copy_AtomIJS22_NS_6half_tEEEEvEEEvvEEEEvNT_6ParamsE)
        .other          _ZN7cutlass13device_kernelINS_4gemm6kernel13GemmUniversalIN4cute5tupleIJiiiiEEENS1_10collective13CollectiveMmaINS1_34MainloopSm90TmaGmmaWarpSpecializedILi3ENS5_IJNS4_1CILi2EEENSA_ILi1EEESC_EEENS1_35KernelTmaWarpSpecializedCooperativeEEENS5_IJNSA_ILi256EEESG_NSA_ILi64EEEEEENS_10bfloat16_tENS5_IJlSC_lEEESJ_SK_NS4_8TiledMMAINS4_8MMA_AtomIJNS4_4SM904GMMA28MMA_64x256x16_F32BF16BF16_SSILNSO_5MajorE0ELSQ_0ELNSO_7ScaleInE1ELSR_1EEEEEENS4_6LayoutISD_NS5_IJSC_NSA_ILi0EEESV_EEEEENS5_IJNS4_10UnderscoreESY_SY_EEEEENS4_13SM90_TMA_LOADENS4_14ComposedLayoutINS4_7SwizzleILi3ELi4ELi3EEENS4_18smem_ptr_flag_bitsILi16EEENSU_INS5_IJNSA_ILi8EEESH_EEENS5_IJSH_SC_EEEEEEEvNS4_8identityENS4_23SM90_TMA_LOAD_MULTICASTES1B_vS1C_EENS_8epilogue10collective18CollectiveEpilogueINS1F_22Sm90TmaWarpSpecializedILi4ELi2ELi16ELb1ELb0EEEJSI_NS5_IJNSA_ILi128EEENSA_ILi32EEEEEESJ_SK_SJ_SK_NS1F_6fusion15FusionCallbacksIS1J_NS1N_13LinCombEltActINS1F_6thread4ReLuESJ_fSJ_fLNS_15FloatRoundStyleE2EEESI_S1M_JEEES11_NS12_INS13_ILi2ELi4ELi3EEES16_NSU_INS5_IJS17_S1L_EEENS5_IJS1L_SC_EEEEEEENS4_17SM75_U32x4_LDSM_NENS4_14SM90_TMA_STOREES1Z_NS4_17SM90_U32x4_STSM_NENS4_9Copy_AtomIJS22_NS_6half_tEEEEvEEEvvEEEEvNT_6ParamsE,@"STO_CUDA_ENTRY STV_DEFAULT"
_ZN7cutlass13device_kernelINS_4gemm6kernel13GemmUniversalIN4cute5tupleIJiiiiEEENS1_10collective13CollectiveMmaINS1_34MainloopSm90TmaGmmaWarpSpecializedILi3ENS5_IJNS4_1CILi2EEENSA_ILi1EEESC_EEENS1_35KernelTmaWarpSpecializedCooperativeEEENS5_IJNSA_ILi256EEESG_NSA_ILi64EEEEEENS_10bfloat16_tENS5_IJlSC_lEEESJ_SK_NS4_8TiledMMAINS4_8MMA_AtomIJNS4_4SM904GMMA28MMA_64x256x16_F32BF16BF16_SSILNSO_5MajorE0ELSQ_0ELNSO_7ScaleInE1ELSR_1EEEEEENS4_6LayoutISD_NS5_IJSC_NSA_ILi0EEESV_EEEEENS5_IJNS4_10UnderscoreESY_SY_EEEEENS4_13SM90_TMA_LOADENS4_14ComposedLayoutINS4_7SwizzleILi3ELi4ELi3EEENS4_18smem_ptr_flag_bitsILi16EEENSU_INS5_IJNSA_ILi8EEESH_EEENS5_IJSH_SC_EEEEEEEvNS4_8identityENS4_23SM90_TMA_LOAD_MULTICASTES1B_vS1C_EENS_8epilogue10collective18CollectiveEpilogueINS1F_22Sm90TmaWarpSpecializedILi4ELi2ELi16ELb1ELb0EEEJSI_NS5_IJNSA_ILi128EEENSA_ILi32EEEEEESJ_SK_SJ_SK_NS1F_6fusion15FusionCallbacksIS1J_NS1N_13LinCombEltActINS1F_6thread4ReLuESJ_fSJ_fLNS_15FloatRoundStyleE2EEESI_S1M_JEEES11_NS12_INS13_ILi2ELi4ELi3EEES16_NSU_INS5_IJS17_S1L_EEENS5_IJS1L_SC_EEEEEEENS4_17SM75_U32x4_LDSM_NENS4_14SM90_TMA_STOREES1Z_NS4_17SM90_U32x4_STSM_NENS4_9Copy_AtomIJS22_NS_6half_tEEEEvEEEvvEEEEvNT_6ParamsE:
[----:B------:R-:W1:Y:S02]  /*0000*/  LDC R1, c[0x0][0x28] ;  /* 0x00000a00ff017b82 */ /* 0x000e640000000800 */
[----:B-1----:R-:W-:Y:S01]  /*0010*/  VIADD R1, R1, 0xfffff868 ;  /* 0xfffff86801017836 */ /* 0x002fe20000000000 */
[----:B------:R-:W1:Y:S01]  /*0020*/  S2R R6, SR_TID.X ;  /* 0x0000000000067919 */ /* 0x000e620000002100 */
[----:B------:R-:W-:Y:S01]  /*0030*/  ELECT P0, URZ, PT ;  /* 0x00000000003f782f */ /* 0x000fe20003800000 */
[----:B------:R-:W-:Y:S01]  /*0040*/  BSSY B0, `(.L_x_0) ;  /* 0x000001a000007945 */ /* 0x000fe20003800000 */
[----:B-1----:R-:W-:-:S05]  /*0050*/  SHF.R.U32.HI R0, RZ, 0x5, R6 ;  /* 0x00000005ff007819 */ /* 0x002fca0000011606 */
[----:B------:R-:W1:Y:S02]  /*0060*/  SHFL.IDX PT, R2, R0, RZ, 0x1f ;  /* 0x00001fff00027589 */ /* 0x000e6400000e0000 */
[----:B-1----:R-:W-:Y:S02]  /*0070*/  R2UR UR58, R2 ;  /* 0x00000000023a72ca */ /* 0x002fe400000e0000 */
[----:B------:R-:W-:-:S06]  /*0080*/  SHF.R.U32.HI R2, RZ, 0x7, R6 ;  /* 0x00000007ff027819 */ /* 0x000fcc0000011606 */
[----:B------:R-:W1:Y:S05]  /*0090*/  SHFL.IDX PT, R2, R2, RZ, 0x1f ;  /* 0x00001fff02027589 */ /* 0x000e6a00000e0000 */
[----:B------:R-:W-:Y:S02]  /*00a0*/  USHF.R.S32.HI UR4, URZ, 0x1f, UR58 ;  /* 0x0000001f3f047899 */ /* 0x000fe4000801143a */
[----:B------:R-:W-:Y:S02]  /*00b0*/  ISETP.NE.OR P0, PT, RZ, UR58, !P0 ;  /* 0x0000003aff007c0c */ /* 0x000fe4000c705670 */
[----:B------:R-:W-:-:S04]  /*00c0*/  ULEA.HI UR4, UR4, UR58, URZ, 0x2 ;  /* 0x0000003a04047291 */ /* 0x000fc8000f8f103f */
[----:B------:R-:W-:-:S04]  /*00d0*/  ULOP3.LUT UR4, UR4, 0xfffffffc, URZ, 0xc0, !UPT ;  /* 0xfffffffc04047892 */ /* 0x000fc8000f8ec03f */
[----:B------:R-:W-:-:S03]  /*00e0*/  UIADD3 UR58, UR58, -UR4, URZ ;  /* 0x800000043a3a7290 */ /* 0x000fc6000fffe03f */
[----:B------:R-:W-:Y:S09]  /*00f0*/  @P0 BRA `(.L_x_1) ;  /* 0x0000000000380947 */ /* 0x000ff20003800000 */
[----:B------:R-:W-:Y:S02]  /*0100*/  ULDC.64 UR4, c[0x0][0x198] ;  /* 0x0000660000047ab9 */ /* 0x000fe40000000a00 */
[----:B------:R-:W-:Y:S02]  /*0110*/  UIADD3 UR6, UP0, UR4, 0xf0, URZ ;  /* 0x000000f004067890 */ /* 0x000fe4000ff1e03f */
[----:B------:R-:W-:Y:S02]  /*0120*/  UIADD3 UR8, UP1, UR4, 0x1f0, URZ ;  /* 0x000001f004087890 */ /* 0x000fe4000ff3e03f */
[----:B------:R-:W-:Y:S02]  /*0130*/  UIADD3 UR10, UP2, UR4, 0x3f0, URZ ;  /* 0x000003f0040a7890 */ /* 0x000fe4000ff5e03f */
[----:B------:R-:W-:Y:S02]  /*0140*/  UIADD3 UR4, UP3, UR4, 0x4f0, URZ ;  /* 0x000004f004047890 */ /* 0x000fe4000ff7e03f */
[----:B------:R-:W-:-:S02]  /*0150*/  UIADD3.X UR7, URZ, UR5, URZ, UP0, !UPT ;  /* 0x000000053f077290 */ /* 0x000fc400087fe43f */
[----:B------:R-:W-:Y:S02]  /*0160*/  UIADD3.X UR9, URZ, UR5, URZ, UP1, !UPT ;  /* 0x000000053f097290 */ /* 0x000fe40008ffe43f */
[----:B------:R-:W-:Y:S02]  /*0170*/  UIADD3.X UR11, URZ, UR5, URZ, UP2, !UPT ;  /* 0x000000053f0b7290 */ /* 0x000fe400097fe43f */
[----:B------:R-:W-:-:S03]  /*0180*/  UIADD3.X UR5, URZ, UR5, URZ, UP3, !UPT ;  /* 0x000000053f057290 */ /* 0x000fc60009ffe43f */
[----:B------:R2:W-:Y:S02]  /*0190*/  UTMACCTL.PF [UR6] ;  /* 0x00000000060079b9 */ /* 0x0005e40008040000 */
[----:B------:R2:W-:Y:S02]  /*01a0*/  UTMACCTL.PF [UR8] ;  /* 0x00000000080079b9 */ /* 0x0005e40008040000 */
[----:B------:R2:W-:Y:S02]  /*01b0*/  UTMACCTL.PF [UR10] ;  /* 0x000000000a0079b9 */ /* 0x0005e40008040000 */
[----:B------:R2:W-:Y:S02]  /*01c0*/  UTMACCTL.PF [UR4] ;  /* 0x00000000040079b9 */ /* 0x0005e40008040000 */
[----:B--2---:R-:W-:Y:S01]  /*01d0*/  NOP ;  /* 0x0000000000007918 */ /* 0x004fe20000000000 */
.L_x_1:
[----:B------:R-:W-:Y:S05]  /*01e0*/  BSYNC B0 ;  /* 0x0000000000007941 */ /* 0x000fea0003800000 */
.L_x_0:
[----:B------:R-:W-:Y:S01]  /*01f0*/  ULDC.64 UR8, c[0x0][0x590] ;  /* 0x0001640000087ab9 */ /* 0x000fe20000000a00 */
[----:B-1----:R-:W-:Y:S01]  /*0200*/  R2UR UR6, R2 ;  /* 0x00000000020672ca */ /* 0x002fe200000e0000 */
[----:B------:R-:W-:Y:S01]  /*0210*/  ULDC.64 UR4, c[0x0][0x588] ;  /* 0x0001620000047ab9 */ /* 0x000fe20000000a00 */
[----:B------:R-:W-:Y:S01]  /*0220*/  ISETP.NE.U32.AND P2, PT, RZ, UR8, PT ;  /* 0x00000008ff007c0c */ /* 0x000fe2000bf45070 */
[----:B------:R-:W-:Y:S01]  /*0230*/  ULDC.64 UR56, c[0x0][0x208] ;  /* 0x0000820000387ab9 */ /* 0x000fe20000000a00 */
[----:B------:R-:W-:Y:S02]  /*0240*/  PRMT R4, RZ, 0x7610, R4 ;  /* 0x00007610ff047816 */ /* 0x000fe40000000004 */
[----:B------:R-:W-:-:S13]  /*0250*/  ISETP.NE.AND.EX P1, PT, RZ, UR9, PT, P2 ;  /* 0x00000009ff007c0c */ /* 0x000fda000bf25320 */
[----:B------:R-:W-:Y:S05]  /*0260*/  @P1 BRA `(.L_x_2) ;  /* 0x0000000000441947 */ /* 0x000fea0003800000 */
[----:B------:R-:W-:Y:S02]  /*0270*/  ULDC.64 UR10, c[0x0][0x588] ;  /* 0x00016200000a7ab9 */ /* 0x000fe40000000a00 */
[----:B------:R-:W-:-:S04]  /*0280*/  ISETP.NE.U32.AND P0, PT, RZ, UR10, PT ;  /* 0x0000000aff007c0c */ /* 0x000fc8000bf05070 */
[----:B------:R-:W-:-:S13]  /*0290*/  ISETP.NE.AND.EX P0, PT, RZ, UR11, PT, P0 ;  /* 0x0000000bff007c0c */ /* 0x000fda000bf05300 */
[----:B------:R-:W-:Y:S05]  /*02a0*/  @!P0 BRA `(.L_x_3) ;  /* 0x00000000001c8947 */ /* 0x000fea0003800000 */
[----:B------:R-:W-:Y:S01]  /*02b0*/  IMAD.U32 R2, RZ, RZ, UR4 ;  /* 0x00000004ff027e24 */ /* 0x000fe2000f8e00ff */
[----:B------:R-:W-:-:S05]  /*02c0*/  MOV R3, UR5 ;  /* 0x0000000500037c02 */ /* 0x000fca0008000f00 */
[----:B------:R-:W2:Y:S01]  /*02d0*/  LDG.E R2, desc[UR56][R2.64] ;  /* 0x0000003802027981 */ /* 0x000ea2000c1e1900 */
[----:B------:R-:W-:Y:S01]  /*02e0*/  IMAD.MOV.U32 R4, RZ, RZ, 0x1 ;  /* 0x00000001ff047424 */ /* 0x000fe200078e00ff */
[----:B--2---:R-:W-:-:S13]  /*02f0*/  FSETP.NEU.AND P0, PT, R2, RZ, PT ;  /* 0x000000ff0200720b */ /* 0x004fda0003f0d000 */
[----:B------:R-:W-:Y:S01]  /*0300*/  VOTEU.ANY UP0, P0 ;  /* 0x00000000003f7886 */ /* 0x000fe20000000100 */
[----:B------:R-:W-:Y:S05]  /*0310*/  BRA `(.L_x_2) ;  /* 0x0000000000187947 */ /* 0x000fea0003800000 */
.L_x_3:
[----:B------:R-:W-:Y:S01]  /*0320*/  ULDC UR4, c[0x0][0x580] ;  /* 0x0001600000047ab9 */ /* 0x000fe20000000800 */
[----:B------:R-:W-:Y:S01]  /*0330*/  IMAD.MOV.U32 R4, RZ, RZ, 0x1 ;  /* 0x00000001ff047424 */ /* 0x000fe200078e00ff */
[----:B------:R-:W-:Y:S01]  /*0340*/  FSETP.NEU.AND P0, PT, RZ, UR4, PT ;  /* 0x00000004ff007c0b */ /* 0x000fe2000bf0d000 */
[----:B------:R-:W-:Y:S01]  /*0350*/  UMOV UR4, URZ ;  /* 0x0000003f00047c82 */ /* 0x000fe20008000000 */
[----:B------:R-:W-:-:S11]  /*0360*/  UMOV UR5, URZ ;  /* 0x0000003f00057c82 */ /* 0x000fd60008000000 */
[----:B------:R-:W-:-:S05]  /*0370*/  VOTEU.ANY UP0, P0 ;  /* 0x00000000003f7886 */ /* 0x000fca0000000100 */
.L_x_2:
[----:B------:R-:W-:Y:S01]  /*0380*/  ISETP.NE.U32.AND P0, PT, RZ, UR4, PT ;  /* 0x00000004ff007c0c */ /* 0x000fe2000bf05070 */
[----:B------:R-:W-:Y:S01]  /*0390*/  UPLOP3.LUT UP1, UPT, UPT, UPT, UPT, 0x40, 0x0 ;  /* 0x000000000000789c */ /* 0x000fe20003f2e870 */
[----:B------:R-:W-:Y:S02]  /*03a0*/  ISETP.NE.AND.EX P2, PT, RZ, UR9, PT, P2 ;  /* 0x00000009ff007c0c */ /* 0x000fe4000bf45320 */
[----:B------:R-:W-:Y:S01]  /*03b0*/  ISETP.NE.AND.EX P0, PT, RZ, UR5, PT, P0 ;  /* 0x00000005ff007c0c */ /* 0x000fe2000bf05300 */
[----:B------:R-:W-:-:S12]  /*03c0*/  UP2UR UR60, UPR, URZ, 0x2 ;  /* 0x000000023f3c7883 */ /* 0x000fd80008000000 */
[----:B------:R-:W-:Y:S05]  /*03d0*/  @P0 BRA P2, `(.L_x_4) ;  /* 0x0000000000400947 */ /* 0x000fea0001000000 */
[----:B------:R-:W-:-:S04]  /*03e0*/  ISETP.NE.U32.AND P0, PT, RZ, UR8, PT ;  /* 0x00000008ff007c0c */ /* 0x000fc8000bf05070 */
[----:B------:R-:W-:-:S13]  /*03f0*/  ISETP.NE.AND.EX P0, PT, RZ, UR9, PT, P0 ;  /* 0x00000009ff007c0c */ /* 0x000fda000bf05300 */
[----:B------:R-:W-:Y:S05]  /*0400*/  @!P0 BRA `(.L_x_5) ;  /* 0x00000000002c8947 */ /* 0x000fea0003800000 */
[----:B------:R-:W-:Y:S01]  /*0410*/  PRMT R2, R4, 0x9910, RZ ;  /* 0x0000991004027816 */ /* 0x000fe200000000ff */
[----:B------:R-:W-:Y:S02]  /*0420*/  UISETP.NE.U32.AND UP1, UPT, UR4, URZ, UPT ;  /* 0x0000003f0400728c */ /* 0x000fe4000bf25070 */
[----:B------:R-:W-:Y:S01]  /*0430*/  USEL UR4, URZ, 0xffffffff, UP0 ;  /* 0xffffffff3f047887 */ /* 0x000fe20008000000 */
[----:B------:R-:W-:Y:S01]  /*0440*/  R2UR UR7, R2 ;  /* 0x00000000020772ca */ /* 0x000fe200000e0000 */
[----:B------:R-:W-:-:S12]  /*0450*/  UISETP.NE.AND.EX UP0, UPT, UR5, URZ, UPT, UP1 ;  /* 0x0000003f0500728c */ /* 0x000fd8000bf05310 */
[----:B------:R-:W-:-:S11]  /*0460*/  UISETP.NE.AND UP2, UPT, UR7, URZ, UPT ;  /* 0x0000003f0700728c */ /* 0x000fd6000bf45270 */
[----:B------:R-:W-:-:S04]  /*0470*/  @!UP2 USEL UR4, URZ, 0xffffffff, UP0 ;  /* 0xffffffff3f04a887 */ /* 0x000fc80008000000 */
[----:B------:R-:W-:-:S04]  /*0480*/  ULOP3.LUT UR4, UR4, 0x1, URZ, 0xc0, !UPT ;  /* 0x0000000104047892 */ /* 0x000fc8000f8ec03f */
[----:B------:R-:W-:-:S04]  /*0490*/  UISETP.EQ.U32.AND UP0, UPT, UR4, 0x1, UPT ;  /* 0x000000010400788c */ /* 0x000fc8000bf02070 */
[----:B------:R-:W-:Y:S01]  /*04a0*/  UP2UR UR60, UPR, URZ, 0x1 ;  /* 0x000000013f3c7883 */ /* 0x000fe20008000000 */
[----:B------:R-:W-:Y:S11]  /*04b0*/  BRA `(.L_x_4) ;  /* 0x0000000000087947 */ /* 0x000ff60003800000 */
.L_x_5:
[----:B------:R-:W-:-:S04]  /*04c0*/  UPLOP3.LUT UP0, UPT, UPT, UPT, UP0, 0x40, 0x0 ;  /* 0x000000000000789c */ /* 0x000fc80003f0e800 */
[----:B------:R-:W-:-:S12]  /*04d0*/  UP2UR UR60, UPR, URZ, 0x1 ;  /* 0x000000013f3c7883 */ /* 0x000fd80008000000 */
.L_x_4:
[----:B------:R-:W1:Y:S01]  /*04e0*/  SHFL.IDX PT, R2, R0, RZ, 0x1f ;  /* 0x00001fff00027589 */ /* 0x000e6200000e0000 */
[----:B------:R-:W-:Y:S02]  /*04f0*/  UISETP.NE.AND UP0, UPT, UR58, URZ, UPT ;  /* 0x0000003f3a00728c */ /* 0x000fe4000bf05270 */
[----:B------:R-:W-:Y:S02]  /*0500*/  UISETP.NE.AND UP1, UPT, UR6, URZ, UPT ;  /* 0x0000003f0600728c */ /* 0x000fe4000bf25270 */
[----:B------:R-:W-:Y:S02]  /*0510*/  UP2UR UR61, UPR, URZ, 0x1 ;  /* 0x000000013f3d7883 */ /* 0x000fe40008000000 */
[----:B------:R-:W-:Y:S02]  /*0520*/  UISETP.EQ.OR UP0, UPT, UR58, 0x3, !UP0 ;  /* 0x000000033a00788c */ /* 0x000fe4000c702670 */
[----:B------:R-:W-:Y:S02]  /*0530*/  UIADD3 UR9, UR6, -0x1, URZ ;  /* 0xffffffff06097890 */ /* 0x000fe4000fffe03f */
[----:B------:R-:W-:Y:S01]  /*0540*/  UISETP.EQ.AND UP0, UPT, UR6, URZ, UP0 ;  /* 0x0000003f0600728c */ /* 0x000fe20008702270 */
[----:B-1----:R-:W-:-:S13]  /*0550*/  ISETP.NE.AND P0, PT, R2, RZ, PT ;  /* 0x000000ff0200720c */ /* 0x002fda0003f05270 */
[----:B------:R-:W-:Y:S05]  /*0560*/  @P0 BRA `(.L_x_6) ;  /* 0x0000000000500947 */ /* 0x000fea0003800000 */
[----:B------:R-:W1:Y:S01]  /*0570*/  S2UR UR8, SR_CgaCtaId ;  /* 0x00000000000879c3 */ /* 0x000e620000008800 */
[----:B------:R-:W-:Y:S01]  /*0580*/  UMOV UR4, 0x400 ;  /* 0x0000040000047882 */ /* 0x000fe20000000000 */
[----:B------:R-:W-:Y:S01]  /*0590*/  UMOV UR5, 0x1 ;  /* 0x0000000100057882 */ /* 0x000fe20000000000 */
[----:B------:R-:W-:Y:S01]  /*05a0*/  UMOV UR6, 0x4 ;  /* 0x0000000400067882 */ /* 0x000fe20000000000 */
[----:B------:R-:W-:Y:S01]  /*05b0*/  ELECT P0, URZ, PT ;  /* 0x00000000003f782f */ /* 0x000fe20003800000 */
[----:B------:R-:W-:-:S04]  /*05c0*/  UIADD3 UR6, -UR6, 0x100000, URZ ;  /* 0x0010000006067890 */ /* 0x000fc8000fffe13f */
[----:B------:R-:W-:Y:S02]  /*05d0*/  USHF.L.U32 UR7, UR6, 0xb, URZ ;  /* 0x0000000b06077899 */ /* 0x000fe4000800063f */
[----:B------:R-:W-:Y:S02]  /*05e0*/  USHF.L.U32 UR6, UR6, 0x1, URZ ;  /* 0x0000000106067899 */ /* 0x000fe4000800063f */
[----:B-1----:R-:W-:Y:S02]  /*05f0*/  ULEA UR8, UR8, UR4, 0x18 ;  /* 0x0000000408087291 */ /* 0x002fe4000f8ec03f */
[----:B------:R-:W-:-:S04]  /*0600*/  UIADD3 UR4, -UR5, 0x100000, URZ ;  /* 0x0010000005047890 */ /* 0x000fc8000fffe13f */
[----:B------:R-:W-:Y:S02]  /*0610*/  USHF.L.U32 UR5, UR4, 0xb, URZ ;  /* 0x0000000b04057899 */ /* 0x000fe4000800063f */
[----:B------:R-:W-:Y:S01]  /*0620*/  USHF.L.U32 UR4, UR4, 0x1, URZ ;  /* 0x0000000104047899 */ /* 0x000fe2000800063f */
[----:B------:R-:W1:Y:S11]  /*0630*/  FENCE.VIEW.ASYNC.S ;  /* 0x00000000000073c6 */ /* 0x000e760000000000 */
[----:B-1----:R1:W2:Y:S01]  /*0640*/  SYNCS.EXCH.64 URZ, [UR8], UR4 ;  /* 0x00000004083f75b2 */ /* 0x0022a20008000100 */
[----:B------:R1:W3:Y:S01]  /*0650*/  SYNCS.EXCH.64 URZ, [UR8+0x18], UR6 ;  /* 0x00001806083f75b2 */ /* 0x0002e20008000100 */
[----:B------:R1:W4:Y:S01]  /*0660*/  SYNCS.EXCH.64 URZ, [UR8+0x8], UR4 ;  /* 0x00000804083f75b2 */ /* 0x0003220008000100 */
[----:B------:R1:W1:Y:S01]  /*0670*/  SYNCS.EXCH.64 URZ, [UR8+0x20], UR6 ;  /* 0x00002006083f75b2 */ /* 0x0002620008000100 */
[----:B------:R1:W1:Y:S01]  /*0680*/  SYNCS.EXCH.64 URZ, [UR8+0x10], UR4 ;  /* 0x00001004083f75b2 */ /* 0x0002620008000100 */
[----:B------:R1:W1:Y:S01]  /*0690*/  SYNCS.EXCH.64 URZ, [UR8+0x28], UR6 ;  /* 0x00002806083f75b2 */ /* 0x0002620008000100 */
[----:B------:R-:W-:Y:S01]  /*06a0*/  NOP ;  /* 0x0000000000007918 */ /* 0x000fe20000000000 */
.L_x_6:
[----:B------:R-:W5:Y:S01]  /*06b0*/  SHFL.IDX PT, R3, R0, RZ, 0x1f ;  /* 0x00001fff00037589 */ /* 0x000f6200000e0000 */
[----:B------:R-:W-:Y:S01]  /*06c0*/  NOP ;  /* 0x0000000000007918 */ /* 0x000fe20000000000 */
[----:B-----5:R-:W-:-:S13]  /*06d0*/  ISETP.NE.AND P0, PT, R3, RZ, PT ;  /* 0x000000ff0300720c */ /* 0x020fda0003f05270 */
[----:B------:R-:W-:Y:S05]  /*06e0*/  @P0 BRA `(.L_x_7) ;  /* 0x0000000000580947 */ /* 0x000fea0003800000 */
[----:B-1----:R-:W1:Y:S01]  /*06f0*/  S2UR UR5, SR_CgaCtaId ;  /* 0x00000000000579c3 */ /* 0x002e620000008800 */
[----:B------:R-:W-:Y:S01]  /*0700*/  UMOV UR4, 0x400 ;  /* 0x0000040000047882 */ /* 0x000fe20000000000 */
[----:B------:R-:W-:Y:S01]  /*0710*/  UMOV UR6, 0x20 ;  /* 0x0000002000067882 */ /* 0x000fe20000000000 */
[----:B------:R-:W-:Y:S01]  /*0720*/  UMOV UR7, 0x100 ;  /* 0x0000010000077882 */ /* 0x000fe20000000000 */
[----:B------:R-:W-:Y:S01]  /*0730*/  ELECT P0, URZ, PT ;  /* 0x00000000003f782f */ /* 0x000fe20003800000 */
[----:B-1----:R-:W-:Y:S02]  /*0740*/  ULEA UR8, UR5, UR4, 0x18 ;  /* 0x0000000405087291 */ /* 0x002fe4000f8ec03f */
[----:B------:R-:W-:-:S04]  /*0750*/  UIADD3 UR4, -UR6, 0x100000, URZ ;  /* 0x0010000006047890 */ /* 0x000fc8000fffe13f */
[----:B------:R-:W-:Y:S02]  /*0760*/  USHF.L.U32 UR5, UR4, 0xb, URZ ;  /* 0x0000000b04057899 */ /* 0x000fe4000800063f */
[----:B------:R-:W-:Y:S02]  /*0770*/  USHF.L.U32 UR4, UR4, 0x1, URZ ;  /* 0x0000000104047899 */ /* 0x000fe4000800063f */
[----:B------:R-:W-:-:S04]  /*0780*/  UIADD3 UR6, -UR7, 0x100000, URZ ;  /* 0x0010000007067890 */ /* 0x000fc8000fffe13f */
[----:B------:R-:W-:Y:S02]  /*0790*/  USHF.L.U32 UR7, UR6, 0xb, URZ ;  /* 0x0000000b06077899 */ /* 0x000fe4000800063f */
[----:B------:R-:W-:Y:S01]  /*07a0*/  USHF.L.U32 UR6, UR6, 0x1, URZ ;  /* 0x0000000106067899 */ /* 0x000fe2000800063f */
[----:B------:R-:W1:Y:S03]  /*07b0*/  FENCE.VIEW.ASYNC.S ;  /* 0x00000000000073c6 */ /* 0x000e660000000000 */
[----:B-1----:R1:W1:Y:S08]  /*07c0*/  SYNCS.EXCH.64 URZ, [UR8+0x30], UR4 ;  /* 0x00003004083f75b2 */ /* 0x0022700008000100 */
[----:B------:R1:W1:Y:S01]  /*07d0*/  SYNCS.EXCH.64 URZ, [UR8+0x50], UR6 ;  /* 0x00005006083f75b2 */ /* 0x0002620008000100 */
[----:B------:R1:W1:Y:S01]  /*07e0*/  SYNCS.EXCH.64 URZ, [UR8+0x38], UR4 ;  /* 0x00003804083f75b2 */ /* 0x0002620008000100 */
[----:B------:R1:W1:Y:S01]  /*07f0*/  SYNCS.EXCH.64 URZ, [UR8+0x58], UR6 ;  /* 0x00005806083f75b2 */ /* 0x0002620008000100 */
[----:B------:R1:W1:Y:S01]  /*0800*/  SYNCS.EXCH.64 URZ, [UR8+0x40], UR4 ;  /* 0x00004004083f75b2 */ /* 0x0002620008000100 */
[----:B------:R1:W1:Y:S01]  /*0810*/  SYNCS.EXCH.64 URZ, [UR8+0x60], UR6 ;  /* 0x00006006083f75b2 */ /* 0x0002620008000100 */
[----:B------:R1:W1:Y:S01]  /*0820*/  SYNCS.EXCH.64 URZ, [UR8+0x48], UR4 ;  /* 0x00004804083f75b2 */ /* 0x0002620008000100 */
[----:B------:R1:W1:Y:S01]  /*0830*/  SYNCS.EXCH.64 URZ, [UR8+0x68], UR6 ;  /* 0x00006806083f75b2 */ /* 0x0002620008000100 */
[----:B------:R-:W-:Y:S01]  /*0840*/  NOP ;  /* 0x0000000000007918 */ /* 0x000fe20000000000 */
.L_x_7:
[----:B-1----:R-:W1:Y:S01]  /*0850*/  S2UR UR8, SR_CTAID.X ;  /* 0x00000000000879c3 */ /* 0x002e620000002500 */
[----:B------:R-:W5:Y:S01]  /*0860*/  SHFL.IDX PT, R0, R0, RZ, 0x1f ;  /* 0x00001fff00007589 */ /* 0x000f6200000e0000 */
[----:B------:R-:W-:Y:S02]  /*0870*/  SHF.R.S32.HI R3, RZ, 0x1f, R6 ;  /* 0x0000001fff037819 */ /* 0x000fe40000011406 */
[----:B------:R-:W-:Y:S02]  /*0880*/  ELECT P0, URZ, PT ;  /* 0x00000000003f782f */ /* 0x000fe40003800000 */
[----:B------:R-:W-:Y:S01]  /*0890*/  SHF.R.S32.HI R9, RZ, 0x1f, R2 ;  /* 0x0000001fff097819 */ /* 0x000fe20000011402 */
[----:B------:R-:W2:Y:S01]  /*08a0*/  S2R R4, SR_CTAID.Y ;  /* 0x0000000000047919 */ /* 0x000ea20000002600 */
[----:B------:R-:W-:Y:S01]  /*08b0*/  LEA.HI R3, R3, R6, RZ, 0x7 ;  /* 0x0000000603037211 */ /* 0x000fe200078f38ff */
[----:B------:R-:W-:Y:S01]  /*08c0*/  ULDC UR4, c[0x0][0x150] ;  /* 0x0000540000047ab9 */ /* 0x000fe20000000800 */
[----:B------:R-:W-:Y:S01]  /*08d0*/  LEA.HI R9, R9, R2, RZ, 0x2 ;  /* 0x0000000209097211 */ /* 0x000fe200078f10ff */
[----:B------:R-:W3:Y:S01]  /*08e0*/  LDC R11, c[0x0][0x148] ;  /* 0x00005200ff0b7b82 */ /* 0x000ee20000000800 */
[----:B------:R-:W-:Y:S01]  /*08f0*/  LOP3.LUT R3, R3, 0xffffff80, RZ, 0xc0, !PT ;  /* 0xffffff8003037812 */ /* 0x000fe200078ec0ff */
[----:B------:R-:W-:Y:S01]  /*0900*/  NOP ;  /* 0x0000000000007918 */ /* 0x000fe20000000000 */
[----:B------:R-:W-:Y:S01]  /*0910*/  LOP3.LUT R9, R9, 0x3ffffffc, RZ, 0xc0, !PT ;  /* 0x3ffffffc09097812 */ /* 0x000fe200078ec0ff */
[----:B------:R-:W-:Y:S01]  /*0920*/  USEL UR37, URZ, 0x1, !UP0 ;  /* 0x000000013f257887 */ /* 0x000fe2000c000000 */
[----:B------:R-:W-:Y:S01]  /*0930*/  IADD3 R3, -R3, R6, RZ ;  /* 0x0000000603037210 */ /* 0x000fe20007ffe1ff */
[----:B------:R-:W-:-:S02]  /*0940*/  IMAD.MOV.U32 R156, RZ, RZ, 0x1 ;  /* 0x00000001ff9c7424 */ /* 0x000fc400078e00ff */
[----:B------:R-:W-:Y:S01]  /*0950*/  IMAD.IADD R2, R2, 0x1, -R9 ;  /* 0x0000000102027824 */ /* 0x000fe200078e0a09 */
[----:B------:R-:W-:-:S04]  /*0960*/  SHF.R.S32.HI R6, RZ, 0x1f, R3 ;  /* 0x0000001fff067819 */ /* 0x000fc80000011403 */
[----:B------:R-:W-:Y:S02]  /*0970*/  LEA.HI R6, R6, R3, RZ, 0x3 ;  /* 0x0000000306067211 */ /* 0x000fe400078f18ff */
[----:B-1----:R-:W-:Y:S02]  /*0980*/  I2FP.F32.U32 R8, UR8 ;  /* 0x0000000800087c45 */ /* 0x002fe40008201000 */
[----:B-----5:R-:W-:Y:S02]  /*0990*/  ISETP.NE.OR P0, PT, R0, RZ, !P0 ;  /* 0x000000ff0000720c */ /* 0x020fe40004705670 */
[--C-:B------:R-:W-:Y:S01]  /*09a0*/  SHF.R.S32.HI R0, RZ, 0x3, R6.reuse ;  /* 0x00000003ff007819 */ /* 0x100fe20000011406 */
[----:B------:R-:W-:Y:S01]  /*09b0*/  FMUL R8, R8, UR4 ;  /* 0x0000000408087c20 */ /* 0x000fe20008400000 */
[----:B------:R-:W-:Y:S01]  /*09c0*/  SHF.R.S32.HI R7, RZ, 0x1f, R6 ;  /* 0x0000001fff077819 */ /* 0x000fe20000011406 */
[----:B------:R-:W-:Y:S01]  /*09d0*/  ULDC UR4, c[0x0][0x154] ;  /* 0x0000550000047ab9 */ /* 0x000fe20000000800 */
[----:B------:R-:W1:Y:S02]  /*09e0*/  LDC R6, c[0x0][0x144] ;  /* 0x00005100ff067b82 */ /* 0x000e640000000800 */
[----:B------:R-:W-:Y:S01]  /*09f0*/  LEA.HI R7, R7, R0, RZ, 0x2 ;  /* 0x0000000007077211 */ /* 0x000fe200078f10ff */
[----:B------:R-:W5:Y:S03]  /*0a00*/  F2I.U32.TRUNC.NTZ R8, R8 ;  /* 0x0000000800087305 */ /* 0x000f66000020f000 */
[----:B------:R-:W-:Y:S01]  /*0a10*/  LOP3.LUT R7, R7, 0xfffffffc, RZ, 0xc0, !PT ;  /* 0xfffffffc07077812 */ /* 0x000fe200078ec0ff */
[----:B------:R-:W-:Y:S01]  /*0a20*/  VOTEU.ALL UP2, P0 ;  /* 0x00000000003f7886 */ /* 0x000fe20000040000 */
[----:B------:R-:W-:-:S03]  /*0a30*/  VOTEU.ALL UP3, P0 ;  /* 0x00000000003f7886 */ /* 0x000fc60000060000 */
[----:B------:R-:W-:Y:S01]  /*0a40*/  IMAD.IADD R7, R0, 0x1, -R7 ;  /* 0x0000000100077824 */ /* 0x000fe200078e0a07 */
[----:B------:R-:W4:Y:S01]  /*0a50*/  @!UP2 S2UR UR7, SR_CgaCtaId ;  /* 0x000000000007a9c3 */ /* 0x000f220000008800 */
[----:B------:R-:W-:-:S03]  /*0a60*/  @!UP2 UMOV UR6, 0x400 ;  /* 0x000004000006a882 */ /* 0x000fc60000000000 */
[----:B------:R-:W-:Y:S02]  /*0a70*/  LEA R2, R2, R7, 0x2 ;  /* 0x0000000702027211 */ /* 0x000fe400078e10ff */
[----:B--2---:R-:W-:Y:S01]  /*0a80*/  I2FP.F32.U32 R7, R4 ;  /* 0x0000000400077245 */ /* 0x004fe20000201000 */
[----:B-----5:R-:W-:Y:S01]  /*0a90*/  IMAD.MOV R9, RZ, RZ, -R8 ;  /* 0x000000ffff097224 */ /* 0x020fe200078e0a08 */
[C---:B------:R-:W-:Y:S02]  /*0aa0*/  LEA.HI R0, R2.reuse, R2, RZ, 0x1 ;  /* 0x0000000202007211 */ /* 0x040fe400078f08ff */
[----:B------:R-:W-:Y:S01]  /*0ab0*/  SHF.L.U32 R157, R2, 0x2, RZ ;  /* 0x00000002029d7819 */ /* 0x000fe200000006ff */
[----:B------:R-:W-:Y:S01]  /*0ac0*/  FMUL R8, R7, UR4 ;  /* 0x0000000407087c20 */ /* 0x000fe20008400000 */
[----:B------:R-:W-:Y:S01]  /*0ad0*/  LOP3.LUT R7, R0, 0xfffffffe, RZ, 0xc0, !PT ;  /* 0xfffffffe00077812 */ /* 0x000fe200078ec0ff */
[----:B-1----:R-:W-:Y:S01]  /*0ae0*/  IMAD R0, R6, R9, UR8 ;  /* 0x0000000806007e24 */ /* 0x002fe2000f8e0209 */
[----:B------:R-:W-:Y:S01]  /*0af0*/  UMOV UR4, 0x20 ;  /* 0x0000002000047882 */ /* 0x000fe20000000000 */
[----:B------:R-:W1:Y:S01]  /*0b00*/  LDC R6, c[0x0][0x140] ;  /* 0x00005000ff067b82 */ /* 0x000e620000000800 */
[----:B------:R-:W-:-:S04]  /*0b10*/  @!UP2 UIADD3 UR4, -UR4, 0x100000, URZ ;  /* 0x001000000404a890 */ /* 0x000fc8000fffe13f */
[----:B------:R-:W-:Y:S02]  /*0b20*/  @!UP2 USHF.L.U32 UR5, UR4, 0xb, URZ ;  /* 0x0000000b0405a899 */ /* 0x000fe4000800063f */
[----:B------:R-:W-:Y:S01]  /*0b30*/  @!UP2 USHF.L.U32 UR4, UR4, 0x1, URZ ;  /* 0x000000010404a899 */ /* 0x000fe2000800063f */
[C---:B------:R-:W-:Y:S01]  /*0b40*/  IMAD.IADD R7, R2.reuse, 0x1, -R7 ;  /* 0x0000000102077824 */ /* 0x040fe200078e0a07 */
[----:B------:R-:W2:Y:S01]  /*0b50*/  F2I.U32.TRUNC.NTZ R8, R8 ;  /* 0x0000000800087305 */ /* 0x000ea2000020f000 */
[----:B------:R-:W-:-:S03]  /*0b60*/  LOP3.LUT R157, R2, 0xc, R157, 0x78, !PT ;  /* 0x0000000c029d7812 */ /* 0x000fc600078e789d */
[----:B------:R-:W-:Y:S01]  /*0b70*/  ISETP.NE.AND P2, PT, R7, R0, PT ;  /* 0x000000000700720c */ /* 0x000fe20003f45270 */
[----:B----4-:R-:W-:Y:S01]  /*0b80*/  @!UP2 ULEA UR6, UR7, UR6, 0x18 ;  /* 0x000000060706a291 */ /* 0x010fe2000f8ec03f */
[----:B------:R-:W-:Y:S01]  /*0b90*/  VOTEU.ALL UP2, P0 ;  /* 0x00000000003f7886 */ /* 0x000fe20000040000 */
[----:B------:R-:W-:-:S04]  /*0ba0*/  LOP3.LUT P0, RZ, R3, 0x7, RZ, 0xc0, !PT ;  /* 0x0000000703ff7812 */ /* 0x000fc8000780c0ff */
[----:B------:R-:W-:Y:S01]  /*0bb0*/  ISETP.LT.U32.AND P0, PT, R157, 0x2, !P0 ;  /* 0x000000029d00780c */ /* 0x000fe20004701070 */
[----:B--2---:R-:W-:-:S05]  /*0bc0*/  IMAD.MOV R12, RZ, RZ, -R8 ;  /* 0x000000ffff0c7224 */ /* 0x004fca00078e0a08 */
[----:B------:R-:W-:Y:S01]  /*0bd0*/  @P2 LEA.HI R2, R157, R157, RZ, 0x1 ;  /* 0x0000009d9d022211 */ /* 0x000fe200078f08ff */
[----:B------:R-:W2:Y:S02]  /*0be0*/  FENCE.VIEW.ASYNC.S ;  /* 0x00000000000073c6 */ /* 0x000ea40000000000 */
[----:B--2---:R2:W4:Y:S01]  /*0bf0*/  @!UP2 SYNCS.EXCH.64 URZ, [UR6+0x70], UR4 ;  /* 0x00007004063fa5b2 */ /* 0x0045220008000100 */
[----:B---3--:R-:W-:Y:S01]  /*0c00*/  IMAD R7, R11, R12, R4 ;  /* 0x0000000c0b077224 */ /* 0x008fe200078e0204 */
[----:B------:R-:W-:Y:S01]  /*0c10*/  UISETP.EQ.AND UP2, UPT, UR58, 0x2, !UP1 ;  /* 0x000000023a00788c */ /* 0x000fe2000cf42270 */
[----:B-1----:R-:W-:Y:S02]  /*0c20*/  ISETP.EQ.U32.AND P4, PT, R6, 0x1, PT ;  /* 0x000000010600780c */ /* 0x002fe40003f82070 */
[----:B------:R-:W-:Y:S01]  /*0c30*/  @P2 SHF.R.S32.HI R2, RZ, 0x1, R2 ;  /* 0x00000001ff022819 */ /* 0x000fe20000011402 */
[----:B------:R-:W-:Y:S01]  /*0c40*/  USEL UR59, URZ, 0x1, !UP2 ;  /* 0x000000013f3b7887 */ /* 0x000fe2000d000000 */
[----:B------:R-:W-:-:S02]  /*0c50*/  SEL R3, RZ, 0x1, !P0 ;  /* 0x00000001ff037807 */ /* 0x000fc40004000000 */
[----:B------:R-:W-:-:S04]  /*0c60*/  @P2 ISETP.NE.AND P3, PT, R2, R7, PT ;  /* 0x000000070200220c */ /* 0x000fc80003f65270 */
[----:B------:R-:W-:Y:S01]  /*0c70*/  @P2 SEL R156, RZ, 0x1, P3 ;  /* 0x00000001ff9c2807 */ /* 0x000fe20001800000 */
[----:B------:R2:W1:Y:S01]  /*0c80*/  @!UP3 SYNCS.EXCH.64 URZ, [UR6+0x78], UR4 ;  /* 0x00007804063fb5b2 */ /* 0x0004620008000100 */
[----:B------:R-:W-:Y:S02]  /*0c90*/  UISETP.GE.U32.AND UP3, UPT, UR9, 0x2, UPT ;  /* 0x000000020900788c */ /* 0x000fe4000bf66070 */
[----:B------:R-:W-:Y:S01]  /*0ca0*/  LOP3.LUT R156, R156, R3, RZ, 0xc0, !PT ;  /* 0x000000039c9c7212 */ /* 0x000fe200078ec0ff */
[----:B------:R-:W-:Y:S01]  /*0cb0*/  NOP ;  /* 0x0000000000007918 */ /* 0x000fe20000000000 */
[----:B------:R-:W-:Y:S02]  /*0cc0*/  USEL UR59, UR59, 0x2, UP3 ;  /* 0x000000023b3b7887 */ /* 0x000fe40009800000 */
[----:B------:R-:W-:Y:S01]  /*0cd0*/  USEL UR37, UR37, 0x2, UP3 ;  /* 0x0000000225257887 */ /* 0x000fe20009800000 */
[----:B--2-4-:R-:W-:Y:S11]  /*0ce0*/  @!P4 BRA `(.L_x_8) ;  /* 0x000000000008c947 */ /* 0x014ff60003800000 */
[----:B-1----:R-:W-:Y:S01]  /*0cf0*/  UCGABAR_ARV ;  /* 0x00000000000079c7 */ /* 0x002fe20008000000 */
[----:B------:R-:W-:Y:S05]  /*0d00*/  BRA `(.L_x_9) ;  /* 0x0000000000047947 */ /* 0x000fea0003800000 */
.L_x_8:
[----:B-1----:R-:W-:Y:S01]  /*0d10*/  NOP ;  /* 0x0000000000007918 */ /* 0x002fe20000000000 */
.L_x_9:
[----:B------:R-:W1:Y:S01]  /*0d20*/  LDC R2, c[0x0][0x904] ;  /* 0x00024100ff027b82 */ /* 0x000e620000000800 */
[----:B------:R-:W-:Y:S01]  /*0d30*/  IMAD.MOV.U32 R3, RZ, RZ, RZ ;  /* 0x000000ffff037224 */ /* 0x000fe200078e00ff */
[----:B-1----:R-:W-:Y:S02]  /*0d40*/  ISETP.NE.AND P2, PT, R2, 0x1, PT ;  /* 0x000000010200780c */ /* 0x002fe40003f45270 */
[----:B------:R-:W-:-:S11]  /*0d50*/  MOV R2, UR8 ;  /* 0x0000000800027c02 */ /* 0x000fd60008000f00 */
[----:B------:R-:W1:Y:S01]  /*0d60*/  @P2 LDC R7, c[0x0][0x10] ;  /* 0x00000400ff072b82 */ /* 0x000e620000000800 */
[----:B------:R-:W-:Y:S01]  /*0d70*/  @P2 IMAD.MOV.U32 R5, RZ, RZ, RZ ;  /* 0x000000ffff052224 */ /* 0x000fe200078e00ff */
[----:B------:R-:W-:-:S06]  /*0d80*/  @P2 MOV R13, RZ ;  /* 0x000000ff000d2202 */ /* 0x000fcc0000000f00 */
[----:B------:R-:W2:Y:S01]  /*0d90*/  @!P2 LDC R9, c[0x0][0xc] ;  /* 0x00000300ff09ab82 */ /* 0x000ea20000000800 */
[----:B------:R-:W-:Y:S01]  /*0da0*/  ULDC UR4, c[0x0][0xc] ;  /* 0x0000030000047ab9 */ /* 0x000fe20000000800 */
[----:B------:R-:W-:Y:S01]  /*0db0*/  ULDC UR5, c[0x0][0x10] ;  /* 0x0000040000057ab9 */ /* 0x000fe20000000800 */
[----:B------:R-:W-:Y:S01]  /*0dc0*/  ULDC UR6, c[0x0][0x14] ;  /* 0x0000050000067ab9 */ /* 0x000fe20000000800 */
[----:B------:R-:W-:-:S04]  /*0dd0*/  UIMAD.WIDE.U32 UR4, UR4, UR5, URZ ;  /* 0x00000005040472a5 */ /* 0x000fc8000f8e003f */
[----:B------:R-:W-:Y:S02]  /*0de0*/  UIMAD.WIDE.U32 UR54, UR4, UR6, URZ ;  /* 0x00000006043672a5 */ /* 0x000fe4000f8e003f */
[----:B------:R-:W-:-:S04]  /*0df0*/  UIMAD UR53, UR5, UR6, URZ ;  /* 0x00000006053572a4 */ /* 0x000fc8000f8e023f */
[----:B------:R-:W-:Y:S01]  /*0e00*/  UIADD3 UR53, UR55, UR53, URZ ;  /* 0x0000003537357290 */ /* 0x000fe2000fffe03f */
[----:B-1----:R-:W-:-:S04]  /*0e10*/  @P2 IMAD.WIDE.U32 R6, R7, UR8, R4 ;  /* 0x0000000807062c25 */ /* 0x002fc8000f8e0004 */
[----:B------:R-:W-:Y:S02]  /*0e20*/  @P2 IMAD.MOV.U32 R19, RZ, RZ, R6 ;  /* 0x000000ffff132224 */ /* 0x000fe400078e0006 */
[----:B------:R-:W-:Y:S02]  /*0e30*/  @P2 IMAD.IADD R23, R7, 0x1, R13 ;  /* 0x0000000107172824 */ /* 0x000fe400078e020d */
[----:B--2---:R-:W-:-:S04]  /*0e40*/  @!P2 IMAD.WIDE.U32 R2, R4, R9, R2 ;  /* 0x000000090402a225 */ /* 0x004fc800078e0002 */
[----:B------:R-:W-:Y:S01]  /*0e50*/  @!P2 IMAD.MOV.U32 R23, RZ, RZ, R3 ;  /* 0x000000ffff17a224 */ /* 0x000fe200078e0003 */
[----:B------:R-:W-:-:S05]  /*0e60*/  @!P2 MOV R19, R2 ;  /* 0x000000020013a202 */ /* 0x000fca0000000f00 */
[----:B------:R1:W-:Y:S04]  /*0e70*/  STL [R1+0x200], R19 ;  /* 0x0002001301007387 */ /* 0x0003e80000100800 */
[----:B------:R1:W-:Y:S01]  /*0e80*/  STL [R1+0x204], R23 ;  /* 0x0002041701007387 */ /* 0x0003e20000100800 */
[----:B------:R-:W-:Y:S05]  /*0e90*/  @!P4 BRA `(.L_x_10) ;  /* 0x00000000000cc947 */ /* 0x000fea0003800000 */
[----:B------:R-:W-:Y:S01]  /*0ea0*/  UCGABAR_WAIT ;  /* 0x0000000000007dc7 */ /* 0x000fe20008000000 */
[----:B------:R-:W-:Y:S01]  /*0eb0*/  CCTL.IVALL ;  /* 0x00000000ff00798f */ /* 0x000fe20002000000 */
[----:B------:R-:W-:Y:S05]  /*0ec0*/  BRA `(.L_x_11) ;  /* 0x0000000000047947 */ /* 0x000fea0003800000 */
.L_x_10:
[----:B------:R-:W-:Y:S06]  /*0ed0*/  BAR.SYNC.DEFER_BLOCKING 0x0 ;  /* 0x0000000000007b1d */ /* 0x000fec0000010000 */
.L_x_11:
[----:B------:R-:W-:Y:S01]  /*0ee0*/  PLOP3.LUT P0, PT, PT, PT, UP1, 0x80, 0x0 ;  /* 0x000000000000781c */ /* 0x000fe20003f0f018 */
[----:B------:R-:W2:Y:S01]  /*0ef0*/  S2UR UR45, SR_CgaCtaId ;  /* 0x00000000002d79c3 */ /* 0x000ea20000008800 */
[----:B------:R-:W-:Y:S11]  /*0f00*/  BSSY B6, `(.L_x_12) ;  /* 0x000150e000067945 */ /* 0x000ff60003800000 */
[----:B------:R-:W-:Y:S05]  /*0f10*/  @!P0 BRA `(.L_x_13) ;  /* 0x00000114008c8947 */ /* 0x000fea0003800000 */
[----:B------:R-:W-:-:S06]  /*0f20*/  UISETP.GT.U32.AND UP0, UPT, UR9, 0x1, UPT ;  /* 0x000000010900788c */ /* 0x000fcc000bf04070 */
[----:B------:R-:W-:-:S13]  /*0f30*/  PLOP3.LUT P0, PT, PT, PT, UP0, 0x80, 0x0 ;  /* 0x000000000000781c */ /* 0x000fda0003f0f008 */
[----:B------:R-:W-:Y:S05]  /*0f40*/  @P0 BRA `(.L_x_14) ;  /* 0x0000015000240947 */ /* 0x000fea0003800000 */
[----:B------:R-:W-:Y:S01]  /*0f50*/  ULDC.64 UR4, c[0x0][0x8f8] ;  /* 0x00023e0000047ab9 */ /* 0x000fe20000000a00 */
[----:B------:R-:W-:Y:S01]  /*0f60*/  UMOV UR49, 0xffffffff ;  /* 0xffffffff00317882 */ /* 0x000fe20000000000 */
[----:B------:R-:W-:Y:S01]  /*0f70*/  ISETP.GE.U32.AND P0, PT, R19, UR4, PT ;  /* 0x0000000413007c0c */ /* 0x000fe2000bf06070 */
[----:B------:R-:W-:Y:S01]  /*0f80*/  UMOV UR51, 0xffffffff ;  /* 0xffffffff00337882 */ /* 0x000fe20000000000 */
[----:B------:R-:W-:Y:S01]  /*0f90*/  PRMT R160, RZ, 0x7610, R160 ;  /* 0x00007610ffa07816 */ /* 0x000fe200000000a0 */
[----:B------:R-:W-:Y:S01]  /*0fa0*/  IMAD.MOV.U32 R2, RZ, RZ, -0x1 ;  /* 0xffffffffff027424 */ /* 0x000fe200078e00ff */
[----:B------:R-:W-:Y:S02]  /*0fb0*/  ISETP.GE.U32.AND.EX P0, PT, R23, UR5, PT, P0 ;  /* 0x0000000517007c0c */ /* 0x000fe4000bf06100 */
[----:B------:R-:W-:-:S11]  /*0fc0*/  PRMT R3, RZ, 0x7610, R3 ;  /* 0x00007610ff037816 */ /* 0x000fd60000000003 */
[----:B------:R-:W-:Y:S05]  /*0fd0*/  @P0 BRA `(.L_x_15) ;  /* 0x0000000400380947 */ /* 0x000fea0003800000 */
[----:B------:R-:W3:Y:S01]  /*0fe0*/  LDC.64 R14, c[0x0][0x8d0] ;  /* 0x00023400ff0e7b82 */ /* 0x000ee20000000a00 */
[----:B------:R-:W-:Y:S01]  /*0ff0*/  MOV R2, R19 ;  /* 0x0000001300027202 */ /* 0x000fe20000000f00 */
[----:B------:R-:W-:-:S06]  /*1000*/  IMAD.MOV.U32 R3, RZ, RZ, R23 ;  /* 0x000000ffff037224 */ /* 0x000fcc00078e0017 */
[----:B------:R-:W4:Y:S08]  /*1010*/  LDC R10, c[0x0][0x8d8] ;  /* 0x00023600ff0a7b82 */ /* 0x000f300000000800 */
[----:B------:R-:W1:Y:S01]  /*1020*/  LDC.64 R16, c[0x0][0x8c8] ;  /* 0x00023200ff107b82 */ /* 0x000e620000000a00 */
[----:B---3--:R-:W-:-:S04]  /*1030*/  ISETP.NE.U32.AND P0, PT, R14, RZ, PT ;  /* 0x000000ff0e00720c */ /* 0x008fc80003f05070 */
[----:B------:R-:W-:-:S13]  /*1040*/  ISETP.NE.AND.EX P0, PT, R15, RZ, PT, P0 ;  /* 0x000000ff0f00720c */ /* 0x000fda0003f05300 */
[----:B-1--4-:R-:W-:Y:S05]  /*1050*/  @!P0 BRA `(.L_x_16) ;  /* 0x0000000000288947 */ /* 0x012fea0003800000 */
[----:B------:R-:W1:Y:S02]  /*1060*/  LDC R9, c[0x0][0x8dc] ;  /* 0x00023700ff097b82 */ /* 0x000e640000000800 */
[----:B-1----:R-:W-:-:S05]  /*1070*/  IADD3 R9, P0, R19, R9, RZ ;  /* 0x0000000913097210 */ /* 0x002fca0007f1e0ff */
[----:B------:R-:W-:-:S04]  /*1080*/  IMAD.X R13, RZ, RZ, R23, P0 ;  /* 0x000000ffff0d7224 */ /* 0x000fc800000e0617 */
[----:B------:R-:W-:-:S04]  /*1090*/  IMAD.WIDE.U32 R2, R13, R14, RZ ;  /* 0x0000000e0d027225 */ /* 0x000fc800078e00ff */
[----:B------:R-:W-:-:S04]  /*10a0*/  IMAD.WIDE.U32 R6, P0, R9, R15, R2 ;  /* 0x0000000f09067225 */ /* 0x000fc80007800002 */
[----:B------:R-:W-:Y:S01]  /*10b0*/  IMAD.WIDE.U32 R2, R9, R14, RZ ;  /* 0x0000000e09027225 */ /* 0x000fe200078e00ff */
[----:B------:R-:W-:-:S03]  /*10c0*/  IADD3.X R9, RZ, RZ, RZ, P0, !PT ;  /* 0x000000ffff097210 */ /* 0x000fc600007fe4ff */
[----:B------:R-:W-:Y:S01]  /*10d0*/  IMAD.MOV.U32 R8, RZ, RZ, R7 ;  /* 0x000000ffff087224 */ /* 0x000fe200078e0007 */
[----:B------:R-:W-:-:S05]  /*10e0*/  IADD3 RZ, P0, R3, R6, RZ ;  /* 0x0000000603ff7210 */ /* 0x000fca0007f1e0ff */
[----:B------:R-:W-:-:S08]  /*10f0*/  IMAD.WIDE.U32.X R2, R13, R15, R8, P0 ;  /* 0x0000000f0d027225 */ /* 0x000fd000000e0408 */
.L_x_16:
[-CC-:B------:R-:W-:Y:S01]  /*1100*/  SHF.R.U64 R22, R2, R10.reuse, R3.reuse ;  /* 0x0000000a02167219 */ /* 0x180fe20000001203 */
[----:B------:R-:W1:Y:S01]  /*1110*/  LDC.64 R20, c[0x0][0x8e8] ;  /* 0x00023a00ff147b82 */ /* 0x000e620000000a00 */
[----:B------:R-:W-:Y:S01]  /*1120*/  SHF.R.U32.HI R2, RZ, R10, R3 ;  /* 0x0000000aff027219 */ /* 0x000fe20000011603 */
[----:B------:R-:W-:Y:S01]  /*1130*/  IMAD R11, R11, R12, R4 ;  /* 0x0000000c0b0b7224 */ /* 0x000fe200078e0204 */
[----:B------:R-:W-:-:S05]  /*1140*/  IADD3 R5, P0, RZ, -R22, RZ ;  /* 0x80000016ff057210 */ /* 0x000fca0007f1e0ff */
[----:B------:R-:W3:Y:S01]  /*1150*/  LDC R8, c[0x0][0x8c0] ;  /* 0x00023000ff087b82 */ /* 0x000ee20000000800 */
[----:B------:R-:W-:Y:S01]  /*1160*/  IMAD.X R3, RZ, RZ, ~R2, P0 ;  /* 0x000000ffff037224 */ /* 0x000fe200000e0e02 */
[----:B------:R-:W-:-:S03]  /*1170*/  MOV R2, R19 ;  /* 0x0000001300027202 */ /* 0x000fc60000000f00 */
[-C--:B------:R-:W-:Y:S02]  /*1180*/  IMAD R6, R3, R16.reuse, RZ ;  /* 0x0000001003067224 */ /* 0x080fe400078e02ff */
[----:B------:R-:W-:Y:S01]  /*1190*/  IMAD.MOV.U32 R3, RZ, RZ, R23 ;  /* 0x000000ffff037224 */ /* 0x000fe200078e0017 */
[----:B------:R-:W4:Y:S01]  /*11a0*/  LDC R14, c[0x0][0x8b0] ;  /* 0x00022c00ff0e7b82 */ /* 0x000f220000000800 */
[----:B------:R-:W-:Y:S02]  /*11b0*/  IMAD.MOV.U32 R23, RZ, RZ, 0x1 ;  /* 0x00000001ff177424 */ /* 0x000fe400078e00ff */
[----:B------:R-:W-:-:S04]  /*11c0*/  IMAD.WIDE.U32 R2, R5, R16, R2 ;  /* 0x0000001005027225 */ /* 0x000fc800078e0002 */
[----:B------:R-:W-:Y:S01]  /*11d0*/  IMAD R5, R5, R17, R6 ;  /* 0x0000001105057224 */ /* 0x000fe200078e0206 */
[----:B------:R-:W5:Y:S01]  /*11e0*/  LDC R18, c[0x0][0x900] ;  /* 0x00024000ff127b82 */ /* 0x000f620000000800 */
[----:B-1----:R-:W-:Y:S02]  /*11f0*/  ISETP.NE.U32.AND P0, PT, R20, RZ, PT ;  /* 0x000000ff1400720c */ /* 0x002fe40003f05070 */
[----:B------:R-:W-:Y:S01]  /*1200*/  IMAD.IADD R3, R3, 0x1, R5 ;  /* 0x0000000103037824 */ /* 0x000fe200078e0205 */
[----:B------:R-:W-:Y:S02]  /*1210*/  MOV R5, 0xffffffff ;  /* 0xffffffff00057802 */ /* 0x000fe40000000f00 */
[----:B------:R-:W-:Y:S02]  /*1220*/  ISETP.NE.AND.EX P0, PT, R21, RZ, PT, P0 ;  /* 0x000000ff1500720c */ /* 0x000fe40003f05300 */
[----:B------:R-:W1:Y:S01]  /*1230*/  LDC R13, c[0x0][0x8a8] ;  /* 0x00022a00ff0d7b82 */ /* 0x000e620000000800 */
[----:B---3--:R-:W-:-:S02]  /*1240*/  SHF.R.U64 R10, R2, R8, R3 ;  /* 0x00000008020a7219 */ /* 0x008fc40000001203 */
[----:B------:R-:W-:-:S05]  /*1250*/  SHF.R.U32.HI R3, RZ, R8, R3 ;  /* 0x00000008ff037219 */ /* 0x000fca0000011603 */
[----:B------:R-:W3:Y:S01]  /*1260*/  LDC R15, c[0x0][0x8f0] ;  /* 0x00023c00ff0f7b82 */ /* 0x000ee20000000800 */
[-CC-:B----4-:R-:W-:Y:S02]  /*1270*/  SHF.R.U64 R19, R10, R14.reuse, R3.reuse ;  /* 0x0000000e0a137219 */ /* 0x190fe40000001203 */
[----:B------:R-:W-:-:S05]  /*1280*/  SHF.R.U32.HI R3, RZ, R14, R3 ;  /* 0x0000000eff037219 */ /* 0x000fca0000011603 */
[----:B------:R-:W4:Y:S01]  /*1290*/  LDC R17, c[0x0][0x8e0] ;  /* 0x00023800ff117b82 */ /* 0x000f220000000800 */
[-C--:B-----5:R-:W-:Y:S02]  /*12a0*/  SHF.L.U32 R2, R5, R18.reuse, RZ ;  /* 0x0000001205027219 */ /* 0x0a0fe400000006ff */
[--C-:B------:R-:W-:Y:S02]  /*12b0*/  SHF.R.U64 R12, R19, R18, R3.reuse ;  /* 0x00000012130c7219 */ /* 0x100fe40000001203 */
[----:B------:R-:W-:Y:S02]  /*12c0*/  LOP3.LUT R8, RZ, R2, RZ, 0x33, !PT ;  /* 0x00000002ff087212 */ /* 0x000fe400078e33ff */
[----:B------:R-:W-:Y:S01]  /*12d0*/  SHF.R.U32.HI R3, RZ, R18, R3 ;  /* 0x00000012ff037219 */ /* 0x000fe20000011603 */
[----:B------:R-:W1:Y:S01]  /*12e0*/  LDC R16, c[0x0][0x8b8] ;  /* 0x00022e00ff107b82 */ /* 0x000e620000000800 */
[----:B------:R-:W-:Y:S01]  /*12f0*/  IMAD.MOV.U32 R2, RZ, RZ, R12 ;  /* 0x000000ffff027224 */ /* 0x000fe200078e000c */
[----:B------:R-:W-:Y:S06]  /*1300*/  @!P0 BRA `(.L_x_17) ;  /* 0x0000000000288947 */ /* 0x000fec0003800000 */
[----:B------:R-:W5:Y:S02]  /*1310*/  LDC R7, c[0x0][0x8f4] ;  /* 0x00023d00ff077b82 */ /* 0x000f640000000800 */
[----:B-----5:R-:W-:-:S04]  /*1320*/  IADD3 R7, P0, R12, R7, RZ ;  /* 0x000000070c077210 */ /* 0x020fc80007f1e0ff */
[----:B------:R-:W-:-:S05]  /*1330*/  IADD3.X R9, RZ, R3, RZ, P0, !PT ;  /* 0x00000003ff097210 */ /* 0x000fca00007fe4ff */
[----:B------:R-:W-:-:S04]  /*1340*/  IMAD.WIDE.U32 R2, R9, R20, RZ ;  /* 0x0000001409027225 */ /* 0x000fc800078e00ff */
[----:B------:R-:W-:-:S04]  /*1350*/  IMAD.WIDE.U32 R4, P0, R7, R21, R2 ;  /* 0x0000001507047225 */ /* 0x000fc80007800002 */
[----:B------:R-:W-:-:S04]  /*1360*/  IMAD.WIDE.U32 R2, R7, R20, RZ ;  /* 0x0000001407027225 */ /* 0x000fc800078e00ff */
[----:B------:R-:W-:Y:S01]  /*1370*/  IMAD.X R7, RZ, RZ, RZ, P0 ;  /* 0x000000ffff077224 */ /* 0x000fe200000e06ff */
[----:B------:R-:W-:Y:S01]  /*1380*/  IADD3 RZ, P0, R3, R4, RZ ;  /* 0x0000000403ff7210 */ /* 0x000fe20007f1e0ff */
[----:B------:R-:W-:-:S04]  /*1390*/  IMAD.MOV.U32 R6, RZ, RZ, R5 ;  /* 0x000000ffff067224 */ /* 0x000fc800078e0005 */
[----:B------:R-:W-:-:S08]  /*13a0*/  IMAD.WIDE.U32.X R2, R9, R21, R6, P0 ;  /* 0x0000001509027225 */ /* 0x000fd000000e0406 */
.L_x_17:
[----:B---3--:R-:W-:Y:S02]  /*13b0*/  SHF.R.U64 R4, R2, R15, R3 ;  /* 0x0000000f02047219 */ /* 0x008fe40000001203 */
[----:B------:R-:W-:Y:S02]  /*13c0*/  SHF.L.U32 R2, R23, R18, RZ ;  /* 0x0000001217027219 */ /* 0x000fe400000006ff */
[----:B------:R-:W-:Y:S01]  /*13d0*/  LOP3.LUT R3, R19, R8, RZ, 0xc0, !PT ;  /* 0x0000000813037212 */ /* 0x000fe200078ec0ff */
[----:B------:R-:W-:Y:S01]  /*13e0*/  IMAD.MOV R6, RZ, RZ, -R4 ;  /* 0x000000ffff067224 */ /* 0x000fe200078e0a04 */
[----:B-1----:R-:W-:Y:S02]  /*13f0*/  IADD3 R5, R13, -0x1, RZ ;  /* 0xffffffff0d057810 */ /* 0x002fe40007ffe0ff */
[----:B------:R-:W-:Y:S01]  /*1400*/  SEL R0, R0, R11, !P2 ;  /* 0x0000000b00007207 */ /* 0x000fe20005000000 */
[----:B------:R-:W-:Y:S01]  /*1410*/  IMAD R3, R2, R4, R3 ;  /* 0x0000000402037224 */ /* 0x000fe200078e0203 */
[----:B------:R-:W-:Y:S01]  /*1420*/  LOP3.LUT R5, R10, R5, RZ, 0xc0, !PT ;  /* 0x000000050a057212 */ /* 0x000fe200078ec0ff */
[----:B----4-:R-:W-:Y:S01]  /*1430*/  IMAD R2, R6, R17, R12 ;  /* 0x0000001106027224 */ /* 0x010fe200078e020c */
[----:B------:R-:W-:Y:S01]  /*1440*/  R2UR UR51, R22 ;  /* 0x00000000163372ca */ /* 0x000fe200000e0000 */
[----:B------:R-:W-:-:S02]  /*1450*/  IMAD R0, R3, R16, R0 ;  /* 0x0000001003007224 */ /* 0x000fc400078e0200 */
[----:B------:R-:W-:Y:S02]  /*1460*/  IMAD R3, R2, R13, R5 ;  /* 0x0000000d02037224 */ /* 0x000fe400078e0205 */
[----:B------:R-:W-:-:S03]  /*1470*/  IMAD.MOV.U32 R4, RZ, RZ, 0x1 ;  /* 0x00000001ff047424 */ /* 0x000fc600078e00ff */
[----:B------:R-:W-:-:S04]  /*1480*/  SEL R2, R3, R0, !P2 ;  /* 0x0000000003027207 */ /* 0x000fc80005000000 */
[----:B------:R-:W-:Y:S02]  /*1490*/  R2UR UR49, R2 ;  /* 0x00000000023172ca */ /* 0x000fe400000e0000 */
[----:B------:R-:W-:Y:S02]  /*14a0*/  SEL R2, R0, R3, !P2 ;  /* 0x0000000300027207 */ /* 0x000fe40005000000 */
[----:B------:R-:W-:-:S11]  /*14b0*/  PRMT R3, R4, 0x7610, R3 ;  /* 0x0000761004037816 */ /* 0x000fd60000000003 */
.L_x_15:
[----:B------:R-:W-:-:S08]  /*14c0*/  NOP ;  /* 0x0000000000007918 */ /* 0x000fd00000000000 */
[----:B------:R-:W3:Y:S02]  /*14d0*/  USETMAXREG.TRY_ALLOC.CTAPOOL UP0, 0xf0 ;  /* 0x000000f0000079c8 */ /* 0x000ee40008000600 */
[----:B---3--:R-:W-:-:S13]  /*14e0*/  PLOP3.LUT P0, PT, PT, PT, UP0, 0x80, 0x0 ;  /* 0x000000000000781c */ /* 0x008fda0003f0f008 */
[----:B------:R-:W-:Y:S05]  /*14f0*/  @!P0 BRA `(.L_x_15) ;  /* 0xfffffffc00f08947 */ /* 0x000fea000383ffff */
[----:B------:R-:W-:Y:S02]  /*1500*/  ULDC.64 UR4, c[0x0][0x590] ;  /* 0x0001640000047ab9 */ /* 0x000fe40000000a00 */
[----:B------:R-:W-:Y:S01]  /*1510*/  MOV R159, UR4 ;  /* 0x00000004009f7c02 */ /* 0x000fe20008000f00 */
[----:B------:R-:W-:-:S03]  /*1520*/  IMAD.U32 R161, RZ, RZ, UR5 ;  /* 0x00000005ffa17e24 */ /* 0x000fc6000f8e00ff */
[----:B------:R-:W-:-:S04]  /*1530*/  ISETP.NE.U32.AND P1, PT, R159, RZ, PT ;  /* 0x000000ff9f00720c */ /* 0x000fc80003f25070 */
[----:B------:R-:W-:-:S13]  /*1540*/  ISETP.NE.AND.EX P0, PT, R161, RZ, PT, P1 ;  /* 0x000000ffa100720c */ /* 0x000fda0003f05310 */
[----:B------:R-:W-:Y:S05]  /*1550*/  @P0 BRA `(.L_x_18) ;  /* 0x00000000002c0947 */ /* 0x000fea0003800000 */
[----:B------:R-:W-:Y:S02]  /*1560*/  ULDC.64 UR4, c[0x0][0x588] ;  /* 0x0001620000047ab9 */ /* 0x000fe40000000a00 */
[----:B------:R-:W-:-:S04]  /*1570*/  ISETP.NE.U32.AND P0, PT, RZ, UR4, PT ;  /* 0x00000004ff007c0c */ /* 0x000fc8000bf05070 */
[----:B------:R-:W-:-:S13]  /*1580*/  ISETP.NE.AND.EX P0, PT, RZ, UR5, PT, P0 ;  /* 0x00000005ff007c0c */ /* 0x000fda000bf05300 */
[----:B------:R-:W-:Y:S05]  /*1590*/  @!P0 BRA `(.L_x_19) ;  /* 0x0000000000108947 */ /* 0x000fea0003800000 */
[----:B------:R-:W3:Y:S02]  /*15a0*/  LDC.64 R16, c[0x0][0x588] ;  /* 0x00016200ff107b82 */ /* 0x000ee40000000a00 */
[----:B---3--:R3:W5:Y:S01]  /*15b0*/  LDG.E R16, desc[UR56][R16.64] ;  /* 0x0000003810107981 */ /* 0x008762000c1e1900 */
[----:B------:R-:W-:Y:S01]  /*15c0*/  IMAD.MOV.U32 R160, RZ, RZ, 0x1 ;  /* 0x00000001ffa07424 */ /* 0x000fe200078e00ff */
[----:B------:R-:W-:Y:S06]  /*15d0*/  BRA `(.L_x_18) ;  /* 0x00000000000c7947 */ /* 0x000fec0003800000 */
.L_x_19:
[----:B------:R-:W-:Y:S01]  /*15e0*/  ULDC UR4, c[0x0][0x580] ;  /* 0x0001600000047ab9 */ /* 0x000fe20000000800 */
[----:B------:R-:W-:Y:S01]  /*15f0*/  MOV R160, 0x1 ;  /* 0x0000000100a07802 */ /* 0x000fe20000000f00 */
[----:B------:R-:W-:-:S07]  /*1600*/  IMAD.U32 R16, RZ, RZ, UR4 ;  /* 0x00000004ff107e24 */ /* 0x000fce000f8e00ff */
.L_x_18:
[----:B------:R-:W-:Y:S02]  /*1610*/  ULDC.64 UR4, c[0x0][0x5b0] ;  /* 0x00016c0000047ab9 */ /* 0x000fe40000000a00 */
[----:B------:R-:W-:-:S04]  /*1620*/  ISETP.NE.U32.AND P0, PT, RZ, UR4, PT ;  /* 0x00000004ff007c0c */ /* 0x000fc8000bf05070 */
[----:B------:R-:W-:-:S13]  /*1630*/  ISETP.NE.AND.EX P0, PT, RZ, UR5, PT, P0 ;  /* 0x00000005ff007c0c */ /* 0x000fda000bf05300 */
[----:B------:R-:W-:Y:S05]  /*1640*/  @P0 BRA `(.L_x_20) ;  /* 0x0000000000240947 */ /* 0x000fea0003800000 */
[----:B------:R-:W-:Y:S02]  /*1650*/  ULDC.64 UR4, c[0x0][0x5a8] ;  /* 0x00016a0000047ab9 */ /* 0x000fe40000000a00 */
[----:B------:R-:W-:-:S04]  /*1660*/  ISETP.NE.U32.AND P0, PT, RZ, UR4, PT ;  /* 0x00000004ff007c0c */ /* 0x000fc8000bf05070 */
[----:B------:R-:W-:-:S13]  /*1670*/  ISETP.NE.AND.EX P0, PT, RZ, UR5, PT, P0 ;  /* 0x00000005ff007c0c */ /* 0x000fda000bf05300 */
[----:B------:R-:W-:Y:S05]  /*1680*/  @!P0 BRA `(.L_x_21) ;  /* 0x00000000000c8947 */ /* 0x000fea0003800000 */
[----:B------:R-:W3:Y:S02]  /*1690*/  LDC.64 R4, c[0x0][0x5a8] ;  /* 0x00016a00ff047b82 */ /* 0x000ee40000000a00 */
[----:B---3--:R4:W5:Y:S01]  /*16a0*/  LDG.E R17, desc[UR56][R4.64] ;  /* 0x0000003804117981 */ /* 0x008962000c1e1900 */
[----:B------:R-:W-:Y:S05]  /*16b0*/  BRA `(.L_x_20) ;  /* 0x0000000000087947 */ /* 0x000fea0003800000 */
.L_x_21:
[----:B------:R-:W-:Y:S02]  /*16c0*/  ULDC UR4, c[0x0][0x5a0] ;  /* 0x0001680000047ab9 */ /* 0x000fe40000000800 */
[----:B---3--:R-:W-:-:S07]  /*16d0*/  IMAD.U32 R17, RZ, RZ, UR4 ;  /* 0x00000004ff117e24 */ /* 0x008fce000f8e00ff */
.L_x_20:
[----:B------:R-:W-:Y:S01]  /*16e0*/  LOP3.LUT P2, RZ, R3, 0xff, RZ, 0xc0, !PT ;  /* 0x000000ff03ff7812 */ /* 0x000fe2000784c0ff */
[----:B------:R-:W-:Y:S01]  /*16f0*/  UMOV UR36, URZ ;  /* 0x0000003f00247c82 */ /* 0x000fe20008000000 */
[----:B------:R-:W-:-:S11]  /*1700*/  PLOP3.LUT P0, PT, PT, PT, PT, 0x80, 0x0 ;  /* 0x000000000000781c */ /* 0x000fd60003f0f070 */
[----:B------:R-:W-:Y:S05]  /*1710*/  @!P2 BRA `(.L_x_22) ;  /* 0x0000010800f0a947 */ /* 0x000fea0003800000 */
[----:B------:R-:W1:Y:S01]  /*1720*/  S2R R0, SR_TID.X ;  /* 0x0000000000007919 */ /* 0x000e620000002100 */
[----:B------:R-:W-:Y:S01]  /*1730*/  ULDC UR4, c[0x0][0x28c] ;  /* 0x0000a30000047ab9 */ /* 0x000fe20000000800 */
[----:B------:R-:W-:Y:S01]  /*1740*/  MOV R22, 0x10 ;  /* 0x0000001000167802 */ /* 0x000fe20000000f00 */
[----:B------:R-:W-:Y:S02]  /*1750*/  UIADD3 UR4, UR4, 0x3f, URZ ;  /* 0x0000003f04047890 */ /* 0x000fe4000fffe03f */
[----:B------:R-:W-:Y:S02]  /*1760*/  ULOP3.LUT UR43, UR59, 0x1, URZ, 0xfc, !UPT ;  /* 0x000000013b2b7892 */ /* 0x000fe4000f8efc3f */
[----:B------:R-:W-:Y:S01]  /*1770*/  USHF.R.S32.HI UR5, URZ, 0x1f, UR4 ;  /* 0x0000001f3f057899 */ /* 0x000fe20008011404 */
[----:B------:R-:W-:Y:S01]  /*1780*/  ULDC.64 UR38, c[0x0][0x198] ;  /* 0x0000660000267ab9 */ /* 0x000fe20000000a00 */
[----:B------:R-:W-:Y:S02]  /*1790*/  UMOV UR40, URZ ;  /* 0x0000003f00287c82 */ /* 0x000fe40008000000 */
[----:B------:R-:W-:Y:S01]  /*17a0*/  ULEA.HI UR5, UR5, UR4, URZ, 0x6 ;  /* 0x0000000405057291 */ /* 0x000fe2000f8f303f */
[----:B------:R-:W-:Y:S01]  /*17b0*/  UMOV UR41, URZ ;  /* 0x0000003f00297c82 */ /* 0x000fe20008000000 */
[----:B------:R-:W-:-:S02]  /*17c0*/  UMOV UR42, URZ ;  /* 0x0000003f002a7c82 */ /* 0x000fc40008000000 */
[----:B------:R-:W-:Y:S01]  /*17d0*/  USHF.R.S32.HI UR44, URZ, 0x6, UR5 ;  /* 0x000000063f2c7899 */ /* 0x000fe20008011405 */
[----:B------:R-:W-:Y:S01]  /*17e0*/  UMOV UR36, URZ ;  /* 0x0000003f00247c82 */ /* 0x000fe20008000000 */
[C---:B-1----:R-:W-:Y:S02]  /*17f0*/  LOP3.LUT R163, R0.reuse, 0xff, RZ, 0xc0, !PT ;  /* 0x000000ff00a37812 */ /* 0x042fe400078ec0ff */
[----:B------:R-:W-:-:S03]  /*1800*/  LOP3.LUT P0, RZ, R0, 0x4, RZ, 0xc0, !PT ;  /* 0x0000000400ff7812 */ /* 0x000fc6000780c0ff */
[----:B------:R-:W-:Y:S01]  /*1810*/  VIADD R163, R163, 0x1f ;  /* 0x0000001fa3a37836 */ /* 0x000fe20000000000 */
[----:B------:R-:W-:-:S09]  /*1820*/  SEL R22, R22, 0xfffffff0, !P0 ;  /* 0xfffffff016167807 */ /* 0x000fd20004000000 */
.L_x_229:
[----:B------:R-:W1:Y:S01]  /*1830*/  S2R R0, SR_TID.X ;  /* 0x0000000000007919 */ /* 0x000e620000002100 */
[----:B--2---:R-:W2:Y:S01]  /*1840*/  S2UR UR47, SR_CgaCtaId ;  /* 0x00000000002f79c3 */ /* 0x004ea20000008800 */
[----:B------:R-:W-:Y:S02]  /*1850*/  UMOV UR46, 0x400 ;  /* 0x00000400002e7882 */ /* 0x000fe40000000000 */
[----:B--2---:R-:W-:Y:S01]  /*1860*/  ULEA UR46, UR47, UR46, 0x18 ;  /* 0x0000002e2f2e7291 */ /* 0x004fe2000f8ec03f */
[----:B-1----:R-:W-:-:S04]  /*1870*/  LOP3.LUT R0, R0, 0x80, RZ, 0xc0, !PT ;  /* 0x0000008000007812 */ /* 0x002fc800078ec0ff */
[----:B------:R-:W-:-:S06]  /*1880*/  SHF.R.U32.HI R0, RZ, 0x7, R0 ;  /* 0x00000007ff007819 */ /* 0x000fcc0000011600 */
[----:B------:R-:W1:Y:S02]  /*1890*/  SHFL.IDX PT, R0, R0, RZ, 0x1f ;  /* 0x00001fff00007589 */ /* 0x000e6400000e0000 */
[----:B-1----:R-:W-:-:S13]  /*18a0*/  R2UR UR4, R0 ;  /* 0x00000000000472ca */ /* 0x002fda00000e0000 */
[----:B------:R-:W-:-:S04]  /*18b0*/  ULEA.HI UR5, UR4, UR4, URZ, 0x1 ;  /* 0x0000000404057291 */ /* 0x000fc8000f8f083f */
[----:B------:R-:W-:-:S04]  /*18c0*/  ULOP3.LUT UR5, UR5, 0x7fffe, URZ, 0xc0, !UPT ;  /* 0x0007fffe05057892 */ /* 0x000fc8000f8ec03f */
[----:B------:R-:W-:-:S03]  /*18d0*/  UIADD3 UR5, UR4, -UR5, URZ ;  /* 0x8000000504057290 */ /* 0x000fc6000fffe03f */
[----:B------:R-:W-:Y:S01]  /*18e0*/  ULDC UR4, c[0x0][0x28c] ;  /* 0x0000a30000047ab9 */ /* 0x000fe20000000800 */
[----:B------:R-:W-:Y:S01]  /*18f0*/  ULEA UR5, UR5, UR46, 0xd ;  /* 0x0000002e05057291 */ /* 0x000fe2000f8e683f */
[----:B------:R-:W-:-:S03]  /*1900*/  ISETP.LT.AND P0, PT, RZ, UR4, PT ;  /* 0x00000004ff007c0c */ /* 0x000fc6000bf01270 */
[----:B------:R-:W-:-:S04]  /*1910*/  UIADD3 UR5, UR5, 0x8400, URZ ;  /* 0x0000840005057890 */ /* 0x000fc8000fffe03f */
[----:B------:R-:W-:-:S04]  /*1920*/  USHF.R.U32.HI UR5, URZ, 0x4, UR5 ;  /* 0x000000043f057899 */ /* 0x000fc80008011605 */
[----:B------:R-:W-:Y:S02]  /*1930*/  ULOP3.LUT UR48, UR5, 0x3fff, URZ, 0xc0, !UPT ;  /* 0x00003fff05307892 */ /* 0x000fe4000f8ec03f */
[----:B------:R-:W-:Y:S10]  /*1940*/  @P0 BRA `(.L_x_23) ;  /* 0x0000000000400947 */ /* 0x000ff40003800000 */
[----:B------:R-:W-:Y:S01]  /*1950*/  MOV R0, 0x0 ;  /* 0x0000000000007802 */ /* 0x000fe20000000f00 */
[----:B------:R-:W-:Y:S01]  /*1960*/  ULDC.64 UR4, c[0x4][0x70] ;  /* 0x01001c0000047ab9 */ /* 0x000fe20000000a00 */
[----:B------:R-:W-:Y:S01]  /*1970*/  ULDC.64 UR6, c[0x4][0x8] ;  /* 0x0100020000067ab9 */ /* 0x000fe20000000a00 */
[----:B----4-:R-:W-:Y:S01]  /*1980*/  IMAD.U32 R4, RZ, RZ, UR4 ;  /* 0x00000004ff047e24 */ /* 0x010fe2000f8e00ff */
[----:B------:R1:W2:Y:S01]  /*1990*/  LDC.64 R14, c[0x4][R0] ;  /* 0x01000000000e7b82 */ /* 0x0002a20000000a00 */
[----:B------:R-:W-:Y:S01]  /*19a0*/  MOV R5, UR5 ;  /* 0x0000000500057c02 */ /* 0x000fe20008000f00 */
[----:B------:R-:W-:Y:S01]  /*19b0*/  ULDC.64 UR4, c[0x4][0x78] ;  /* 0x01001e0000047ab9 */ /* 0x000fe20000000a00 */
[----:B------:R-:W-:Y:S01]  /*19c0*/  MOV R10, UR6 ;  /* 0x00000006000a7c02 */ /* 0x000fe20008000f00 */
[----:B------:R-:W-:Y:S01]  /*19d0*/  IMAD.U32 R6, RZ, RZ, UR4 ;  /* 0x00000004ff067e24 */ /* 0x000fe2000f8e00ff */
[----:B------:R-:W-:Y:S01]  /*19e0*/  MOV R12, 0x1 ;  /* 0x00000001000c7802 */ /* 0x000fe20000000f00 */
[----:B------:R-:W-:-:S02]  /*19f0*/  IMAD.U32 R7, RZ, RZ, UR5 ;  /* 0x00000005ff077e24 */ /* 0x000fc4000f8e00ff */
[----:B------:R-:W-:Y:S02]  /*1a00*/  IMAD.U32 R11, RZ, RZ, UR7 ;  /* 0x00000007ff0b7e24 */ /* 0x000fe4000f8e00ff */
[----:B------:R-:W-:Y:S02]  /*1a10*/  IMAD.MOV.U32 R8, RZ, RZ, 0x1e1 ;  /* 0x000001e1ff087424 */ /* 0x000fe400078e00ff */
[----:B-1----:R-:W-:-:S07]  /*1a20*/  IMAD.MOV.U32 R13, RZ, RZ, RZ ;  /* 0x000000ffff0d7224 */ /* 0x002fce00078e00ff */
[----:B------:R-:W-:-:S07]  /*1a30*/  LEPC R20, `(.L_x_23) ;  /* 0x000000001014794e */ /* 0x000fce0000000000 */
[----:B--23-5:R-:W-:Y:S05]  /*1a40*/  CALL.ABS.NOINC R14 ;  /* 0x000000000e007343 */ /* 0x02cfea0003c00000 */
.L_x_23:
[----:B------:R-:W-:-:S06]  /*1a50*/  ULOP3.LUT UR4, UR37, 0x1, URZ, 0xfc, !UPT ;  /* 0x0000000125047892 */ /* 0x000fcc000f8efc3f */
[----:B------:R-:W-:-:S05]  /*1a60*/  IMAD.U32 R0, RZ, RZ, UR4 ;  /* 0x00000004ff007e24 */ /* 0x000fca000f8e00ff */
[----:B------:R-:W-:-:S13]  /*1a70*/  ISETP.NE.AND P0, PT, R0, 0x3, PT ;  /* 0x000000030000780c */ /* 0x000fda0003f05270 */
[----:B------:R-:W-:Y:S05]  /*1a80*/  @!P0 BRA `(.L_x_24) ;  /* 0x0000000000048947 */ /* 0x000fea0003800000 */
[----:B------:R-:W-:Y:S01]  /*1a90*/  BPT.TRAP 0x1 ;  /* 0x000000040000795c */ /* 0x000fe20000300000 */
.L_x_24:
[----:B------:R-:W-:Y:S01]  /*1aa0*/  IMAD.U32 R0, RZ, RZ, UR41 ;  /* 0x00000029ff007e24 */ /* 0x000fe2000f8e00ff */
[----:B------:R-:W-:-:S04]  /*1ab0*/  MOV R3, UR42 ;  /* 0x0000002a00037c02 */ /* 0x000fc80008000f00 */
[----:B------:R-:W-:Y:S02]  /*1ac0*/  LEA R3, R3, UR46, 0x3 ;  /* 0x0000002e03037c11 */ /* 0x000fe4000f8e18ff */
[----:B------:R-:W-:-:S04]  /*1ad0*/  SHF.L.U32 R0, R0, 0x1f, RZ ;  /* 0x0000001f00007819 */ /* 0x000fc800000006ff */
[----:B------:R1:W2:Y:S01]  /*1ae0*/  SYNCS.PHASECHK.TRANS64.TRYWAIT P1, [R3+URZ], R0 ;  /* 0x00000000030075a7 */ /* 0x0002a2000802017f */
[----:B------:R-:W-:Y:S05]  /*1af0*/  @!P0 BRA `(.L_x_25) ;  /* 0x0000000000048947 */ /* 0x000fea0003800000 */
[----:B------:R-:W-:Y:S01]  /*1b00*/  BPT.TRAP 0x1 ;  /* 0x000000040000795c */ /* 0x000fe20000300000 */
.L_x_25:
[----:B--2---:R-:W-:Y:S05]  /*1b10*/  @P1 BRA `(.L_x_26) ;  /* 0x0000000000081947 */ /* 0x004fea0003800000 */
[----:B------:R-:W2:Y:S02]  /*1b20*/  SYNCS.PHASECHK.TRANS64.TRYWAIT P1, [R3+URZ], R0 ;  /* 0x00000000030075a7 */ /* 0x000ea4000802017f */
[----:B--2---:R-:W-:Y:S05]  /*1b30*/  @!P1 BRA `(.L_x_27) ;  /* 0x0000014400309947 */ /* 0x004fea0003800000 */
.L_x_26:
[----:B------:R-:W-:-:S04]  /*1b40*/  UISETP.LT.AND UP0, UPT, UR44, 0x1, UPT ;  /* 0x000000012c00788c */ /* 0x000fc8000bf01270 */
[----:B------:R-:W-:-:S06]  /*1b50*/  USEL UR4, UR44, 0x1, UP0 ;  /* 0x000000012c047887 */ /* 0x000fcc0008000000 */
[----:B-12---:R-:W-:Y:S01]  /*1b60*/  IMAD.U32 R0, RZ, RZ, UR4 ;  /* 0x00000004ff007e24 */ /* 0x006fe2000f8e00ff */
[----:B------:R-:W-:Y:S05]  /*1b70*/  WARPSYNC.ALL ;  /* 0x0000000000007948 */ /* 0x000fea0003800000 */
[----:B------:R-:W-:-:S04]  /*1b80*/  IADD3 R0, -R0, UR44, RZ ;  /* 0x0000002c00007c10 */ /* 0x000fc8000fffe1ff */
[----:B------:R-:W-:Y:S01]  /*1b90*/  ISETP.GE.AND P1, PT, R0, 0x1, PT ;  /* 0x000000010000780c */ /* 0x000fe20003f26270 */
[----:B------:R-:W-:Y:S01]  /*1ba0*/  UIADD3 UR4, UR46, 0x20400, URZ ;  /* 0x000204002e047890 */ /* 0x000fe2000fffe03f */
[----:B------:R-:W-:Y:S01]  /*1bb0*/  WARPGROUP.ARRIVE ;  /* 0x00000000000079c5 */ /* 0x000fe20000000000 */
[----:B------:R-:W-:Y:S01]  /*1bc0*/  UMOV UR9, 0x40000040 ;  /* 0x4000004000097882 */ /* 0x000fe20000000000 */
[----:B------:R-:W-:Y:S01]  /*1bd0*/  UMOV UR11, 0x40000040 ;  /* 0x40000040000b7882 */ /* 0x000fe20000000000 */
[----:B------:R-:W-:Y:S01]  /*1be0*/  USHF.R.U32.HI UR4, URZ, 0x4, UR4 ;  /* 0x000000043f047899 */ /* 0x000fe20008011604 */
[----:B------:R1:W-:Y:S03]  /*1bf0*/  STL [R1+0x2d8], R22 ;  /* 0x0002d81601007387 */ /* 0x0003e60000100800 */
[----:B------:R-:W-:Y:S01]  /*1c00*/  ULOP3.LUT UR5, UR4, 0x3fff, URZ, 0xc0, !UPT ;  /* 0x00003fff04057892 */ /* 0x000fe2000f8ec03f */
[----:B-----5:R-:W-:Y:S01]  /*1c10*/  STL [R1+0x2d4], R17 ;  /* 0x0002d41101007387 */ /* 0x020fe20000100800 */
[----:B------:R-:W-:-:S02]  /*1c20*/  ULOP3.LUT UR4, UR48, 0x10000, URZ, 0xfc, !UPT ;  /* 0x0001000030047892 */ /* 0x000fc4000f8efc3f */
[----:B------:R-:W-:Y:S01]  /*1c30*/  ULOP3.LUT UR5, UR5, 0x10000, URZ, 0xfc, !UPT ;  /* 0x0001000005057892 */ /* 0x000fe2000f8efc3f */
[----:B------:R2:W-:Y:S01]  /*1c40*/  STL [R1+0x2d0], R16 ;  /* 0x0002d01001007387 */ /* 0x0005e20000100800 */
[----:B------:R-:W-:Y:S02]  /*1c50*/  ULEA UR6, UR42, UR4, 0xb ;  /* 0x000000042a067291 */ /* 0x000fe4000f8e583f */
[----:B------:R-:W-:Y:S01]  /*1c60*/  ULEA UR7, UR42, UR5, 0xb ;  /* 0x000000052a077291 */ /* 0x000fe2000f8e583f */
[----:B------:R-:W-:Y:S04]  /*1c70*/  STL [R1+0x2cc], R2 ;  /* 0x0002cc0201007387 */ /* 0x000fe80000100800 */
[----:B------:R-:W-:Y:S01]  /*1c80*/  UMOV UR8, UR6 ;  /* 0x0000000600087c82 */ /* 0x000fe20008000000 */
[----:B------:R3:W-:Y:S01]  /*1c90*/  STL [R1+0x2c8], R0 ;  /* 0x0002c80001007387 */ /* 0x0007e20000100800 */
[----:B------:R-:W-:-:S02]  /*1ca0*/  UMOV UR10, UR7 ;  /* 0x00000007000a7c82 */ /* 0x000fc40008000000 */
[----:B------:R-:W-:Y:S01]  /*1cb0*/  HGMMA.64x256x16.F32.BF16 R24, gdesc[UR8], RZ, !UPT, gsb0 ;  /* 0x03e00000081879f0 */ /* 0x000fe2000c0018ff */
[----:B------:R-:W-:Y:S01]  /*1cc0*/  UIADD3 UR8, UR6, 0x400, URZ ;  /* 0x0000040006087890 */ /* 0x000fe2000fffe03f */
[----:B------:R-:W-:Y:S01]  /*1cd0*/  UMOV UR9, 0x40000040 ;  /* 0x4000004000097882 */ /* 0x000fe20000000000 */
[----:B------:R-:W-:Y:S02]  /*1ce0*/  WARPGROUP.DEPBAR.LE gsb0, 0x0 ;  /* 0x00008000000079c5 */ /* 0x000fe40000010000 */
[----:B------:R-:W-:Y:S01]  /*1cf0*/  STL.64 [R1], R24 ;  /* 0x0000001801007387 */ /* 0x000fe20000100a00 */
[----:B------:R-:W-:Y:S01]  /*1d00*/  MOV R235, R49 ;  /* 0x0000003100eb7202 */ /* 0x000fe20000000f00 */
[----:B------:R-:W-:Y:S01]  /*1d10*/  IMAD.MOV.U32 R234, RZ, RZ, R50 ;  /* 0x000000ffffea7224 */ /* 0x000fe200078e0032 */
[----:B------:R-:W-:Y:S01]  /*1d20*/  MOV R232, R52 ;  /* 0x0000003400e87202 */ /* 0x000fe20000000f00 */
[----:B------:R-:W-:Y:S01]  /*1d30*/  STL.64 [R1+0x8], R26 ;  /* 0x0000081a01007387 */ /* 0x000fe20000100a00 */
[----:B------:R-:W-:Y:S01]  /*1d40*/  IMAD.MOV.U32 R233, RZ, RZ, R51 ;  /* 0x000000ffffe97224 */ /* 0x000fe200078e0033 */
[----:B------:R-:W-:Y:S01]  /*1d50*/  MOV R229, R55 ;  /* 0x0000003700e57202 */ /* 0x000fe20000000f00 */
[----:B------:R-:W-:Y:S01]  /*1d60*/  IMAD.MOV.U32 R231, RZ, RZ, R53 ;  /* 0x000000ffffe77224 */ /* 0x000fe200078e0035 */
        /* <DEDUP_REMOVED lines=68> */
[----:B-1----:R-:W-:Y:S01]  /*21b0*/  MOV R22, R130 ;  /* 0x0000008200167202 */ /* 0x002fe20000000f00 */
[----:B------:R-:W-:Y:S01]  /*21c0*/  IMAD.MOV.U32 R189, RZ, RZ, R105 ;  /* 0x000000ffffbd7224 */ /* 0x000fe200078e0069 */
[----:B------:R-:W-:Y:S01]  /*21d0*/  MOV R19, R133 ;  /* 0x0000008500137202 */ /* 0x000fe20000000f00 */
[----:B------:R-:W-:Y:S01]  /*21e0*/  IMAD.MOV.U32 R191, RZ, RZ, R107 ;  /* 0x000000ffffbf7224 */ /* 0x000fe200078e006b */
[----:B--2---:R-:W-:Y:S01]  /*21f0*/  MOV R16, R136 ;  /* 0x0000008800107202 */ /* 0x004fe20000000f00 */
[----:B------:R-:W-:Y:S01]  /*2200*/  IMAD.MOV.U32 R192, RZ, RZ, R108 ;  /* 0x000000ffffc07224 */ /* 0x000fe200078e006c */
[----:B------:R-:W-:Y:S01]  /*2210*/  MOV R13, R139 ;  /* 0x0000008b000d7202 */ /* 0x000fe20000000f00 */
[----:B------:R-:W-:Y:S01]  /*2220*/  IMAD.MOV.U32 R194, RZ, RZ, R110 ;  /* 0x000000ffffc27224 */ /* 0x000fe200078e006e */
[----:B------:R-:W-:Y:S01]  /*2230*/  MOV R10, R142 ;  /* 0x0000008e000a7202 */ /* 0x000fe20000000f00 */
[----:B------:R-:W-:Y:S01]  /*2240*/  IMAD.MOV.U32 R195, RZ, RZ, R111 ;  /* 0x000000ffffc37224 */ /* 0x000fe200078e006f */
[----:B------:R-:W-:Y:S01]  /*2250*/  MOV R7, R145 ;  /* 0x0000009100077202 */ /* 0x000fe20000000f00 */
[----:B------:R-:W-:Y:S01]  /*2260*/  IMAD.MOV.U32 R197, RZ, RZ, R113 ;  /* 0x000000ffffc57224 */ /* 0x000fe200078e0071 */
[----:B----4-:R-:W-:Y:S01]  /*2270*/  MOV R4, R148 ;  /* 0x0000009400047202 */ /* 0x010fe20000000f00 */
[----:B------:R-:W-:Y:S01]  /*2280*/  IMAD.MOV.U32 R198, RZ, RZ, R114 ;  /* 0x000000ffffc67224 */ /* 0x000fe200078e0072 */
[----:B------:R1:W-:Y:S01]  /*2290*/  STL [R1+0x60], R48 ;  /* 0x0000603001007387 */ /* 0x0003e20000100800 */
[----:B------:R-:W-:Y:S01]  /*22a0*/  IMAD.MOV.U32 R200, RZ, RZ, R116 ;  /* 0x000000ffffc87224 */ /* 0x000fe200078e0074 */
[----:B---3--:R-:W-:Y:S01]  /*22b0*/  MOV R0, R151 ;  /* 0x0000009700007202 */ /* 0x008fe20000000f00 */
[----:B------:R-:W-:Y:S01]  /*22c0*/  IMAD.MOV.U32 R201, RZ, RZ, R117 ;  /* 0x000000ffffc97224 */ /* 0x000fe200078e0075 */
[----:B------:R-:W-:Y:S01]  /*22d0*/  STL [R1+0x59c], R163 ;  /* 0x00059ca301007387 */ /* 0x000fe20000100800 */
[----:B------:R-:W-:-:S02]  /*22e0*/  IMAD.MOV.U32 R203, RZ, RZ, R119 ;  /* 0x000000ffffcb7224 */ /* 0x000fc400078e0077 */
[----:B------:R-:W-:Y:S01]  /*22f0*/  IMAD.MOV.U32 R204, RZ, RZ, R120 ;  /* 0x000000ffffcc7224 */ /* 0x000fe200078e0078 */
[----:B------:R-:W-:Y:S01]  /*2300*/  STL [R1+0x598], R160 ;  /* 0x000598a001007387 */ /* 0x000fe20000100800 */
[----:B------:R-:W-:Y:S02]  /*2310*/  IMAD.MOV.U32 R206, RZ, RZ, R122 ;  /* 0x000000ffffce7224 */ /* 0x000fe400078e007a */
[----:B------:R-:W-:Y:S01]  /*2320*/  IMAD.MOV.U32 R207, RZ, RZ, R123 ;  /* 0x000000ffffcf7224 */ /* 0x000fe200078e007b */
[----:B------:R-:W-:Y:S01]  /*2330*/  STL.64 [R1+0x590], R156 ;  /* 0x0005909c01007387 */ /* 0x000fe20000100a00 */
[----:B------:R-:W-:Y:S02]  /*2340*/  IMAD.MOV.U32 R209, RZ, RZ, R125 ;  /* 0x000000ffffd17224 */ /* 0x000fe400078e007d */
[----:B------:R-:W-:Y:S02]  /*2350*/  IMAD.MOV.U32 R210, RZ, RZ, R126 ;  /* 0x000000ffffd27224 */ /* 0x000fe400078e007e */
[----:B------:R-:W-:-:S02]  /*2360*/  IMAD.MOV.U32 R212, RZ, RZ, R128 ;  /* 0x000000ffffd47224 */ /* 0x000fc400078e0080 */
[----:B------:R-:W-:Y:S02]  /*2370*/  IMAD.MOV.U32 R23, RZ, RZ, R129 ;  /* 0x000000ffff177224 */ /* 0x000fe400078e0081 */
[----:B------:R-:W-:Y:S02]  /*2380*/  IMAD.MOV.U32 R21, RZ, RZ, R131 ;  /* 0x000000ffff157224 */ /* 0x000fe400078e0083 */
[----:B------:R-:W-:Y:S02]  /*2390*/  IMAD.MOV.U32 R20, RZ, RZ, R132 ;  /* 0x000000ffff147224 */ /* 0x000fe400078e0084 */
        /* <DEDUP_REMOVED lines=12> */
[----:B-1----:R-:W-:-:S06]  /*2460*/  WARPGROUP.ARRIVE ;  /* 0x00000000000079c5 */ /* 0x002fcc0000000000 */
[----:B------:R-:W-:Y:S03]  /*2470*/  HGMMA.64x256x16.F32.BF16 R24, gdesc[UR8], RZ, !UPT, gsb0 ;  /* 0x03e00000081879f0 */ /* 0x000fe6000c0018ff */
[----:B------:R-:W-:Y:S02]  /*2480*/  WARPGROUP.DEPBAR.LE gsb0, 0x0 ;  /* 0x00008000000079c5 */ /* 0x000fe40000010000 */
[----:B------:R-:W-:Y:S04]  /*2490*/  STL.64 [R1+0x588], R150 ;  /* 0x0005889601007387 */ /* 0x000fe80000100a00 */
        /* <DEDUP_REMOVED lines=20> */
[----:B------:R1:W-:Y:S04]  /*25e0*/  STL.64 [R1+0x4e0], R108 ;  /* 0x0004e06c01007387 */ /* 0x0003e80000100a00 */
[----:B-1----:R-:W2:Y:S04]  /*25f0*/  LDL.LU R108, [R1] ;  /* 0x00000000016c7983 */ /* 0x002ea80000300800 */
[----:B------:R-:W2:Y:S04]  /*2600*/  LDL.LU R109, [R1+0x4] ;  /* 0x00000400016d7983 */ /* 0x000ea80000300800 */
        /* <DEDUP_REMOVED lines=22> */
[----:B------:R-:W2:Y:S01]  /*2770*/  LDL.LU R132, [R1+0x60] ;  /* 0x0000600001847983 */ /* 0x000ea20000300800 */
        /* <DEDUP_REMOVED lines=29> */
[----:B------:R-:W-:Y:S01]  /*2950*/  UIADD3 UR8, UR6, 0x2, URZ ;  /* 0x0000000206087890 */ /* 0x000fe2000fffe03f */
[----:B------:R-:W-:Y:S01]  /*2960*/  IMAD.MOV.U32 R163, RZ, RZ, R213 ;  /* 0x000000ffffa37224 */ /* 0x000fe200078e00d5 */
[----:B------:R-:W-:Y:S01]  /*2970*/  MOV R213, R23 ;  /* 0x0000001700d57202 */ /* 0x000fe20000000f00 */
[----:B------:R-:W-:Y:S01]  /*2980*/  IMAD.MOV.U32 R214, RZ, RZ, R22 ;  /* 0x000000ffffd67224 */ /* 0x000fe200078e0016 */
[----:B------:R-:W-:Y:S01]  /*2990*/  UIADD3 UR10, UR7, 0x2, URZ ;  /* 0x00000002070a7890 */ /* 0x000fe2000fffe03f */
[----:B------:R-:W-:Y:S01]  /*29a0*/  IMAD.MOV.U32 R215, RZ, RZ, R21 ;  /* 0x000000ffffd77224 */ /* 0x000fe200078e0015 */
[----:B------:R-:W-:Y:S01]  /*29b0*/  UMOV UR9, 0x40000040 ;  /* 0x4000004000097882 */ /* 0x000fe20000000000 */
[----:B------:R-:W-:Y:S01]  /*29c0*/  IMAD.MOV.U32 R217, RZ, RZ, R19 ;  /* 0x000000ffffd97224 */ /* 0x000fe200078e0013 */
[----:B------:R-:W-:Y:S01]  /*29d0*/  UMOV UR11, 0x40000040 ;  /* 0x40000040000b7882 */ /* 0x000fe20000000000 */
        /* <DEDUP_REMOVED lines=11> */
[----:B------:R-:W-:-:S06]  /*2a90*/  IMAD.MOV.U32 R235, RZ, RZ, R0 ;  /* 0x000000ffffeb7224 */ /* 0x000fcc00078e0000 */
[----:B--2---:R-:W-:-:S06]  /*2aa0*/  WARPGROUP.ARRIVE ;  /* 0x00000000000079c5 */ /* 0x004fcc0000000000 */
[----:B------:R-:W-:Y:S03]  /*2ab0*/  HGMMA.64x256x16.F32.BF16 R108, gdesc[UR8], R108, gsb0 ;  /* 0x03e00000086c79f0 */ /* 0x000fe6000800186c */
[----:B------:R-:W-:Y:S02]  /*2ac0*/  WARPGROUP.DEPBAR.LE gsb0, 0x0 ;  /* 0x00008000000079c5 */ /* 0x000fe40000010000 */
[----:B------:R-:W-:Y:S04]  /*2ad0*/  STL.64 [R1], R108 ;  /* 0x0000006c01007387 */ /* 0x000fe80000100a00 */
        /* <DEDUP_REMOVED lines=63> */
[----:B-1----:R-:W2:Y:S04]  /*2ed0*/  LDL.LU R163, [R1+0x59c] ;  /* 0x00059c0001a37983 */ /* 0x002ea80000300800 */
[----:B------:R-:W3:Y:S04]  /*2ee0*/  LDL.LU R160, [R1+0x598] ;  /* 0x0005980001a07983 */ /* 0x000ee80000300800 */
[----:B------:R-:W4:Y:S04]  /*2ef0*/  LDL.LU.64 R156, [R1+0x590] ;  /* 0x00059000019c7983 */ /* 0x000f280000300a00 */
[----:B------:R-:W2:Y:S04]  /*2f00*/  LDL.LU.64 R150, [R1+0x588] ;  /* 0x0005880001967983 */ /* 0x000ea80000300a00 */
        /* <DEDUP_REMOVED lines=20> */
[----:B------:R-:W2:Y:S01]  /*3050*/  LDL.LU.64 R108, [R1+0x4e0] ;  /* 0x0004e000016c7983 */ /* 0x000ea20000300a00 */
[----:B------:R-:W-:Y:S01]  /*3060*/  UIADD3 UR8, UR6, 0x402, URZ ;  /* 0x0000040206087890 */ /* 0x000fe2000fffe03f */
[----:B------:R-:W-:Y:S01]  /*3070*/  UMOV UR9, 0x40000040 ;  /* 0x4000004000097882 */ /* 0x000fe20000000000 */
[----:B--2---:R-:W-:-:S07]  /*3080*/  WARPGROUP.ARRIVE ;  /* 0x00000000000079c5 */ /* 0x004fce0000000000 */
[----:B------:R-:W-:Y:S03]  /*3090*/  HGMMA.64x256x16.F32.BF16 R24, gdesc[UR8], R24, gsb0 ;  /* 0x03e00000081879f0 */ /* 0x000fe60008001818 */
        /* <DEDUP_REMOVED lines=65> */
[----:B-1----:R-:W2:Y:S04]  /*34b0*/  LDL.LU.64 R24, [R1] ;  /* 0x0000000001187983 */ /* 0x002ea80000300a00 */
        /* <DEDUP_REMOVED lines=63> */
[----:B------:R-:W-:-:S02]  /*38b0*/  UIADD3 UR8, UR6, 0x4, URZ ;  /* 0x0000000406087890 */ /* 0x000fc4000fffe03f */
[----:B------:R-:W-:Y:S01]  /*38c0*/  UIADD3 UR10, UR7, 0x4, URZ ;  /* 0x00000004070a7890 */ /* 0x000fe2000fffe03f */
[----:B------:R-:W-:Y:S01]  /*38d0*/  UMOV UR9, 0x40000040 ;  /* 0x4000004000097882 */ /* 0x000fe20000000000 */
[----:B------:R-:W-:Y:S01]  /*38e0*/  UMOV UR11, 0x40000040 ;  /* 0x40000040000b7882 */ /* 0x000fe20000000000 */
[----:B--2---:R-:W-:-:S06]  /*38f0*/  WARPGROUP.ARRIVE ;  /* 0x00000000000079c5 */ /* 0x004fcc0000000000 */
[----:B------:R-:W-:Y:S03]  /*3900*/  HGMMA.64x256x16.F32.BF16 R24, gdesc[UR8], R24, gsb0 ;  /* 0x03e00000081879f0 */ /* 0x000fe60008001818 */
[----:B------:R-:W-:Y:S02]  /*3910*/  WARPGROUP.DEPBAR.LE gsb0, 0x0 ;  /* 0x00008000000079c5 */ /* 0x000fe40000010000 */
[----:B------:R-:W-:Y:S01]  /*3920*/  STL.64 [R1], R24 ;  /* 0x0000001801007387 */ /* 0x000fe20000100a00 */
        /* <DEDUP_REMOVED lines=47> */
[----:B------:R1:W-:Y:S01]  /*3c20*/  STL [R1+0x60], R48 ;  /* 0x0000603001007387 */ /* 0x0003e20000100800 */
[----:B------:R-:W-:Y:S01]  /*3c30*/  IMAD.MOV.U32 R198, RZ, RZ, R114 ;  /* 0x000000ffffc67224 */ /* 0x000fe200078e0072 */
[----:B------:R-:W-:Y:S01]  /*3c40*/  MOV R197, R113 ;  /* 0x0000007100c57202 */ /* 0x000fe20000000f00 */
[----:B------:R-:W-:Y:S01]  /*3c50*/  IMAD.MOV.U32 R199, RZ, RZ, R115 ;  /* 0x000000ffffc77224 */ /* 0x000fe200078e0073 */
[----:B------:R-:W2:Y:S01]  /*3c60*/  LDL.LU.64 R150, [R1+0x4d8] ;  /* 0x0004d80001967983 */ /* 0x000ea20000300a00 */
        /* <DEDUP_REMOVED lines=84> */
[----:B------:R-:W-:-:S03]  /*41b0*/  IMAD.MOV.U32 R22, RZ, RZ, R49 ;  /* 0x000000ffff167224 */ /* 0x000fc600078e0031 */
        /* <DEDUP_REMOVED lines=29> */
[----:B-1----:R-:W2:Y:S04]  /*4390*/  LDL.LU.64 R48, [R1+0x340] ;  /* 0x0003400001307983 */ /* 0x002ea80000300a00 */
        /* <DEDUP_REMOVED lines=13> */
[----:B------:R-:W-:-:S02]  /*4470*/  UMOV UR9, 0x40000040 ;  /* 0x4000004000097882 */ /* 0x000fc40000000000 */
[----:B------:R-:W-:Y:S04]  /*4480*/  STL [R1+0x2c4], R163 ;  /* 0x0002c4a301007387 */ /* 0x000fe80000100800 */
[----:B---3--:R-:W-:Y:S04]  /*4490*/  STL [R1+0x2c0], R160 ;  /* 0x0002c0a001007387 */ /* 0x008fe80000100800 */
[----:B----4-:R-:W-:Y:S01]  /*44a0*/  STL.64 [R1+0x2b8], R156 ;  /* 0x0002b89c01007387 */ /* 0x010fe20000100a00 */
[----:B--2---:R-:W-:-:S06]  /*44b0*/  WARPGROUP.ARRIVE ;  /* 0x00000000000079c5 */ /* 0x004fcc0000000000 */
        /* <DEDUP_REMOVED lines=80> */
[----:B------:R-:W-:Y:S01]  /*49c0*/  UIADD3 UR10, UR7, 0x6, URZ ;  /* 0x00000006070a7890 */ /* 0x000fe2000fffe03f */
[----:B------:R-:W-:Y:S01]  /*49d0*/  IMAD.MOV.U32 R220, RZ, RZ, R20 ;  /* 0x000000ffffdc7224 */ /* 0x000fe200078e0014 */
[----:B------:R-:W-:Y:S01]  /*49e0*/  UMOV UR9, 0x40000040 ;  /* 0x4000004000097882 */ /* 0x000fe20000000000 */
[----:B------:R-:W-:Y:S01]  /*49f0*/  IMAD.MOV.U32 R221, RZ, RZ, R19 ;  /* 0x000000ffffdd7224 */ /* 0x000fe200078e0013 */
[----:B------:R-:W-:Y:S01]  /*4a00*/  UMOV UR11, 0x40000040 ;  /* 0x40000040000b7882 */ /* 0x000fe20000000000 */
[----:B------:R-:W-:Y:S01]  /*4a10*/  IMAD.MOV.U32 R223, RZ, RZ, R15 ;  /* 0x000000ffffdf7224 */ /* 0x000fe200078e000f */
[----:B------:R1:W5:Y:S01]  /*4a20*/  LDL.LU R22, [R1+0x2d8] ;  /* 0x0002d80001167983 */ /* 0x0003620000300800 */
[----:B------:R-:W-:-:S02]  /*4a30*/  IMAD.MOV.U32 R224, RZ, RZ, R14 ;  /* 0x000000ffffe07224 */ /* 0x000fc400078e000e */
[----:B------:R-:W-:Y:S01]  /*4a40*/  IMAD.MOV.U32 R226, RZ, RZ, R12 ;  /* 0x000000ffffe27224 */ /* 0x000fe200078e000c */
[----:B------:R1:W5:Y:S01]  /*4a50*/  LDL.LU R17, [R1+0x2d4] ;  /* 0x0002d40001117983 */ /* 0x0003620000300800 */
[----:B------:R-:W-:Y:S02]  /*4a60*/  IMAD.MOV.U32 R227, RZ, RZ, R11 ;  /* 0x000000ffffe37224 */ /* 0x000fe400078e000b */
[----:B------:R-:W-:Y:S01]  /*4a70*/  IMAD.MOV.U32 R229, RZ, RZ, R9 ;  /* 0x000000ffffe57224 */ /* 0x000fe200078e0009 */
[----:B------:R1:W5:Y:S01]  /*4a80*/  LDL.LU R16, [R1+0x2d0] ;  /* 0x0002d00001107983 */ /* 0x0003620000300800 */
[----:B------:R-:W-:Y:S02]  /*4a90*/  IMAD.MOV.U32 R230, RZ, RZ, R8 ;  /* 0x000000ffffe67224 */ /* 0x000fe400078e0008 */
[----:B------:R-:W-:Y:S01]  /*4aa0*/  IMAD.MOV.U32 R232, RZ, RZ, R6 ;  /* 0x000000ffffe87224 */ /* 0x000fe200078e0006 */
[----:B------:R1:W5:Y:S01]  /*4ab0*/  LDL.LU R2, [R1+0x2cc] ;  /* 0x0002cc0001027983 */ /* 0x0003620000300800 */
[----:B------:R-:W-:-:S02]  /*4ac0*/  IMAD.MOV.U32 R233, RZ, RZ, R5 ;  /* 0x000000ffffe97224 */ /* 0x000fc400078e0005 */
[----:B------:R-:W-:Y:S01]  /*4ad0*/  IMAD.MOV.U32 R235, RZ, RZ, R3 ;  /* 0x000000ffffeb7224 */ /* 0x000fe200078e0003 */
[----:B------:R1:W5:Y:S05]  /*4ae0*/  LDL.LU R0, [R1+0x2c8] ;  /* 0x0002c80001007983 */ /* 0x00036a0000300800 */
        /* <DEDUP_REMOVED lines=67> */
[----:B--2---:R1:W5:Y:S04]  /*4f20*/  LDL.LU R163, [R1+0x2c4] ;  /* 0x0002c40001a37983 */ /* 0x0043680000300800 */
[----:B------:R1:W5:Y:S04]  /*4f30*/  LDL.LU R160, [R1+0x2c0] ;  /* 0x0002c00001a07983 */ /* 0x0003680000300800 */
[----:B------:R1:W5:Y:S04]  /*4f40*/  LDL.LU.64 R156, [R1+0x2b8] ;  /* 0x0002b800019c7983 */ /* 0x0003680000300a00 */
        /* <DEDUP_REMOVED lines=27> */
[----:B-1----:R-:W-:Y:S05]  /*5100*/  @!P1 BRA `(.L_x_28) ;  /* 0x0000004000ec9947 */ /* 0x002fea0003800000 */
[----:B------:R-:W-:Y:S01]  /*5110*/  UIADD3 UR7, UR42, 0x1, URZ ;  /* 0x000000012a077890 */ /* 0x000fe2000fffe03f */
[----:B-----5:R-:W-:Y:S01]  /*5120*/  R2UR UR6, R0 ;  /* 0x00000000000672ca */ /* 0x020fe200000e0000 */
[----:B------:R-:W-:Y:S02]  /*5130*/  UMOV UR13, UR42 ;  /* 0x0000002a000d7c82 */ /* 0x000fe40008000000 */
[----:B------:R-:W-:-:S04]  /*5140*/  UISETP.NE.AND UP0, UPT, UR7, 0x3, UPT ;  /* 0x000000030700788c */ /* 0x000fc8000bf05270 */
[----:B------:R-:W-:Y:S02]  /*5150*/  USEL UR12, URZ, 0x1, UP0 ;  /* 0x000000013f0c7887 */ /* 0x000fe40008000000 */
[----:B------:R-:W-:Y:S02]  /*5160*/  USEL UR7, UR7, URZ, UP0 ;  /* 0x0000003f07077287 */ /* 0x000fe40008000000 */
[----:B------:R-:W-:-:S12]  /*5170*/  ULOP3.LUT UR12, UR41, UR12, URZ, 0x3c, !UPT ;  /* 0x0000000c290c7292 */ /* 0x000fd8000f8e3c3f */
.L_x_35:
[----:B------:R-:W-:Y:S05]  /*5180*/  @!P0 BRA `(.L_x_29) ;  /* 0x0000000000048947 */ /* 0x000fea0003800000 */
[----:B------:R-:W-:Y:S01]  /*5190*/  BPT.TRAP 0x1 ;  /* 0x000000040000795c */ /* 0x000fe20000300000 */
.L_x_29:
[----:B------:R-:W-:Y:S01]  /*51a0*/  ULEA UR8, UR7, UR46, 0x3 ;  /* 0x0000002e07087291 */ /* 0x000fe2000f8e183f */
[----:B------:R-:W-:-:S05]  /*51b0*/  IMAD.U32 R0, RZ, RZ, UR12 ;  /* 0x0000000cff007e24 */ /* 0x000fca000f8e00ff */
[----:B------:R-:W-:-:S04]  /*51c0*/  SHF.L.U32 R0, R0, 0x1f, RZ ;  /* 0x0000001f00007819 */ /* 0x000fc800000006ff */
[----:B------:R1:W2:Y:S01]  /*51d0*/  SYNCS.PHASECHK.TRANS64.TRYWAIT P1, [UR8], R0 ;  /* 0x00000000ff0075a7 */ /* 0x0002a20008020148 */
[----:B------:R-:W-:Y:S05]  /*51e0*/  @!P0 BRA `(.L_x_30) ;  /* 0x0000000000048947 */ /* 0x000fea0003800000 */
[----:B------:R-:W-:Y:S01]  /*51f0*/  BPT.TRAP 0x1 ;  /* 0x000000040000795c */ /* 0x000fe20000300000 */
.L_x_30:
[----:B--2---:R-:W-:Y:S05]  /*5200*/  @P1 BRA `(.L_x_31) ;  /* 0x0000000000081947 */ /* 0x004fea0003800000 */
[----:B------:R-:W2:Y:S02]  /*5210*/  SYNCS.PHASECHK.TRANS64.TRYWAIT P1, [UR8], R0 ;  /* 0x00000000ff0075a7 */ /* 0x000ea40008020148 */
[----:B--2---:R-:W-:Y:S05]  /*5220*/  @!P1 BRA `(.L_x_32) ;  /* 0x0000010c00889947 */ /* 0x004fea0003800000 */
.L_x_31:
        /* <DEDUP_REMOVED lines=64> */
[----:B---3--:R-:W3:Y:S04]  /*5630*/  LDL.LU.64 R24, [R1] ;  /* 0x0000000001187983 */ /* 0x008ee80000300a00 */
[----:B------:R-:W3:Y:S04]  /*5640*/  LDL.LU.64 R26, [R1+0x8] ;  /* 0x00000800011a7983 */ /* 0x000ee80000300a00 */
        /* <DEDUP_REMOVED lines=61> */
[----:B------:R-:W3:Y:S01]  /*5a20*/  LDL.LU.64 R150, [R1+0x1f8] ;  /* 0x0001f80001967983 */ /* 0x000ee20000300a00 */
[----:B------:R-:W-:-:S02]  /*5a30*/  ULEA UR14, UR7, UR4, 0xb ;  /* 0x00000004070e7291 */ /* 0x000fc4000f8e583f */
[----:B------:R-:W-:Y:S01]  /*5a40*/  ULEA UR15, UR7, UR5, 0xb ;  /* 0x00000005070f7291 */ /* 0x000fe2000f8e583f */
[----:B------:R-:W-:Y:S01]  /*5a50*/  STL [R1+0x2d4], R22 ;  /* 0x0002d41601007387 */ /* 0x000fe20000100800 */
[----:B------:R-:W-:Y:S01]  /*5a60*/  UMOV UR9, 0x40000040 ;  /* 0x4000004000097882 */ /* 0x000fe20000000000 */
[----:B------:R-:W-:Y:S02]  /*5a70*/  UMOV UR11, 0x40000040 ;  /* 0x40000040000b7882 */ /* 0x000fe40000000000 */
[----:B------:R-:W-:Y:S01]  /*5a80*/  UMOV UR8, UR14 ;  /* 0x0000000e00087c82 */ /* 0x000fe20008000000 */
[----:B------:R-:W-:Y:S01]  /*5a90*/  STL [R1+0x2d0], R17 ;  /* 0x0002d01101007387 */ /* 0x000fe20000100800 */
[----:B------:R-:W-:-:S03]  /*5aa0*/  UMOV UR10, UR15 ;  /* 0x0000000f000a7c82 */ /* 0x000fc60008000000 */
[----:B------:R-:W-:Y:S04]  /*5ab0*/  STL [R1+0x2cc], R16 ;  /* 0x0002cc1001007387 */ /* 0x000fe80000100800 */
[----:B------:R4:W-:Y:S01]  /*5ac0*/  STL [R1+0x2c8], R2 ;  /* 0x0002c80201007387 */ /* 0x0009e20000100800 */
[----:B---3--:R-:W-:-:S06]  /*5ad0*/  WARPGROUP.ARRIVE ;  /* 0x00000000000079c5 */ /* 0x008fcc0000000000 */
[----:B------:R-:W-:Y:S03]  /*5ae0*/  HGMMA.64x256x16.F32.BF16 R24, gdesc[UR8], R24, gsb0 ;  /* 0x03e00000081879f0 */ /* 0x000fe60008001818 */
[----:B------:R-:W-:Y:S02]  /*5af0*/  WARPGROUP.DEPBAR.LE gsb0, 0x0 ;  /* 0x00008000000079c5 */ /* 0x000fe40000010000 */
[----:B------:R-:W-:Y:S01]  /*5b00*/  STL.64 [R1], R24 ;  /* 0x0000001801007387 */ /* 0x000fe20000100a00 */
[----:B----4-:R-:W-:Y:S01]  /*5b10*/  IMAD.MOV.U32 R2, RZ, RZ, R150 ;  /* 0x000000ffff027224 */ /* 0x010fe200078e0096 */
[----:B-12---:R-:W-:Y:S01]  /*5b20*/  MOV R0, R151 ;  /* 0x0000009700007202 */ /* 0x006fe20000000f00 */
[----:B------:R-:W-:Y:S01]  /*5b30*/  IMAD.MOV.U32 R3, RZ, RZ, R149 ;  /* 0x000000ffff037224 */ /* 0x000fe200078e0095 */
[----:B------:R-:W-:Y:S01]  /*5b40*/  STL.64 [R1+0x8], R26 ;  /* 0x0000081a01007387 */ /* 0x000fe20000100a00 */
        /* <DEDUP_REMOVED lines=178> */
[----:B------:R-:W-:Y:S04]  /*6670*/  STL [R1+0x590], R160 ;  /* 0x000590a001007387 */ /* 0x000fe80000100800 */
[----:B------:R-:W-:Y:S01]  /*6680*/  STL.64 [R1+0x588], R156 ;  /* 0x0005889c01007387 */ /* 0x000fe20000100a00 */
        /* <DEDUP_REMOVED lines=78> */
[----:B------:R-:W-:-:S02]  /*6b70*/  IMAD.MOV.U32 R160, RZ, RZ, R214 ;  /* 0x000000ffffa07224 */ /* 0x000fc400078e00d6 */
[----:B------:R-:W-:Y:S01]  /*6b80*/  IMAD.MOV.U32 R163, RZ, RZ, R213 ;  /* 0x000000ffffa37224 */ /* 0x000fe200078e00d5 */
[----:B------:R-:W-:Y:S01]  /*6b90*/  MOV R213, R23 ;  /* 0x0000001700d57202 */ /* 0x000fe20000000f00 */
        /* <DEDUP_REMOVED lines=14> */
[----:B------:R-:W-:Y:S01]  /*6c80*/  IMAD.MOV.U32 R235, RZ, RZ, R0 ;  /* 0x000000ffffeb7224 */ /* 0x000fe200078e0000 */
[----:B------:R-:W-:Y:S02]  /*6c90*/  UIADD3 UR8, UR14, 0x2, URZ ;  /* 0x000000020e087890 */ /* 0x000fe4000fffe03f */
[----:B------:R-:W-:Y:S01]  /*6ca0*/  UIADD3 UR10, UR15, 0x2, URZ ;  /* 0x000000020f0a7890 */ /* 0x000fe2000fffe03f */
[----:B------:R-:W-:Y:S01]  /*6cb0*/  UMOV UR9, 0x40000040 ;  /* 0x4000004000097882 */ /* 0x000fe20000000000 */
[----:B------:R-:W-:Y:S01]  /*6cc0*/  UMOV UR11, 0x40000040 ;  /* 0x40000040000b7882 */ /* 0x000fe20000000000 */
        /* <DEDUP_REMOVED lines=240> */
[----:B------:R-:W-:Y:S01]  /*7bd0*/  STL.64 [R1+0x40], R40 ;  /* 0x0000402801007387 */ /* 0x000fe20000100a00 */
[----:B------:R-:W-:-:S03]  /*7be0*/  IMAD.MOV.U32 R3, RZ, RZ, R150 ;  /* 0x000000ffff037224 */ /* 0x000fc600078e0096 */
[----:B------:R-:W-:Y:S01]  /*7bf0*/  STL.64 [R1+0x48], R42 ;  /* 0x0000482a01007387 */ /* 0x000fe20000100a00 */
[----:B------:R-:W-:-:S03]  /*7c00*/  MOV R0, R151 ;  /* 0x0000009700007202 */ /* 0x000fc60000000f00 */
[----:B------:R-:W-:Y:S01]  /*7c10*/  STL.64 [R1+0x50], R44 ;  /* 0x0000502c01007387 */ /* 0x000fe20000100a00 */
[----:B------:R-:W-:Y:S01]  /*7c20*/  IMAD.MOV.U32 R5, RZ, RZ, R148 ;  /* 0x000000ffff057224 */ /* 0x000fe200078e0094 */
[----:B------:R-:W-:Y:S02]  /*7c30*/  MOV R4, R149 ;  /* 0x0000009500047202 */ /* 0x000fe40000000f00 */
[----:B------:R-:W-:Y:S01]  /*7c40*/  STL.64 [R1+0x58], R46 ;  /* 0x0000582e01007387 */ /* 0x000fe20000100a00 */
[----:B------:R-:W-:Y:S01]  /*7c50*/  IMAD.MOV.U32 R7, RZ, RZ, R146 ;  /* 0x000000ffff077224 */ /* 0x000fe200078e0092 */
[----:B------:R-:W-:Y:S02]  /*7c60*/  MOV R6, R147 ;  /* 0x0000009300067202 */ /* 0x000fe40000000f00 */
[----:B------:R1:W-:Y:S01]  /*7c70*/  STL [R1+0x60], R48 ;  /* 0x0000603001007387 */ /* 0x0003e20000100800 */
[----:B------:R-:W-:Y:S01]  /*7c80*/  IMAD.MOV.U32 R9, RZ, RZ, R144 ;  /* 0x000000ffff097224 */ /* 0x000fe200078e0090 */
[----:B------:R-:W-:-:S02]  /*7c90*/  MOV R8, R145 ;  /* 0x0000009100087202 */ /* 0x000fc40000000f00 */
[----:B------:R-:W2:Y:S01]  /*7ca0*/  LDL.LU.64 R150, [R1+0x4d0] ;  /* 0x0004d00001967983 */ /* 0x000ea20000300a00 */
[----:B------:R-:W-:Y:S01]  /*7cb0*/  IMAD.MOV.U32 R11, RZ, RZ, R142 ;  /* 0x000000ffff0b7224 */ /* 0x000fe200078e008e */
[----:B------:R-:W-:Y:S02]  /*7cc0*/  MOV R10, R143 ;  /* 0x0000008f000a7202 */ /* 0x000fe40000000f00 */
[----:B------:R-:W2:Y:S01]  /*7cd0*/  LDL.LU.64 R148, [R1+0x4c8] ;  /* 0x0004c80001947983 */ /* 0x000ea20000300a00 */
[----:B------:R-:W-:Y:S01]  /*7ce0*/  IMAD.MOV.U32 R13, RZ, RZ, R140 ;  /* 0x000000ffff0d7224 */ /* 0x000fe200078e008c */
[----:B------:R-:W-:Y:S02]  /*7cf0*/  MOV R12, R141 ;  /* 0x0000008d000c7202 */ /* 0x000fe40000000f00 */
[----:B------:R-:W2:Y:S01]  /*7d00*/  LDL.LU.64 R146, [R1+0x4c0] ;  /* 0x0004c00001927983 */ /* 0x000ea20000300a00 */
        /* <DEDUP_REMOVED lines=123> */
[----:B------:R-:W-:Y:S01]  /*84c0*/  MOV R232, R56 ;  /* 0x0000003800e87202 */ /* 0x000fe20000000f00 */
[----:B------:R-:W-:Y:S02]  /*84d0*/  IMAD.MOV.U32 R231, RZ, RZ, R57 ;  /* 0x000000ffffe77224 */ /* 0x000fe400078e0039 */
[----:B------:R-:W2:Y:S01]  /*84e0*/  LDL.LU.64 R62, [R1+0x370] ;  /* 0x00037000013e7983 */ /* 0x000ea20000300a00 */
[----:B------:R-:W-:-:S03]  /*84f0*/  IMAD.MOV.U32 R234, RZ, RZ, R54 ;  /* 0x000000ffffea7224 */ /* 0x000fc600078e0036 */
[----:B------:R-:W2:Y:S01]  /*8500*/  LDL.LU.64 R60, [R1+0x368] ;  /* 0x00036800013c7983 */ /* 0x000ea20000300a00 */
[----:B------:R-:W-:Y:S01]  /*8510*/  IMAD.MOV.U32 R233, RZ, RZ, R55 ;  /* 0x000000ffffe97224 */ /* 0x000fe200078e0037 */
[----:B------:R-:W-:Y:S02]  /*8520*/  MOV R235, R53 ;  /* 0x0000003500eb7202 */ /* 0x000fe40000000f00 */
[----:B------:R-:W2:Y:S01]  /*8530*/  LDL.LU.64 R58, [R1+0x360] ;  /* 0x00036000013a7983 */ /* 0x000ea20000300a00 */
[----:B------:R-:W-:Y:S01]  /*8540*/  IMAD.MOV.U32 R2, RZ, RZ, R52 ;  /* 0x000000ffff027224 */ /* 0x000fe200078e0034 */
[----:B------:R-:W-:Y:S02]  /*8550*/  MOV R17, R50 ;  /* 0x0000003200117202 */ /* 0x000fe40000000f00 */
[----:B------:R-:W2:Y:S01]  /*8560*/  LDL.LU.64 R56, [R1+0x358] ;  /* 0x0003580001387983 */ /* 0x000ea20000300a00 */
[----:B------:R-:W-:-:S03]  /*8570*/  IMAD.MOV.U32 R16, RZ, RZ, R51 ;  /* 0x000000ffff107224 */ /* 0x000fc600078e0033 */
[----:B------:R-:W2:Y:S01]  /*8580*/  LDL.LU.64 R54, [R1+0x350] ;  /* 0x0003500001367983 */ /* 0x000ea20000300a00 */
[----:B------:R-:W-:-:S03]  /*8590*/  IMAD.MOV.U32 R22, RZ, RZ, R49 ;  /* 0x000000ffff167224 */ /* 0x000fc600078e0031 */
        /* <DEDUP_REMOVED lines=112> */
[----:B------:R-:W-:Y:S01]  /*8ca0*/  UIADD3 UR8, UR14, 0x6, URZ ;  /* 0x000000060e087890 */ /* 0x000fe2000fffe03f */
[----:B------:R1:W5:Y:S01]  /*8cb0*/  LDL.LU R22, [R1+0x2d4] ;  /* 0x0002d40001167983 */ /* 0x0003620000300800 */
[----:B------:R-:W-:Y:S01]  /*8cc0*/  UIADD3 UR10, UR15, 0x6, URZ ;  /* 0x000000060f0a7890 */ /* 0x000fe2000fffe03f */
[----:B------:R-:W-:Y:S01]  /*8cd0*/  UMOV UR9, 0x40000040 ;  /* 0x4000004000097882 */ /* 0x000fe20000000000 */
[----:B------:R-:W-:Y:S01]  /*8ce0*/  UMOV UR11, 0x40000040 ;  /* 0x40000040000b7882 */ /* 0x000fe20000000000 */
[----:B------:R1:W5:Y:S04]  /*8cf0*/  LDL.LU R17, [R1+0x2d0] ;  /* 0x0002d00001117983 */ /* 0x0003680000300800 */
[----:B------:R1:W5:Y:S04]  /*8d00*/  LDL.LU R16, [R1+0x2cc] ;  /* 0x0002cc0001107983 */ /* 0x0003680000300800 */
[----:B------:R1:W5:Y:S01]  /*8d10*/  LDL.LU R2, [R1+0x2c8] ;  /* 0x0002c80001027983 */ /* 0x0003620000300800 */
        /* <DEDUP_REMOVED lines=98> */
[----:B------:R-:W-:Y:S01]  /*9340*/  BPT.TRAP 0x1 ;  /* 0x000000040000795c */ /* 0x000fe20000300000 */
.L_x_33:
[----:B-----5:R-:W-:Y:S01]  /*9350*/  ISETP.NE.AND P1, PT, R156, RZ, PT ;  /* 0x000000ff9c00720c */ /* 0x020fe20003f25270 */
[----:B------:R-:W-:Y:S01]  /*9360*/  IMAD.U32 R0, RZ, RZ, UR13 ;  /* 0x0000000dff007e24 */ /* 0x000fe2000f8e00ff */
[----:B------:R-:W-:-:S11]  /*9370*/  UISETP.GT.U32.AND UP0, UPT, UR37, 0x1, UPT ;  /* 0x000000012500788c */ /* 0x000fd6000bf04070 */
[----:B------:R-:W-:-:S04]  /*9380*/  @P1 LEA R0, R0, UR46, 0x3 ;  /* 0x0000002e00001c11 */ /* 0x000fc8000f8e18ff */
[----:B------:R-:W-:-:S04]  /*9390*/  @P1 IADD3 R0, R0, 0x18, RZ ;  /* 0x0000001800001810 */ /* 0x000fc80007ffe0ff */
[----:B------:R-:W-:-:S04]  /*93a0*/  @P1 PRMT R0, R157, 0x654, R0 ;  /* 0x000006549d001816 */ /* 0x000fc80000000000 */
[----:B------:R1:W-:Y:S01]  /*93b0*/  @P1 SYNCS.ARRIVE.TRANS64.RED.A1T0 RZ, [R0+URZ], RZ ;  /* 0x000000ff00ff19a7 */ /* 0x0003e2000810043f */
[----:B------:R-:W-:-:S13]  /*93c0*/  PLOP3.LUT P1, PT, PT, PT, UP0, 0x80, 0x0 ;  /* 0x000000000000781c */ /* 0x000fda0003f2f008 */
[----:B-1----:R-:W-:Y:S05]  /*93d0*/  @P1 BRA `(.L_x_34) ;  /* 0x0000000000041947 */ /* 0x002fea0003800000 */
[----:B------:R-:W-:Y:S01]  /*93e0*/  BPT.TRAP 0x1 ;  /* 0x000000040000795c */ /* 0x000fe20000300000 */
.L_x_34:
[----:B------:R-:W-:Y:S02]  /*93f0*/  UISETP.GT.AND UP2, UPT, UR6, 0x1, UPT ;  /* 0x000000010600788c */ /* 0x000fe4000bf44270 */
[----:B------:R-:W-:Y:S02]  /*9400*/  UIADD3 UR7, UR7, 0x1, URZ ;  /* 0x0000000107077890 */ /* 0x000fe4000fffe03f */
[----:B------:R-:W-:Y:S02]  /*9410*/  UIADD3 UR13, UR13, 0x1, URZ ;  /* 0x000000010d0d7890 */ /* 0x000fe4000fffe03f */
[----:B------:R-:W-:Y:S01]  /*9420*/  PLOP3.LUT P1, PT, PT, PT, UP2, 0x80, 0x0 ;  /* 0x000000000000781c */ /* 0x000fe20003f2f028 */
[----:B------:R-:W-:Y:S02]  /*9430*/  UISETP.NE.AND UP0, UPT, UR7, 0x3, UPT ;  /* 0x000000030700788c */ /* 0x000fe4000bf05270 */
[----:B------:R-:W-:Y:S02]  /*9440*/  UIADD3 UR8, UR6, -0x1, URZ ;  /* 0xffffffff06087890 */ /* 0x000fe4000fffe03f */
[----:B------:R-:W-:-:S02]  /*9450*/  USEL UR6, URZ, 0x1, UP0 ;  /* 0x000000013f067887 */ /* 0x000fc40008000000 */
[----:B------:R-:W-:Y:S02]  /*9460*/  UISETP.NE.AND UP1, UPT, UR13, 0x3, UPT ;  /* 0x000000030d00788c */ /* 0x000fe4000bf25270 */
[----:B------:R-:W-:Y:S02]  /*9470*/  ULOP3.LUT UR12, UR12, UR6, URZ, 0x3c, !UPT ;  /* 0x000000060c0c7292 */ /* 0x000fe4000f8e3c3f */
[----:B------:R-:W-:Y:S02]  /*9480*/  USEL UR7, UR7, URZ, UP0 ;  /* 0x0000003f07077287 */ /* 0x000fe40008000000 */
[----:B------:R-:W-:Y:S01]  /*9490*/  USEL UR13, UR13, URZ, UP1 ;  /* 0x0000003f0d0d7287 */ /* 0x000fe20008800000 */
[----:B------:R-:W-:Y:S01]  /*94a0*/  UMOV UR6, UR8 ;  /* 0x0000000800067c82 */ /* 0x000fe20008000000 */
[----:B------:R-:W-:Y:S10]  /*94b0*/  @P1 BRA `(.L_x_35) ;  /* 0xffffffbc00301947 */ /* 0x000ff4000383ffff */
.L_x_28:
[----:B-----5:R-:W1:Y:S02]  /*94c0*/  LDC R0, c[0x0][0x28c] ;  /* 0x0000a300ff007b82 */ /* 0x020e640000000800 */
[----:B-1----:R-:W-:-:S13]  /*94d0*/  ISETP.GE.AND P1, PT, R0, 0x1, PT ;  /* 0x000000010000780c */ /* 0x002fda0003f26270 */
[----:B------:R-:W-:Y:S05]  /*94e0*/  @!P1 BRA `(.L_x_36) ;  /* 0x0000000000549947 */ /* 0x000fea0003800000 */
[----:B------:R-:W-:Y:S05]  /*94f0*/  @!P0 BRA `(.L_x_37) ;  /* 0x0000000000048947 */ /* 0x000fea0003800000 */
[----:B------:R-:W-:Y:S01]  /*9500*/  BPT.TRAP 0x1 ;  /* 0x000000040000795c */ /* 0x000fe20000300000 */
.L_x_37:
[----:B------:R-:W-:Y:S01]  /*9510*/  ISETP.NE.AND P0, PT, R156, RZ, PT ;  /* 0x000000ff9c00720c */ /* 0x000fe20003f05270 */
[----:B------:R-:W-:-:S12]  /*9520*/  BSSY B0, `(.L_x_38) ;  /* 0x000000d000007945 */ /* 0x000fd80003800000 */
[----:B------:R-:W-:Y:S05]  /*9530*/  @!P0 BRA `(.L_x_39) ;  /* 0x00000000002c8947 */ /* 0x000fea0003800000 */
[----:B------:R-:W-:-:S04]  /*9540*/  UISETP.LT.AND UP0, UPT, UR44, 0x1, UPT ;  /* 0x000000012c00788c */ /* 0x000fc8000bf01270 */
[----:B------:R-:W-:-:S04]  /*9550*/  USEL UR6, UR44, 0x1, UP0 ;  /* 0x000000012c067887 */ /* 0x000fc80008000000 */
[----:B------:R-:W-:-:S04]  /*9560*/  UIADD3 UR6, UR42, UR44, -UR6 ;  /* 0x0000002c2a067290 */ /* 0x000fc8000fffe806 */
[----:B------:R-:W-:-:S04]  /*9570*/  UIMAD.WIDE.U32 UR4, UR6, -0x55555555, URZ ;  /* 0xaaaaaaab060478a5 */ /* 0x000fc8000f8e003f */
[----:B------:R-:W-:-:S04]  /*9580*/  USHF.R.U32.HI UR4, URZ, 0x1, UR5 ;  /* 0x000000013f047899 */ /* 0x000fc80008011605 */
[----:B------:R-:W-:-:S04]  /*9590*/  UIMAD UR6, UR4, -0x3, UR6 ;  /* 0xfffffffd040678a4 */ /* 0x000fc8000f8e0206 */
[----:B------:R-:W-:-:S04]  /*95a0*/  ULEA UR6, UR6, UR46, 0x3 ;  /* 0x0000002e06067291 */ /* 0x000fc8000f8e183f */
[----:B------:R-:W-:-:S06]  /*95b0*/  UIADD3 UR6, UR6, 0x18, URZ ;  /* 0x0000001806067890 */ /* 0x000fcc000fffe03f */
[----:B------:R-:W-:-:S05]  /*95c0*/  IMAD.U32 R0, RZ, RZ, UR6 ;  /* 0x00000006ff007e24 */ /* 0x000fca000f8e00ff */
[----:B------:R-:W-:-:S04]  /*95d0*/  PRMT R0, R157, 0x654, R0 ;  /* 0x000006549d007816 */ /* 0x000fc80000000000 */
[----:B------:R1:W-:Y:S03]  /*95e0*/  SYNCS.ARRIVE.TRANS64.RED.A1T0 RZ, [R0+URZ], RZ ;  /* 0x000000ff00ff79a7 */ /* 0x0003e6000810043f */
.L_x_39:
[----:B------:R-:W-:Y:S05]  /*95f0*/  BSYNC B0 ;  /* 0x0000000000007941 */ /* 0x000fea0003800000 */
.L_x_38:
[----:B------:R-:W-:-:S06]  /*9600*/  UISETP.GT.U32.AND UP0, UPT, UR37, 0x1, UPT ;  /* 0x000000012500788c */ /* 0x000fcc000bf04070 */
[----:B------:R-:W-:-:S13]  /*9610*/  PLOP3.LUT P0, PT, PT, PT, UP0, 0x80, 0x0 ;  /* 0x000000000000781c */ /* 0x000fda0003f0f008 */
[----:B------:R-:W-:Y:S05]  /*9620*/  @P0 BRA `(.L_x_36) ;  /* 0x0000000000040947 */ /* 0x000fea0003800000 */
[----:B------:R-:W-:Y:S01]  /*9630*/  BPT.TRAP 0x1 ;  /* 0x000000040000795c */ /* 0x000fe20000300000 */
.L_x_36:
[----:B------:R-:W-:Y:S01]  /*9640*/  UIADD3 UR42, UR44, UR42, URZ ;  /* 0x0000002a2c2a7290 */ /* 0x000fe2000fffe03f */
[----:B------:R-:W-:Y:S01]  /*9650*/  R2UR UR50, R2 ;  /* 0x00000000023272ca */ /* 0x000fe200000e0000 */
[----:B------:R-:W-:Y:S02]  /*9660*/  UIADD3 UR7, UR46, 0x200, URZ ;  /* 0x000002002e077890 */ /* 0x000fe4000fffe03f */
[----:B------:R-:W-:Y:S02]  /*9670*/  UISETP.GT.U32.AND UP0, UPT, UR42, 0x2, UPT ;  /* 0x000000022a00788c */ /* 0x000fe4000bf04070 */
[----:B------:R-:W-:Y:S02]  /*9680*/  UISETP.GE.U32.AND UP1, UPT, UR44, 0x3, UPT ;  /* 0x000000032c00788c */ /* 0x000fe4000bf26070 */
[----:B------:R-:W-:Y:S02]  /*9690*/  UISETP.LT.U32.AND UP0, UPT, UR44, 0x3, UP0 ;  /* 0x000000032c00788c */ /* 0x000fe40008701070 */
[----:B------:R-:W-:-:S02]  /*96a0*/  USHF.L.U32 UR49, UR49, 0x8, URZ ;  /* 0x0000000831317899 */ /* 0x000fc4000800063f */
[----:B------:R-:W-:Y:S02]  /*96b0*/  USEL UR6, URZ, 0x1, !UP0 ;  /* 0x000000013f067887 */ /* 0x000fe4000c000000 */
[----:B------:R-:W-:Y:S02]  /*96c0*/  ULOP3.LUT UP0, URZ, UR7, 0x1bf, URZ, 0xc0, !UPT ;  /* 0x000001bf073f7892 */ /* 0x000fe4000f80c03f */
[----:B------:R-:W-:Y:S02]  /*96d0*/  ULOP3.LUT UR41, UR41, UR6, URZ, 0x3c, !UPT ;  /* 0x0000000629297292 */ /* 0x000fe4000f8e3c3f */
[----:B------:R-:W-:Y:S02]  /*96e0*/  @UP1 UIMAD.WIDE.U32 UR4, UR42, -0x55555555, URZ ;  /* 0xaaaaaaab2a0418a5 */ /* 0x000fe4000f8e003f */
[----:B------:R-:W-:Y:S01]  /*96f0*/  PLOP3.LUT P0, PT, PT, PT, UP0, 0x80, 0x0 ;  /* 0x000000000000781c */ /* 0x000fe20003f0f008 */
[----:B------:R-:W-:Y:S02]  /*9700*/  USHF.L.U32 UR50, UR50, 0x8, URZ ;  /* 0x0000000832327899 */ /* 0x000fe4000800063f */
[----:B------:R-:W-:-:S04]  /*9710*/  @UP1 USHF.R.U32.HI UR4, URZ, 0x1, UR5 ;  /* 0x000000013f041899 */ /* 0x000fc80008011605 */
[----:B------:R-:W-:-:S06]  /*9720*/  @UP1 ULOP3.LUT UR41, UR41, 0x1, UR4, 0x78, !UPT ;  /* 0x0000000129291892 */ /* 0x000fcc000f8e7804 */
[----:B------:R-:W-:Y:S06]  /*9730*/  @!P0 BRA `(.L_x_40) ;  /* 0x00000000007c8947 */ /* 0x000fec0003800000 */
[----:B------:R-:W-:Y:S01]  /*9740*/  MOV R18, 0x0 ;  /* 0x0000000000127802 */ /* 0x000fe20000000f00 */
[----:B------:R-:W-:Y:S01]  /*9750*/  ULDC.64 UR4, c[0x4][0x80] ;  /* 0x0100200000047ab9 */ /* 0x000fe20000000a00 */
[----:B------:R-:W-:Y:S01]  /*9760*/  ULDC.64 UR6, c[0x4][0x88] ;  /* 0x0100220000067ab9 */ /* 0x000fe20000000a00 */
[----:B------:R-:W-:Y:S01]  /*9770*/  ULDC.64 UR8, c[0x4][0x10] ;  /* 0x0100040000087ab9 */ /* 0x000fe20000000a00 */
[----:B------:R2:W3:Y:S01]  /*9780*/  LDC.64 R2, c[0x4][R18] ;  /* 0x0100000012027b82 */ /* 0x0004e20000000a00 */
[----:B------:R-:W-:Y:S01]  /*9790*/  MOV R4, UR4 ;  /* 0x0000000400047c02 */ /* 0x000fe20008000f00 */
[----:B------:R-:W-:Y:S01]  /*97a0*/  IMAD.U32 R5, RZ, RZ, UR5 ;  /* 0x00000005ff057e24 */ /* 0x000fe2000f8e00ff */
[----:B------:R-:W-:Y:S01]  /*97b0*/  MOV R6, UR6 ;  /* 0x0000000600067c02 */ /* 0x000fe20008000f00 */
[----:B------:R-:W-:Y:S01]  /*97c0*/  IMAD.U32 R7, RZ, RZ, UR7 ;  /* 0x00000007ff077e24 */ /* 0x000fe2000f8e00ff */
[----:B------:R-:W-:Y:S01]  /*97d0*/  MOV R10, UR8 ;  /* 0x00000008000a7c02 */ /* 0x000fe20008000f00 */
[----:B------:R-:W-:Y:S01]  /*97e0*/  IMAD.U32 R11, RZ, RZ, UR9 ;  /* 0x00000009ff0b7e24 */ /* 0x000fe2000f8e00ff */
[----:B------:R-:W-:Y:S01]  /*97f0*/  MOV R8, 0x70 ;  /* 0x0000007000087802 */ /* 0x000fe20000000f00 */
[----:B------:R-:W-:Y:S01]  /*9800*/  IMAD.MOV.U32 R12, RZ, RZ, 0x1 ;  /* 0x00000001ff0c7424 */ /* 0x000fe200078e00ff */
[----:B--2---:R-:W-:-:S07]  /*9810*/  MOV R13, RZ ;  /* 0x000000ff000d7202 */ /* 0x004fce0000000f00 */
[----:B------:R-:W-:-:S07]  /*9820*/  LEPC R20, `(.L_x_41) ;  /* 0x000000001014794e */ /* 0x000fce0000000000 */
[----:B-1-3--:R-:W-:Y:S05]  /*9830*/  CALL.ABS.NOINC R2 ;  /* 0x0000000002007343 */ /* 0x00afea0003c00000 */
.L_x_41:
[----:B------:R1:W2:Y:S01]  /*9840*/  LDC.64 R2, c[0x4][R18] ;  /* 0x0100000012027b82 */ /* 0x0002a20000000a00 */
[----:B------:R-:W-:Y:S01]  /*9850*/  ULDC.64 UR4, c[0x4][0x80] ;  /* 0x0100200000047ab9 */ /* 0x000fe20000000a00 */
[----:B------:R-:W-:Y:S01]  /*9860*/  ULDC.64 UR6, c[0x4][0x88] ;  /* 0x0100220000067ab9 */ /* 0x000fe20000000a00 */
[----:B------:R-:W-:Y:S01]  /*9870*/  ULDC.64 UR8, c[0x4][0x10] ;  /* 0x0100040000087ab9 */ /* 0x000fe20000000a00 */
[----:B------:R-:W-:Y:S01]  /*9880*/  IMAD.U32 R4, RZ, RZ, UR4 ;  /* 0x00000004ff047e24 */ /* 0x000fe2000f8e00ff */
[----:B------:R-:W-:Y:S01]  /*9890*/  MOV R5, UR5 ;  /* 0x0000000500057c02 */ /* 0x000fe20008000f00 */
[----:B------:R-:W-:Y:S01]  /*98a0*/  IMAD.U32 R6, RZ, RZ, UR6 ;  /* 0x00000006ff067e24 */ /* 0x000fe2000f8e00ff */
[----:B------:R-:W-:Y:S01]  /*98b0*/  MOV R7, UR7 ;  /* 0x0000000700077c02 */ /* 0x000fe20008000f00 */
[----:B------:R-:W-:Y:S01]  /*98c0*/  IMAD.U32 R10, RZ, RZ, UR8 ;  /* 0x00000008ff0a7e24 */ /* 0x000fe2000f8e00ff */
[----:B------:R-:W-:Y:S01]  /*98d0*/  MOV R11, UR9 ;  /* 0x00000009000b7c02 */ /* 0x000fe20008000f00 */
[----:B------:R-:W-:Y:S01]  /*98e0*/  IMAD.MOV.U32 R8, RZ, RZ, 0x70 ;  /* 0x00000070ff087424 */ /* 0x000fe200078e00ff */
[----:B------:R-:W-:Y:S01]  /*98f0*/  MOV R12, 0x1 ;  /* 0x00000001000c7802 */ /* 0x000fe20000000f00 */
[----:B-1----:R-:W-:-:S07]  /*9900*/  IMAD.MOV.U32 R13, RZ, RZ, RZ ;  /* 0x000000ffff0d7224 */ /* 0x002fce00078e00ff */
[----:B------:R-:W-:-:S07]  /*9910*/  LEPC R20, `(.L_x_40) ;  /* 0x000000001014794e */ /* 0x000fce0000000000 */
[----:B--2---:R-:W-:Y:S05]  /*9920*/  CALL.ABS.NOINC R2 ;  /* 0x0000000002007343 */ /* 0x004fea0003c00000 */
.L_x_40:
[----:B------:R-:W-:Y:S02]  /*9930*/  ULDC.64 UR4, c[0x0][0x590] ;  /* 0x0001640000047ab9 */ /* 0x000fe40000000a00 */
[----:B------:R-:W-:Y:S01]  /*9940*/  MOV R159, UR4 ;  /* 0x00000004009f7c02 */ /* 0x000fe20008000f00 */
[----:B------:R-:W-:-:S03]  /*9950*/  IMAD.U32 R161, RZ, RZ, UR5 ;  /* 0x00000005ffa17e24 */ /* 0x000fc6000f8e00ff */
[----:B------:R-:W-:-:S04]  /*9960*/  ISETP.NE.U32.AND P2, PT, R159, RZ, PT ;  /* 0x000000ff9f00720c */ /* 0x000fc80003f45070 */
[----:B------:R-:W-:-:S13]  /*9970*/  ISETP.NE.AND.EX P2, PT, R161, RZ, PT, P2 ;  /* 0x000000ffa100720c */ /* 0x000fda0003f45320 */
[----:B------:R-:W-:Y:S05]  /*9980*/  @!P2 BRA `(.L_x_42) ;  /* 0x000000000034a947 */ /* 0x000fea0003800000 */
[----:B------:R-:W-:Y:S02]  /*9990*/  ULDC.64 UR4, c[0x0][0x588] ;  /* 0x0001620000047ab9 */ /* 0x000fe40000000a00 */
[----:B------:R-:W-:-:S04]  /*99a0*/  ISETP.NE.U32.AND P0, PT, RZ, UR4, PT ;  /* 0x00000004ff007c0c */ /* 0x000fc8000bf05070 */
[----:B------:R-:W-:-:S13]  /*99b0*/  ISETP.NE.AND.EX P0, PT, RZ, UR5, PT, P0 ;  /* 0x00000005ff007c0c */ /* 0x000fda000bf05300 */
[----:B------:R-:W-:Y:S05]  /*99c0*/  @!P0 BRA `(.L_x_43) ;  /* 0x0000000000188947 */ /* 0x000fea0003800000 */
[----:B------:R-:W2:Y:S01]  /*99d0*/  LDC.64 R4, c[0x0][0x588] ;  /* 0x00016200ff047b82 */ /* 0x000ea20000000a00 */
[----:B------:R-:W-:-:S04]  /*99e0*/  IMAD R2, R159, UR51, RZ ;  /* 0x000000339f027c24 */ /* 0x000fc8000f8e02ff */
[----:B--2---:R-:W-:-:S05]  /*99f0*/  IMAD.WIDE R2, R2, 0x4, R4 ;  /* 0x0000000402027825 */ /* 0x004fca00078e0204 */
[----:B------:R2:W5:Y:S01]  /*9a00*/  LDG.E R16, desc[UR56][R2.64] ;  /* 0x0000003802107981 */ /* 0x000562000c1e1900 */
[----:B------:R-:W-:Y:S01]  /*9a10*/  MOV R160, 0x1 ;  /* 0x0000000100a07802 */ /* 0x000fe20000000f00 */
[----:B------:R-:W-:Y:S06]  /*9a20*/  BRA `(.L_x_42) ;  /* 0x00000000000c7947 */ /* 0x000fec0003800000 */
.L_x_43:
[----:B------:R-:W-:Y:S01]  /*9a30*/  ULDC UR4, c[0x0][0x580] ;  /* 0x0001600000047ab9 */ /* 0x000fe20000000800 */
[----:B------:R-:W-:Y:S01]  /*9a40*/  IMAD.MOV.U32 R160, RZ, RZ, 0x1 ;  /* 0x00000001ffa07424 */ /* 0x000fe200078e00ff */
[----:B------:R-:W-:-:S07]  /*9a50*/  MOV R16, UR4 ;  /* 0x0000000400107c02 */ /* 0x000fce0008000f00 */
.L_x_42:
[----:B--2---:R-:W2:Y:S02]  /*9a60*/  LDC.64 R2, c[0x0][0x5b0] ;  /* 0x00016c00ff027b82 */ /* 0x004ea40000000a00 */
[----:B--2---:R-:W-:-:S04]  /*9a70*/  ISETP.NE.U32.AND P0, PT, R2, RZ, PT ;  /* 0x000000ff0200720c */ /* 0x004fc80003f05070 */
        /* <DEDUP_REMOVED lines=10> */
[----:B------:R-:W-:Y:S05]  /*9b20*/  BRA `(.L_x_44) ;  /* 0x0000000000087947 */ /* 0x000fea0003800000 */
.L_x_45:
[----:B------:R-:W-:Y:S02]  /*9b30*/  ULDC UR4, c[0x0][0x5a0] ;  /* 0x0001680000047ab9 */ /* 0x000fe40000000800 */
[----:B------:R-:W-:-:S07]  /*9b40*/  IMAD.U32 R17, RZ, RZ, UR4 ;  /* 0x00000004ff117e24 */ /* 0x000fce000f8e00ff */
.L_x_44:
[----:B------:R-:W-:Y:S01]  /*9b50*/  ULDC.64 UR4, c[0x0][0x588] ;  /* 0x0001620000047ab9 */ /* 0x000fe20000000a00 */
[----:B------:R-:W-:Y:S01]  /*9b60*/  ISETP.NE.U32.AND P1, PT, R159, RZ, PT ;  /* 0x000000ff9f00720c */ /* 0x000fe20003f25070 */
[----:B------:R-:W-:Y:S02]  /*9b70*/  UISETP.NE.U32.AND UP0, UPT, UR4, URZ, UPT ;  /* 0x0000003f0400728c */ /* 0x000fe4000bf05070 */
[----:B------:R-:W-:Y:S02]  /*9b80*/  ISETP.NE.U32.AND P3, PT, RZ, UR4, PT ;  /* 0x00000004ff007c0c */ /* 0x000fe4000bf65070 */
[----:B------:R-:W-:Y:S01]  /*9b90*/  ISETP.NE.AND.EX P5, PT, R161, RZ, PT, P1 ;  /* 0x000000ffa100720c */ /* 0x000fe20003fa5310 */
[----:B------:R-:W-:Y:S02]  /*9ba0*/  UISETP.NE.AND.EX UP0, UPT, UR5, URZ, UPT, UP0 ;  /* 0x0000003f0500728c */ /* 0x000fe4000bf05300 */
[----:B------:R-:W-:Y:S02]  /*9bb0*/  ISETP.NE.AND.EX P3, PT, RZ, UR5, PT, P3 ;  /* 0x00000005ff007c0c */ /* 0x000fe4000bf65330 */
[----:B------:R-:W-:-:S02]  /*9bc0*/  PLOP3.LUT P0, PT, PT, PT, PT, 0x8, 0x0 ;  /* 0x000000000000781c */ /* 0x000fc40003f0e170 */
[----:B------:R-:W-:-:S04]  /*9bd0*/  PLOP3.LUT P4, PT, PT, PT, UP0, 0x80, 0x0 ;  /* 0x000000000000781c */ /* 0x000fc80003f8f008 */
[----:B------:R-:W-:-:S05]  /*9be0*/  PLOP3.LUT P4, PT, P4, PT, PT, 0x8, 0x0 ;  /* 0x000000000000781c */ /* 0x000fca000278e170 */
[----:B------:R-:W-:Y:S08]  /*9bf0*/  @P3 BRA P5, `(.L_x_46) ;  /* 0x0000000000243947 */ /* 0x000ff00002800000 */
[----:B------:R-:W-:Y:S04]  /*9c00*/  BSSY B0, `(.L_x_46) ;  /* 0x0000008000007945 */ /* 0x000fe80003800000 */
[----:B------:R-:W-:Y:S05]  /*9c10*/  @!P2 BRA `(.L_x_47) ;  /* 0x000000000014a947 */ /* 0x000fea0003800000 */
[----:B------:R-:W-:Y:S02]  /*9c20*/  LOP3.LUT P3, RZ, R160, 0xff, RZ, 0xc0, !PT ;  /* 0x000000ffa0ff7812 */ /* 0x000fe4000786c0ff */
[----:B------:R-:W-:-:S11]  /*9c30*/  PLOP3.LUT P0, PT, P4, PT, PT, 0x80, 0x0 ;  /* 0x000000000000781c */ /* 0x000fd6000270f070 */
[----:B------:R-:W-:Y:S05]  /*9c40*/  @!P3 BRA `(.L_x_48) ;  /* 0x00000000000cb947 */ /* 0x000fea0003800000 */
[----:B-----5:R-:W-:Y:S01]  /*9c50*/  FSETP.EQ.AND P0, PT, R16, RZ, PT ;  /* 0x000000ff1000720b */ /* 0x020fe20003f02000 */
[----:B------:R-:W-:-:S12]  /*9c60*/  BRA `(.L_x_48) ;  /* 0x0000000000047947 */ /* 0x000fd80003800000 */
.L_x_47:
[----:B-----5:R-:W-:-:S13]  /*9c70*/  FSETP.EQ.AND P0, PT, R16, RZ, PT ;  /* 0x000000ff1000720b */ /* 0x020fda0003f02000 */
.L_x_48:
[----:B------:R-:W-:Y:S05]  /*9c80*/  BSYNC B0 ;  /* 0x0000000000007941 */ /* 0x000fea0003800000 */
.L_x_46:
[----:B------:R-:W-:Y:S04]  /*9c90*/  BSSY B0, `(.L_x_49) ;  /* 0x0000007000007945 */ /* 0x000fe80003800000 */
[----:B------:R-:W-:Y:S05]  /*9ca0*/  @!P2 BRA `(.L_x_50) ;  /* 0x000000000010a947 */ /* 0x000fea0003800000 */
[----:B------:R-:W-:-:S13]  /*9cb0*/  LOP3.LUT P2, RZ, R160, 0xff, RZ, 0xc0, !PT ;  /* 0x000000ffa0ff7812 */ /* 0x000fda000784c0ff */
[----:B------:R-:W-:Y:S05]  /*9cc0*/  @!P2 BRA `(.L_x_51) ;  /* 0x00000000000ca947 */ /* 0x000fea0003800000 */
[----:B-----5:R-:W-:Y:S01]  /*9cd0*/  FSETP.EQ.AND P4, PT, R16, RZ, PT ;  /* 0x000000ff1000720b */ /* 0x020fe20003f82000 */
[----:B------:R-:W-:-:S12]  /*9ce0*/  BRA `(.L_x_51) ;  /* 0x0000000000047947 */ /* 0x000fd80003800000 */
.L_x_50:
[----:B-----5:R-:W-:-:S13]  /*9cf0*/  FSETP.EQ.AND P4, PT, R16, RZ, PT ;  /* 0x000000ff1000720b */ /* 0x020fda0003f82000 */
.L_x_51:
[----:B------:R-:W-:Y:S05]  /*9d00*/  BSYNC B0 ;  /* 0x0000000000007941 */ /* 0x000fea0003800000 */
.L_x_49:
[----:B------:R-:W-:Y:S01]  /*9d10*/  BSSY B0, `(.L_x_52) ;  /* 0x0000025000007945 */ /* 0x000fe20003800000 */
[----:B-1----:R-:W-:Y:S02]  /*9d20*/  MOV R0, RZ ;  /* 0x000000ff00007202 */ /* 0x002fe40000000f00 */
[----:B------:R-:W-:Y:S02]  /*9d30*/  CS2R R8, SRZ ;  /* 0x0000000000087805 */ /* 0x000fe4000001ff00 */
[----:B------:R-:W-:Y:S02]  /*9d40*/  CS2R R10, SRZ ;  /* 0x00000000000a7805 */ /* 0x000fe4000001ff00 */
[----:B------:R-:W-:Y:S02]  /*9d50*/  CS2R R4, SRZ ;  /* 0x0000000000047805 */ /* 0x000fe4000001ff00 */
[----:B------:R-:W-:Y:S01]  /*9d60*/  CS2R R6, SRZ ;  /* 0x0000000000067805 */ /* 0x000fe2000001ff00 */
[----:B------:R-:W-:Y:S06]  /*9d70*/  @P0 BRA `(.L_x_53) ;  /* 0x0000000000780947 */ /* 0x000fec0003800000 */
[----:B------:R-:W-:-:S06]  /*9d80*/  UISETP.NE.AND UP0, UPT, UR43, 0x3, UPT ;  /* 0x000000032b00788c */ /* 0x000fcc000bf05270 */
[----:B------:R-:W-:-:S13]  /*9d90*/  PLOP3.LUT P2, PT, PT, PT, UP0, 0x80, 0x0 ;  /* 0x000000000000781c */ /* 0x000fda0003f4f008 */
[----:B------:R-:W-:Y:S05]  /*9da0*/  @!P2 BRA `(.L_x_54) ;  /* 0x000000000004a947 */ /* 0x000fea0003800000 */
[----:B------:R-:W-:Y:S01]  /*9db0*/  BPT.TRAP 0x1 ;  /* 0x000000040000795c */ /* 0x000fe20000300000 */
.L_x_54:
[----:B------:R-:W-:-:S04]  /*9dc0*/  SHF.L.U32 R0, RZ, 0x1f, RZ ;  /* 0x0000001fff007819 */ /* 0x000fc800000006ff */
[----:B------:R-:W1:Y:S02]  /*9dd0*/  SYNCS.PHASECHK.TRANS64.TRYWAIT P2, [UR46+0x30], R0 ;  /* 0x00003000ff0075a7 */ /* 0x000e64000804016e */
[----:B-1----:R-:W-:Y:S05]  /*9de0*/  @!P2 BRA `(.L_x_55) ;  /* 0x000000c000b0a947 */ /* 0x002fea0003800000 */
.L_x_373:
[----:B-1----:R-:W-:Y:S01]  /*9df0*/  IMAD.MOV.U32 R0, RZ, RZ, 0x1 ;  /* 0x00000001ff007424 */ /* 0x002fe200078e00ff */
[----:B------:R-:W-:Y:S02]  /*9e00*/  CS2R R8, SRZ ;  /* 0x0000000000087805 */ /* 0x000fe4000001ff00 */
[----:B------:R-:W-:Y:S02]  /*9e10*/  CS2R R10, SRZ ;  /* 0x00000000000a7805 */ /* 0x000fe4000001ff00 */
[----:B------:R-:W-:Y:S02]  /*9e20*/  CS2R R4, SRZ ;  /* 0x0000000000047805 */ /* 0x000fe4000001ff00 */
[----:B------:R-:W-:Y:S01]  /*9e30*/  CS2R R6, SRZ ;  /* 0x0000000000067805 */ /* 0x000fe2000001ff00 */
[----:B------:R-:W-:Y:S06]  /*9e40*/  @P4 BRA `(.L_x_53) ;  /* 0x0000000000444947 */ /* 0x000fec0003800000 */
[----:B------:R-:W2:Y:S01]  /*9e50*/  S2R R12, SR_TID.X ;  /* 0x00000000000c7919 */ /* 0x000ea20000002100 */
[----:B------:R-:W-:Y:S05]  /*9e60*/  WARPSYNC.ALL ;  /* 0x0000000000007948 */ /* 0x000fea0003800000 */
[C---:B--2---:R-:W-:Y:S01]  /*9e70*/  SHF.L.U32 R2, R12.reuse, 0x4, RZ ;  /* 0x000000040c027819 */ /* 0x044fe200000006ff */
[----:B------:R-:W-:-:S03]  /*9e80*/  IMAD.SHL.U32 R3, R12, 0x20, RZ ;  /* 0x000000200c037824 */ /* 0x000fc600078e00ff */
[----:B------:R-:W-:Y:S02]  /*9e90*/  LOP3.LUT R2, R2, 0xe00, RZ, 0xc0, !PT ;  /* 0x00000e0002027812 */ /* 0x000fe400078ec0ff */
[----:B------:R-:W-:Y:S02]  /*9ea0*/  LOP3.LUT R8, R3, 0xc0, RZ, 0xc0, !PT ;  /* 0x000000c003087812 */ /* 0x000fe400078ec0ff */
[----:B------:R-:W-:-:S04]  /*9eb0*/  LOP3.LUT R2, R2, 0x20, R3, 0xf8, !PT ;  /* 0x0000002002027812 */ /* 0x000fc800078ef803 */
[----:B------:R-:W-:Y:S02]  /*9ec0*/  LOP3.LUT R2, R2, 0x100, R3, 0xf8, !PT ;  /* 0x0000010002027812 */ /* 0x000fe400078ef803 */
[----:B------:R-:W-:-:S04]  /*9ed0*/  SHF.R.U32.HI R3, RZ, 0x1, R12 ;  /* 0x00000001ff037819 */ /* 0x000fc8000001160c */
[----:B------:R-:W-:Y:S02]  /*9ee0*/  LOP3.LUT R8, R8, 0x8, R3, 0xf8, !PT ;  /* 0x0000000808087812 */ /* 0x000fe400078ef803 */
[----:B------:R-:W-:-:S04]  /*9ef0*/  SHF.L.U32 R3, R12, 0x2, RZ ;  /* 0x000000020c037819 */ /* 0x000fc800000006ff */
[----:B------:R-:W-:-:S04]  /*9f00*/  LOP3.LUT R8, R8, 0x18, R3, 0x78, !PT ;  /* 0x0000001808087812 */ /* 0x000fc800078e7803 */
[----:B------:R-:W-:-:S04]  /*9f10*/  LOP3.LUT R8, R2, R8, RZ, 0xfc, !PT ;  /* 0x0000000802087212 */ /* 0x000fc800078efcff */
[----:B------:R-:W-:-:S05]  /*9f20*/  LEA R8, R8, UR46, 0x1 ;  /* 0x0000002e08087c11 */ /* 0x000fca000f8e08ff */
[----:B------:R-:W-:Y:S02]  /*9f30*/  IMAD R4, R22, 0x2, R8 ;  /* 0x0000000216047824 */ /* 0x000fe400078e0208 */
[----:B------:R-:W1:Y:S04]  /*9f40*/  LDSM.16.M88.4 R8, [R8+0x200] ;  /* 0x000200000808783b */ /* 0x000e680000000200 */
[----:B------:R-:W3:Y:S02]  /*9f50*/  LDSM.16.M88.4 R4, [R4+0x200] ;  /* 0x000200000404783b */ /* 0x000ee40000000200 */
.L_x_53:
[----:B------:R-:W-:Y:S05]  /*9f60*/  BSYNC B0 ;  /* 0x0000000000007941 */ /* 0x000fea0003800000 */
.L_x_52:
[----:B------:R-:W4:Y:S04]  /*9f70*/  LDL.LU R18, [R1] ;  /* 0x0000000001127983 */ /* 0x000f280000300800 */
[----:B------:R-:W3:Y:S04]  /*9f80*/  LDL.LU R15, [R1+0x4] ;  /* 0x00000400010f7983 */ /* 0x000ee80000300800 */
        /* <DEDUP_REMOVED lines=13> */
[----:B------:R-:W3:Y:S01]  /*a060*/  LDL.LU R162, [R1+0x3c] ;  /* 0x00003c0001a27983 */ /* 0x000ee20000300800 */
[----:B------:R-:W2:Y:S01]  /*a070*/  S2R R19, SR_TID.X ;  /* 0x0000000000137919 */ /* 0x000ea20000002100 */
[C---:B-1----:R-:W-:Y:S01]  /*a080*/  IMAD.U32 R20, R8.reuse, 0x10000, RZ ;  /* 0x0001000008147824 */ /* 0x042fe200078e00ff */
[----:B------:R-:W-:-:S03]  /*a090*/  LOP3.LUT R8, R8, 0xffff0000, RZ, 0xc0, !PT ;  /* 0xffff000008087812 */ /* 0x000fc600078ec0ff */
[----:B-----5:R-:W-:Y:S01]  /*a0a0*/  FMUL R20, R16, R20 ;  /* 0x0000001410147220 */ /* 0x020fe20000400000 */
[C---:B--2---:R-:W-:Y:S01]  /*a0b0*/  SHF.L.U32 R2, R19.reuse, 0x4, RZ ;  /* 0x0000000413027819 */ /* 0x044fe200000006ff */
[----:B------:R-:W-:-:S03]  /*a0c0*/  IMAD.SHL.U32 R12, R19, 0x20, RZ ;  /* 0x00000020130c7824 */ /* 0x000fc600078e00ff */
[----:B------:R-:W-:-:S04]  /*a0d0*/  LOP3.LUT R2, R2, 0xe00, RZ, 0xc0, !PT ;  /* 0x00000e0002027812 */ /* 0x000fc800078ec0ff */
[----:B------:R-:W-:-:S04]  /*a0e0*/  LOP3.LUT R2, R2, 0x20, R12, 0xf8, !PT ;  /* 0x0000002002027812 */ /* 0x000fc800078ef80c */
[----:B------:R-:W-:Y:S02]  /*a0f0*/  LOP3.LUT R3, R2, 0x100, R12, 0xf8, !PT ;  /* 0x0000010002037812 */ /* 0x000fe400078ef80c */
[----:B------:R-:W-:Y:S02]  /*a100*/  LOP3.LUT R2, R12, 0xc0, RZ, 0xc0, !PT ;  /* 0x000000c00c027812 */ /* 0x000fe400078ec0ff */
[----:B------:R-:W-:-:S04]  /*a110*/  SHF.R.U32.HI R12, RZ, 0x1, R19 ;  /* 0x00000001ff0c7819 */ /* 0x000fc80000011613 */
[----:B------:R-:W-:Y:S02]  /*a120*/  LOP3.LUT R2, R2, 0x8, R12, 0xf8, !PT ;  /* 0x0000000802027812 */ /* 0x000fe400078ef80c */
[----:B------:R-:W-:-:S04]  /*a130*/  SHF.L.U32 R12, R19, 0x2, RZ ;  /* 0x00000002130c7819 */ /* 0x000fc800000006ff */
[----:B------:R-:W-:Y:S01]  /*a140*/  LOP3.LUT R2, R2, 0x18, R12, 0x78, !PT ;  /* 0x0000001802027812 */ /* 0x000fe200078e780c */
[----:B------:R-:W-:-:S03]  /*a150*/  FMUL R19, R16, R8 ;  /* 0x0000000810137220 */ /* 0x000fc60000400000 */
[----:B------:R-:W-:Y:S02]  /*a160*/  LOP3.LUT R3, R3, R2, RZ, 0xfc, !PT ;  /* 0x0000000203037212 */ /* 0x000fe400078efcff */
[----:B------:R-:W-:-:S05]  /*a170*/  SHF.L.U32 R12, R11, 0x10, RZ ;  /* 0x000000100b0c7819 */ /* 0x000fca00000006ff */
[----:B------:R-:W-:Y:S01]  /*a180*/  FMUL R12, R16, R12 ;  /* 0x0000000c100c7220 */ /* 0x000fe20000400000 */
[----:B------:R-:W-:Y:S05]  /*a190*/  WARPSYNC.ALL ;  /* 0x0000000000007948 */ /* 0x000fea0003800000 */
[----:B------:R-:W-:Y:S01]  /*a1a0*/  ISETP.GT.U32.AND P2, PT, R163, 0x3e, PT ;  /* 0x0000003ea300780c */ /* 0x000fe20003f44070 */
[----:B------:R-:W-:Y:S01]  /*a1b0*/  BSSY B0, `(.L_x_56) ;  /* 0x0000045000007945 */ /* 0x000fe20003800000 */
[----:B----4-:R-:W-:Y:S01]  /*a1c0*/  FFMA R2, R17, R18, R20 ;  /* 0x0000001211027223 */ /* 0x010fe20000000014 */
[----:B------:R-:W-:Y:S01]  /*a1d0*/  SHF.L.U32 R18, R9, 0x10, RZ ;  /* 0x0000001009127819 */ /* 0x000fe200000006ff */
[----:B---3--:R-:W-:Y:S01]  /*a1e0*/  FFMA R152, R17, R15, R19 ;  /* 0x0000000f11987223 */ /* 0x008fe20000000013 */
[----:B------:R-:W-:-:S03]  /*a1f0*/  LOP3.LUT R9, R9, 0xffff0000, RZ, 0xc0, !PT ;  /* 0xffff000009097812 */ /* 0x000fc600078ec0ff */
[----:B------:R-:W-:Y:S01]  /*a200*/  FMUL R18, R16, R18 ;  /* 0x0000001210127220 */ /* 0x000fe20000400000 */
[----:B------:R-:W-:-:S03]  /*a210*/  F2FP.RELU.BF16.F32.PACK_AB R152, R152, R2 ;  /* 0x000000029898723e */ /* 0x000fc600000018ff */
[C---:B------:R-:W-:Y:S01]  /*a220*/  FFMA R2, R17.reuse, R14, R18 ;  /* 0x0000000e11027223 */ /* 0x040fe20000000012 */
[----:B------:R-:W-:Y:S01]  /*a230*/  FMUL R15, R16, R9 ;  /* 0x00000009100f7220 */ /* 0x000fe20000400000 */
[C---:B------:R-:W-:Y:S01]  /*a240*/  IMAD.U32 R14, R10.reuse, 0x10000, RZ ;  /* 0x000100000a0e7824 */ /* 0x040fe200078e00ff */
[----:B------:R-:W-:Y:S02]  /*a250*/  LOP3.LUT R10, R10, 0xffff0000, RZ, 0xc0, !PT ;  /* 0xffff00000a0a7812 */ /* 0x000fe400078ec0ff */
[----:B------:R-:W-:Y:S01]  /*a260*/  FFMA R153, R17, R13, R15 ;  /* 0x0000000d11997223 */ /* 0x000fe2000000000f */
[C---:B------:R-:W-:Y:S02]  /*a270*/  FMUL R14, R16.reuse, R14 ;  /* 0x0000000e100e7220 */ /* 0x040fe40000400000 */
[C---:B------:R-:W-:Y:S01]  /*a280*/  FMUL R13, R16.reuse, R10 ;  /* 0x0000000a100d7220 */ /* 0x040fe20000400000 */
[----:B------:R-:W-:Y:S02]  /*a290*/  LOP3.LUT R10, R11, 0xffff0000, RZ, 0xc0, !PT ;  /* 0xffff00000b0a7812 */ /* 0x000fe400078ec0ff */
[----:B------:R-:W-:Y:S01]  /*a2a0*/  F2FP.RELU.BF16.F32.PACK_AB R153, R153, R2 ;  /* 0x000000029999723e */ /* 0x000fe200000018ff */
[C---:B------:R-:W-:Y:S01]  /*a2b0*/  FFMA R2, R17.reuse, R169, R14 ;  /* 0x000000a911027223 */ /* 0x040fe2000000000e */
[----:B------:R-:W-:Y:S01]  /*a2c0*/  FFMA R154, R17, R154, R13 ;  /* 0x0000009a119a7223 */ /* 0x000fe2000000000d */
[----:B------:R-:W-:Y:S01]  /*a2d0*/  FMUL R10, R16, R10 ;  /* 0x0000000a100a7220 */ /* 0x000fe20000400000 */
[----:B------:R-:W-:-:S03]  /*a2e0*/  IMAD.U32 R9, R4, 0x10000, RZ ;  /* 0x0001000004097824 */ /* 0x000fc600078e00ff */
[----:B------:R-:W-:Y:S01]  /*a2f0*/  F2FP.RELU.BF16.F32.PACK_AB R154, R154, R2 ;  /* 0x000000029a9a723e */ /* 0x000fe200000018ff */
[C---:B------:R-:W-:Y:S01]  /*a300*/  FFMA R2, R17.reuse, R155, R12 ;  /* 0x0000009b11027223 */ /* 0x040fe2000000000c */
[----:B------:R-:W-:Y:S01]  /*a310*/  FFMA R155, R17, R21, R10 ;  /* 0x00000015119b7223 */ /* 0x000fe2000000000a */
[----:B------:R-:W-:Y:S02]  /*a320*/  LOP3.LUT R4, R4, 0xffff0000, RZ, 0xc0, !PT ;  /* 0xffff000004047812 */ /* 0x000fe400078ec0ff */
[----:B------:R-:W-:Y:S02]  /*a330*/  LEA R21, R3, UR46, 0x1 ;  /* 0x0000002e03157c11 */ /* 0x000fe4000f8e08ff */
[----:B------:R-:W-:Y:S01]  /*a340*/  F2FP.RELU.BF16.F32.PACK_AB R155, R155, R2 ;  /* 0x000000029b9b723e */ /* 0x000fe200000018ff */
[C---:B------:R-:W-:Y:S01]  /*a350*/  FMUL R9, R16.reuse, R9 ;  /* 0x0000000910097220 */ /* 0x040fe20000400000 */
[----:B------:R-:W-:-:S03]  /*a360*/  FMUL R8, R16, R4 ;  /* 0x0000000410087220 */ /* 0x000fc60000400000 */
[----:B------:R1:W-:Y:S01]  /*a370*/  STSM.16.M88.4 [R21+0x200], R152 ;  /* 0x0002009815007844 */ /* 0x0003e20000000200 */
[----:B------:R-:W-:Y:S01]  /*a380*/  FFMA R2, R17, R168, R9 ;  /* 0x000000a811027223 */ /* 0x000fe20000000009 */
[C---:B------:R-:W-:Y:S01]  /*a390*/  IMAD.U32 R3, R6.reuse, 0x10000, RZ ;  /* 0x0001000006037824 */ /* 0x040fe200078e00ff */
[----:B------:R-:W-:Y:S02]  /*a3a0*/  LOP3.LUT R4, R6, 0xffff0000, RZ, 0xc0, !PT ;  /* 0xffff000006047812 */ /* 0x000fe400078ec0ff */
[----:B------:R-:W-:Y:S01]  /*a3b0*/  LOP3.LUT R11, R7, 0xffff0000, RZ, 0xc0, !PT ;  /* 0xffff0000070b7812 */ /* 0x000fe200078ec0ff */
[----:B-1----:R-:W-:Y:S01]  /*a3c0*/  FFMA R152, R17, R23, R8 ;  /* 0x0000001711987223 */ /* 0x002fe20000000008 */
[----:B------:R-:W-:-:S04]  /*a3d0*/  SHF.L.U32 R23, R7, 0x10, RZ ;  /* 0x0000001007177819 */ /* 0x000fc800000006ff */
[----:B------:R-:W-:Y:S02]  /*a3e0*/  F2FP.RELU.BF16.F32.PACK_AB R152, R152, R2 ;  /* 0x000000029898723e */ /* 0x000fe400000018ff */
[C---:B------:R-:W-:Y:S02]  /*a3f0*/  SHF.L.U32 R2, R5.reuse, 0x10, RZ ;  /* 0x0000001005027819 */ /* 0x040fe400000006ff */
[----:B------:R-:W-:Y:S01]  /*a400*/  LOP3.LUT R5, R5, 0xffff0000, RZ, 0xc0, !PT ;  /* 0xffff000005057812 */ /* 0x000fe200078ec0ff */
[C---:B------:R-:W-:Y:S02]  /*a410*/  FMUL R4, R16.reuse, R4 ;  /* 0x0000000410047220 */ /* 0x040fe40000400000 */
[C---:B------:R-:W-:Y:S02]  /*a420*/  FMUL R7, R16.reuse, R2 ;  /* 0x0000000210077220 */ /* 0x040fe40000400000 */
[C---:B------:R-:W-:Y:S01]  /*a430*/  FMUL R6, R16.reuse, R5 ;  /* 0x0000000510067220 */ /* 0x040fe20000400000 */
[C---:B------:R-:W-:Y:S01]  /*a440*/  FMUL R5, R16.reuse, R3 ;  /* 0x0000000310057220 */ /* 0x040fe20000400000 */
[C---:B------:R-:W-:Y:S01]  /*a450*/  FMUL R3, R16.reuse, R23 ;  /* 0x0000001710037220 */ /* 0x040fe20000400000 */
[----:B------:R-:W-:Y:S01]  /*a460*/  FMUL R2, R16, R11 ;  /* 0x0000000b10027220 */ /* 0x000fe20000400000 */
[C---:B------:R-:W-:Y:S01]  /*a470*/  FFMA R158, R17.reuse, R158, R7 ;  /* 0x0000009e119e7223 */ /* 0x040fe20000000007 */
[C---:B------:R-:W-:Y:S01]  /*a480*/  FFMA R153, R17.reuse, R167, R6 ;  /* 0x000000a711997223 */ /* 0x040fe20000000006 */
[C---:B------:R-:W-:Y:S01]  /*a490*/  FFMA R23, R17.reuse, R166, R5 ;  /* 0x000000a611177223 */ /* 0x040fe20000000005 */
[C---:B------:R-:W-:Y:S01]  /*a4a0*/  FFMA R154, R17.reuse, R165, R4 ;  /* 0x000000a5119a7223 */ /* 0x040fe20000000004 */
[C---:B------:R-:W-:Y:S01]  /*a4b0*/  FFMA R11, R17.reuse, R164, R3 ;  /* 0x000000a4110b7223 */ /* 0x040fe20000000003 */
[----:B------:R-:W-:Y:S01]  /*a4c0*/  FFMA R155, R17, R162, R2 ;  /* 0x000000a2119b7223 */ /* 0x000fe20000000002 */
[----:B------:R-:W-:Y:S01]  /*a4d0*/  F2FP.RELU.BF16.F32.PACK_AB R153, R153, R158 ;  /* 0x0000009e9999723e */ /* 0x000fe200000018ff */
[----:B------:R-:W-:Y:S01]  /*a4e0*/  IMAD R158, R22, 0x2, R21 ;  /* 0x00000002169e7824 */ /* 0x000fe200078e0215 */
[----:B------:R-:W-:-:S02]  /*a4f0*/  F2FP.RELU.BF16.F32.PACK_AB R154, R154, R23 ;  /* 0x000000179a9a723e */ /* 0x000fc400000018ff */
[----:B------:R-:W-:-:S05]  /*a500*/  F2FP.RELU.BF16.F32.PACK_AB R155, R155, R11 ;  /* 0x0000000b9b9b723e */ /* 0x000fca00000018ff */
[----:B------:R1:W-:Y:S01]  /*a510*/  STSM.16.M88.4 [R158+0x200], R152 ;  /* 0x000200989e007844 */ /* 0x0003e20000000200 */
[----:B------:R-:W-:Y:S01]  /*a520*/  @!PT LDS RZ, [RZ] ;  /* 0x00000000fffff984 */ /* 0x000fe20000000800 */
[----:B------:R-:W-:Y:S01]  /*a530*/  @!PT LDS RZ, [RZ] ;  /* 0x00000000fffff984 */ /* 0x000fe20000000800 */
[----:B------:R-:W-:Y:S01]  /*a540*/  @!PT LDS RZ, [RZ] ;  /* 0x00000000fffff984 */ /* 0x000fe20000000800 */
[----:B------:R-:W-:Y:S01]  /*a550*/  @!PT LDS RZ, [RZ] ;  /* 0x00000000fffff984 */ /* 0x000fe20000000800 */
[----:B------:R2:W-:Y:S06]  /*a560*/  MEMBAR.ALL.CTA ;  /* 0x0000000000007992 */ /* 0x0005ec0000008000 */
[----:B--2---:R-:W2:Y:S02]  /*a570*/  FENCE.VIEW.ASYNC.S ;  /* 0x00000000000073c6 */ /* 0x004ea40000000000 */
[----:B--2---:R-:W-:Y:S06]  /*a580*/  BAR.SYNC.DEFER_BLOCKING 0x1, 0x100 ;  /* 0x0044000000007b1d */ /* 0x004fec0000010000 */
[----:B------:R-:W-:Y:S05]  /*a590*/  @P2 BRA `(.L_x_57) ;  /* 0x0000000000182947 */ /* 0x000fea0003800000 */
[----:B------:R-:W-:Y:S02]  /*a5a0*/  UIADD3 UR4, UP0, UR38, 0x4f0, URZ ;  /* 0x000004f026047890 */ /* 0x000fe4000ff1e03f */
[----:B------:R-:W-:Y:S02]  /*a5b0*/  UIADD3 UR48, UR46, 0x200, URZ ;  /* 0x000002002e307890 */ /* 0x000fe4000fffe03f */
[----:B------:R-:W-:-:S09]  /*a5c0*/  UIADD3.X UR5, URZ, UR39, URZ, UP0, !UPT ;  /* 0x000000273f057290 */ /* 0x000fd200087fe43f */
[----:B------:R2:W-:Y:S01]  /*a5d0*/  UTMASTG.3D [UR48], [UR4] ;  /* 0x00000030040073b5 */ /* 0x0005e20008010000 */
[----:B------:R0:W-:Y:S01]  /*a5e0*/  UTMACMDFLUSH ;  /* 0x00000000000079b7 */ /* 0x0001e20000000000 */
[----:B--2---:R-:W-:-:S04]  /*a5f0*/  DEPBAR.LE SB0, 0x1 ;  /* 0x000080400000791a */ /* 0x004fc80000000000 */
.L_x_57:
[----:B------:R-:W-:Y:S05]  /*a600*/  BSYNC B0 ;  /* 0x0000000000007941 */ /* 0x000fea0003800000 */
.L_x_56:
[----:B------:R-:W-:Y:S01]  /*a610*/  BAR.SYNC.DEFER_BLOCKING 0x1, 0x100 ;  /* 0x0044000000007b1d */ /* 0x000fe20000010000 */
[----:B------:R-:W-:Y:S02]  /*a620*/  ISETP.NE.AND P3, PT, RZ, UR40, PT ;  /* 0x00000028ff007c0c */ /* 0x000fe4000bf65270 */
[----:B------:R-:W-:-:S05]  /*a630*/  IADD3 R23, R21, 0x200, RZ ;  /* 0x0000020015177810 */ /* 0x000fca0007ffe0ff */
[----:B-1----:R-:W-:-:S06]  /*a640*/  IMAD R152, R22, 0x2, R23 ;  /* 0x0000000216987824 */ /* 0x002fcc00078e0217 */
[----:B------:R-:W-:Y:S05]  /*a650*/  @!P3 BRA `(.L_x_58) ;  /* 0x000000000038b947 */ /* 0x000fea0003800000 */
[----:B------:R-:W-:Y:S04]  /*a660*/  BSSY B0, `(.L_x_59) ;  /* 0x000000a000007945 */ /* 0x000fe80003800000 */
[----:B------:R-:W-:Y:S05]  /*a670*/  @P0 BRA `(.L_x_60) ;  /* 0x0000000000200947 */ /* 0x000fea0003800000 */
[----:B------:R-:W-:-:S06]  /*a680*/  UISETP.NE.AND UP0, UPT, UR43, 0x3, UPT ;  /* 0x000000032b00788c */ /* 0x000fcc000bf05270 */
[----:B------:R-:W-:-:S13]  /*a690*/  PLOP3.LUT P3, PT, PT, PT, UP0, 0x80, 0x0 ;  /* 0x000000000000781c */ /* 0x000fda0003f6f008 */
[----:B------:R-:W-:Y:S05]  /*a6a0*/  @!P3 BRA `(.L_x_61) ;  /* 0x000000000004b947 */ /* 0x000fea0003800000 */
[----:B------:R-:W-:Y:S01]  /*a6b0*/  BPT.TRAP 0x1 ;  /* 0x000000040000795c */ /* 0x000fe20000300000 */
.L_x_61:
[----:B------:R-:W-:-:S04]  /*a6c0*/  ULEA UR4, UR36, UR46, 0x3 ;  /* 0x0000002e24047291 */ /* 0x000fc8000f8e183f */
[----:B------:R-:W-:-:S04]  /*a6d0*/  UIADD3 UR4, UR4, 0x50, URZ ;  /* 0x0000005004047890 */ /* 0x000fc8000fffe03f */
[----:B------:R-:W-:-:S09]  /*a6e0*/  UPRMT UR4, UR47, 0x654, UR4 ;  /* 0x000006542f047896 */ /* 0x000fd20008000004 */
[----:B------:R-:W-:Y:S03]  /*a6f0*/  SYNCS.ARRIVE.TRANS64.RED.A1T0 RZ, [UR4], RZ ;  /* 0x000000ffffff79a7 */ /* 0x000fe60008100404 */
.L_x_60:
[----:B------:R-:W-:Y:S05]  /*a700*/  BSYNC B0 ;  /* 0x0000000000007941 */ /* 0x000fea0003800000 */
.L_x_59:
[----:B------:R-:W-:-:S04]  /*a710*/  UIADD3 UR36, UR36, 0x1, URZ ;  /* 0x0000000124247890 */ /* 0x000fc8000fffe03f */
[----:B------:R-:W-:-:S04]  /*a720*/  UISETP.NE.AND UP0, UPT, UR36, 0x4, UPT ;  /* 0x000000042400788c */ /* 0x000fc8000bf05270 */
[----:B------:R-:W-:-:S12]  /*a730*/  USEL UR36, UR36, URZ, UP0 ;  /* 0x0000003f24247287 */ /* 0x000fd80008000000 */
.L_x_58:
[----:B------:R-:W-:Y:S04]  /*a740*/  BSSY B0, `(.L_x_62) ;  /* 0x0000033000007945 */ /* 0x000fe80003800000 */
[----:B------:R-:W-:Y:S05]  /*a750*/  @P0 BRA `(.L_x_63) ;  /* 0x0000000000c40947 */ /* 0x000fea0003800000 */
[----:B------:R-:W-:-:S06]  /*a760*/  UISETP.NE.AND UP0, UPT, UR43, 0x3, UPT ;  /* 0x000000032b00788c */ /* 0x000fcc000bf05270 */
[----:B------:R-:W-:-:S13]  /*a770*/  PLOP3.LUT P3, PT, PT, PT, UP0, 0x80, 0x0 ;  /* 0x000000000000781c */ /* 0x000fda0003f6f008 */
[----:B------:R-:W-:Y:S05]  /*a780*/  @!P3 BRA `(.L_x_64) ;  /* 0x000000000004b947 */ /* 0x000fea0003800000 */
[----:B------:R-:W-:Y:S01]  /*a790*/  BPT.TRAP 0x1 ;  /* 0x000000040000795c */ /* 0x000fe20000300000 */
.L_x_64:
[----:B------:R-:W-:Y:S01]  /*a7a0*/  LEA R11, R0, UR46, 0x3 ;  /* 0x0000002e000b7c11 */ /* 0x000fe2000f8e18ff */
[----:B------:R-:W-:Y:S01]  /*a7b0*/  BSSY B1, `(.L_x_65) ;  /* 0x0000004000017945 */ /* 0x000fe20003800000 */
[----:B------:R-:W-:-:S04]  /*a7c0*/  SHF.L.U32 R153, RZ, 0x1f, RZ ;  /* 0x0000001fff997819 */ /* 0x000fc800000006ff */
[----:B------:R-:W1:Y:S02]  /*a7d0*/  SYNCS.PHASECHK.TRANS64.TRYWAIT P3, [R11+URZ+0x30], R153 ;  /* 0x000030990b0075a7 */ /* 0x000e64000806017f */
[----:B-1----:R-:W-:Y:S05]  /*a7e0*/  @!P3 BRA `(.L_x_66) ;  /* 0x000000b80048b947 */ /* 0x002fea0003800000 */
.L_x_374:
[----:B------:R-:W-:Y:S05]  /*a7f0*/  BSYNC B1 ;  /* 0x0000000000017941 */ /* 0x000fea0003800000 */
.L_x_65:
[----:B------:R-:W-:Y:S05]  /*a800*/  @P4 BRA `(.L_x_67) ;  /* 0x0000000000944947 */ /* 0x000fea0003800000 */
[----:B------:R-:W-:Y:S01]  /*a810*/  LEA R8, R0, R23, 0xd ;  /* 0x0000001700087211 */ /* 0x000fe200078e68ff */
[----:B------:R-:W-:Y:S05]  /*a820*/  WARPSYNC.ALL ;  /* 0x0000000000007948 */ /* 0x000fea0003800000 */
[----:B------:R-:W-:Y:S02]  /*a830*/  IMAD R4, R22, 0x2, R8 ;  /* 0x0000000216047824 */ /* 0x000fe400078e0208 */
[----:B-1----:R-:W1:Y:S04]  /*a840*/  LDSM.16.M88.4 R8, [R8] ;  /* 0x000000000808783b */ /* 0x002e680000000200 */
[----:B------:R-:W2:Y:S01]  /*a850*/  LDSM.16.M88.4 R4, [R4] ;  /* 0x000000000404783b */ /* 0x000ea20000000200 */
[C---:B-1----:R-:W-:Y:S01]  /*a860*/  SHF.L.U32 R20, R8.reuse, 0x10, RZ ;  /* 0x0000001008147819 */ /* 0x042fe200000006ff */
[----:B------:R-:W-:Y:S01]  /*a870*/  IMAD.U32 R18, R9, 0x10000, RZ ;  /* 0x0001000009127824 */ /* 0x000fe200078e00ff */
[----:B------:R-:W-:Y:S01]  /*a880*/  LOP3.LUT R8, R8, 0xffff0000, RZ, 0xc0, !PT ;  /* 0xffff000008087812 */ /* 0x000fe200078ec0ff */
[----:B------:R-:W-:Y:S01]  /*a890*/  IMAD.U32 R12, R11, 0x10000, RZ ;  /* 0x000100000b0c7824 */ /* 0x000fe200078e00ff */
[----:B------:R-:W-:Y:S01]  /*a8a0*/  LOP3.LUT R9, R9, 0xffff0000, RZ, 0xc0, !PT ;  /* 0xffff000009097812 */ /* 0x000fe200078ec0ff */
[----:B--2---:R-:W-:Y:S01]  /*a8b0*/  IMAD.U32 R3, R5, 0x10000, RZ ;  /* 0x0001000005037824 */ /* 0x004fe200078e00ff */
[----:B------:R-:W-:Y:S01]  /*a8c0*/  SHF.L.U32 R14, R10, 0x10, RZ ;  /* 0x000000100a0e7819 */ /* 0x000fe200000006ff */
[----:B------:R-:W-:Y:S01]  /*a8d0*/  IMAD.U32 R162, R7, 0x10000, RZ ;  /* 0x0001000007a27824 */ /* 0x000fe200078e00ff */
[----:B------:R-:W-:Y:S01]  /*a8e0*/  SHF.L.U32 R2, R4, 0x10, RZ ;  /* 0x0000001004027819 */ /* 0x000fe200000006ff */
[----:B------:R-:W-:Y:S01]  /*a8f0*/  FMUL R19, R16, R8 ;  /* 0x0000000810137220 */ /* 0x000fe20000400000 */
[----:B------:R-:W-:Y:S01]  /*a900*/  LOP3.LUT R10, R10, 0xffff0000, RZ, 0xc0, !PT ;  /* 0xffff00000a0a7812 */ /* 0x000fe200078ec0ff */
[----:B------:R-:W-:Y:S01]  /*a910*/  FMUL R15, R16, R9 ;  /* 0x00000009100f7220 */ /* 0x000fe20000400000 */
[----:B------:R-:W-:Y:S01]  /*a920*/  LOP3.LUT R4, R4, 0xffff0000, RZ, 0xc0, !PT ;  /* 0xffff000004047812 */ /* 0x000fe200078ec0ff */
[C---:B------:R-:W-:Y:S01]  /*a930*/  FMUL R9, R16.reuse, R2 ;  /* 0x0000000210097220 */ /* 0x040fe20000400000 */
[----:B------:R-:W-:Y:S01]  /*a940*/  LOP3.LUT R5, R5, 0xffff0000, RZ, 0xc0, !PT ;  /* 0xffff000005057812 */ /* 0x000fe200078ec0ff */
[C---:B------:R-:W-:Y:S01]  /*a950*/  FMUL R13, R16.reuse, R10 ;  /* 0x0000000a100d7220 */ /* 0x040fe20000400000 */
[----:B------:R-:W-:Y:S01]  /*a960*/  LOP3.LUT R11, R11, 0xffff0000, RZ, 0xc0, !PT ;  /* 0xffff00000b0b7812 */ /* 0x000fe200078ec0ff */
[----:B------:R-:W-:Y:S01]  /*a970*/  FMUL R8, R16, R4 ;  /* 0x0000000410087220 */ /* 0x000fe20000400000 */
[----:B------:R-:W-:Y:S01]  /*a980*/  SHF.L.U32 R154, R6, 0x10, RZ ;  /* 0x00000010069a7819 */ /* 0x000fe200000006ff */
[----:B------:R-:W-:Y:S01]  /*a990*/  FMUL R20, R16, R20 ;  /* 0x0000001410147220 */ /* 0x000fe20000400000 */
[----:B------:R-:W-:Y:S01]  /*a9a0*/  LOP3.LUT R153, R6, 0xffff0000, RZ, 0xc0, !PT ;  /* 0xffff000006997812 */ /* 0x000fe200078ec0ff */
[C---:B------:R-:W-:Y:S01]  /*a9b0*/  FMUL R6, R16.reuse, R5 ;  /* 0x0000000510067220 */ /* 0x040fe20000400000 */
[----:B------:R-:W-:Y:S01]  /*a9c0*/  LOP3.LUT R155, R7, 0xffff0000, RZ, 0xc0, !PT ;  /* 0xffff0000079b7812 */ /* 0x000fe200078ec0ff */
[C---:B------:R-:W-:Y:S01]  /*a9d0*/  FMUL R7, R16.reuse, R3 ;  /* 0x0000000310077220 */ /* 0x040fe20000400000 */
[C---:B------:R-:W-:Y:S01]  /*a9e0*/  FMUL R18, R16.reuse, R18 ;  /* 0x0000001210127220 */ /* 0x040fe20000400000 */
[C---:B------:R-:W-:Y:S01]  /*a9f0*/  FMUL R14, R16.reuse, R14 ;  /* 0x0000000e100e7220 */ /* 0x040fe20000400000 */
[C---:B------:R-:W-:Y:S01]  /*aa00*/  FMUL R12, R16.reuse, R12 ;  /* 0x0000000c100c7220 */ /* 0x040fe20000400000 */
[C---:B------:R-:W-:Y:S01]  /*aa10*/  FMUL R10, R16.reuse, R11 ;  /* 0x0000000b100a7220 */ /* 0x040fe20000400000 */
[C---:B------:R-:W-:Y:S01]  /*aa20*/  FMUL R5, R16.reuse, R154 ;  /* 0x0000009a10057220 */ /* 0x040fe20000400000 */
[C---:B------:R-:W-:Y:S01]  /*aa30*/  FMUL R4, R16.reuse, R153 ;  /* 0x0000009910047220 */ /* 0x040fe20000400000 */
[C---:B------:R-:W-:Y:S01]  /*aa40*/  FMUL R3, R16.reuse, R162 ;  /* 0x000000a210037220 */ /* 0x040fe20000400000 */
[----:B------:R-:W-:-:S07]  /*aa50*/  FMUL R2, R16, R155 ;  /* 0x0000009b10027220 */ /* 0x000fce0000400000 */
.L_x_67:
[----:B------:R-:W-:-:S07]  /*aa60*/  IADD3 R0, R0, 0x1, RZ ;  /* 0x0000000100007810 */ /* 0x000fce0007ffe0ff */
.L_x_63:
[----:B------:R-:W-:Y:S05]  /*aa70*/  BSYNC B0 ;  /* 0x0000000000007941 */ /* 0x000fea0003800000 */
.L_x_62:
[C---:B-1----:R-:W-:Y:S01]  /*aa80*/  FFMA R11, R17.reuse, R24, R20 ;  /* 0x00000018110b7223 */ /* 0x042fe20000000014 */
[C---:B------:R-:W-:Y:S01]  /*aa90*/  FFMA R24, R17.reuse, R25, R19 ;  /* 0x0000001911187223 */ /* 0x040fe20000000013 */
[C---:B------:R-:W-:Y:S01]  /*aaa0*/  FFMA R25, R17.reuse, R27, R15 ;  /* 0x0000001b11197223 */ /* 0x040fe2000000000f */
[C---:B------:R-:W-:Y:S01]  /*aab0*/  FFMA R28, R17.reuse, R28, R14 ;  /* 0x0000001c111c7223 */ /* 0x040fe2000000000e */
[C---:B------:R-:W-:Y:S01]  /*aac0*/  FFMA R30, R17.reuse, R30, R12 ;  /* 0x0000001e111e7223 */ /* 0x040fe2000000000c */
[C---:B------:R-:W-:Y:S01]  /*aad0*/  FFMA R27, R17.reuse, R31, R10 ;  /* 0x0000001f111b7223 */ /* 0x040fe2000000000a */
[----:B------:R-:W-:Y:S01]  /*aae0*/  F2FP.RELU.BF16.F32.PACK_AB R24, R24, R11 ;  /* 0x0000000b1818723e */ /* 0x000fe200000018ff */
[C---:B------:R-:W-:Y:S01]  /*aaf0*/  FFMA R11, R17.reuse, R26, R18 ;  /* 0x0000001a110b7223 */ /* 0x040fe20000000012 */
[----:B------:R-:W-:Y:S01]  /*ab00*/  FFMA R26, R17, R29, R13 ;  /* 0x0000001d111a7223 */ /* 0x000fe2000000000d */
[----:B------:R-:W-:Y:S05]  /*ab10*/  WARPSYNC.ALL ;  /* 0x0000000000007948 */ /* 0x000fea0003800000 */
[----:B------:R-:W-:Y:S01]  /*ab20*/  F2FP.RELU.BF16.F32.PACK_AB R25, R25, R11 ;  /* 0x0000000b1919723e */ /* 0x000fe200000018ff */
[C---:B------:R-:W-:Y:S01]  /*ab30*/  FFMA R32, R17.reuse, R32, R9 ;  /* 0x0000002011207223 */ /* 0x040fe20000000009 */
[----:B------:R-:W-:Y:S01]  /*ab40*/  F2FP.RELU.BF16.F32.PACK_AB R26, R26, R28 ;  /* 0x0000001c1a1a723e */ /* 0x000fe200000018ff */
[----:B------:R-:W-:Y:S01]  /*ab50*/  FFMA R34, R17, R34, R7 ;  /* 0x0000002211227223 */ /* 0x000fe20000000007 */
[----:B------:R-:W-:Y:S01]  /*ab60*/  F2FP.RELU.BF16.F32.PACK_AB R27, R27, R30 ;  /* 0x0000001e1b1b723e */ /* 0x000fe200000018ff */
[C---:B------:R-:W-:Y:S01]  /*ab70*/  FFMA R36, R17.reuse, R36, R5 ;  /* 0x0000002411247223 */ /* 0x040fe20000000005 */
[C---:B------:R-:W-:Y:S01]  /*ab80*/  FFMA R38, R17.reuse, R38, R3 ;  /* 0x0000002611267223 */ /* 0x040fe20000000003 */
[----:B------:R-:W-:Y:S02]  /*ab90*/  BSSY B0, `(.L_x_68) ;  /* 0x000001c000007945 */ /* 0x000fe40003800000 */
[----:B------:R1:W-:Y:S02]  /*aba0*/  STSM.16.M88.4 [R21+0x2200], R24 ;  /* 0x0022001815007844 */ /* 0x0003e40000000200 */
[C---:B-1----:R-:W-:Y:S01]  /*abb0*/  FFMA R24, R17.reuse, R33, R8 ;  /* 0x0000002111187223 */ /* 0x042fe20000000008 */
[C---:B------:R-:W-:Y:S01]  /*abc0*/  FFMA R25, R17.reuse, R35, R6 ;  /* 0x0000002311197223 */ /* 0x040fe20000000006 */
[C---:B------:R-:W-:Y:S01]  /*abd0*/  FFMA R26, R17.reuse, R37, R4 ;  /* 0x00000025111a7223 */ /* 0x040fe20000000004 */
[----:B------:R-:W-:-:S02]  /*abe0*/  FFMA R27, R17, R39, R2 ;  /* 0x00000027111b7223 */ /* 0x000fc40000000002 */
[----:B------:R-:W-:Y:S02]  /*abf0*/  F2FP.RELU.BF16.F32.PACK_AB R24, R24, R32 ;  /* 0x000000201818723e */ /* 0x000fe400000018ff */
[----:B------:R-:W-:Y:S02]  /*ac00*/  F2FP.RELU.BF16.F32.PACK_AB R25, R25, R34 ;  /* 0x000000221919723e */ /* 0x000fe400000018ff */
[----:B------:R-:W-:Y:S02]  /*ac10*/  F2FP.RELU.BF16.F32.PACK_AB R26, R26, R36 ;  /* 0x000000241a1a723e */ /* 0x000fe400000018ff */
        /* <DEDUP_REMOVED lines=12> */
[----:B------:R-:W-:Y:S02]  /*ace0*/  UIADD3 UR4, UR46, 0x2200, URZ ;  /* 0x000022002e047890 */ /* 0x000fe4000fffe03f */
[----:B------:R-:W-:Y:S01]  /*acf0*/  UIADD3.X UR9, URZ, UR39, URZ, UP0, !UPT ;  /* 0x000000273f097290 */ /* 0x000fe200087fe43f */
[----:B------:R-:W-:Y:S01]  /*ad00*/  UMOV UR5, UR49 ;  /* 0x0000003100057c82 */ /* 0x000fe20008000000 */
[----:B------:R-:W-:-:S07]  /*ad10*/  UMOV UR7, UR51 ;  /* 0x0000003300077c82 */ /* 0x000fce0008000000 */
[----:B------:R2:W-:Y:S01]  /*ad20*/  UTMASTG.3D [UR4], [UR8] ;  /* 0x00000004080073b5 */ /* 0x0005e20008010000 */
[----:B------:R0:W-:Y:S01]  /*ad30*/  UTMACMDFLUSH ;  /* 0x00000000000079b7 */ /* 0x0001e20000000000 */
[----:B--2---:R-:W-:-:S04]  /*ad40*/  DEPBAR.LE SB0, 0x1 ;  /* 0x000080400000791a */ /* 0x004fc80000000000 */
.L_x_69:
[----:B------:R-:W-:Y:S05]  /*ad50*/  BSYNC B0 ;  /* 0x0000000000007941 */ /* 0x000fea0003800000 */
.L_x_68:
[----:B------:R-:W-:Y:S01]  /*ad60*/  VIADD R34, R21, 0x2200 ;  /* 0x0000220015227836 */ /* 0x000fe20000000000 */
[----:B------:R-:W-:Y:S04]  /*ad70*/  BAR.SYNC.DEFER_BLOCKING 0x1, 0x100 ;  /* 0x0044000000007b1d */ /* 0x000fe80000010000 */
[----:B------:R-:W-:Y:S02]  /*ad80*/  LEA R34, R22, R34, 0x1 ;  /* 0x0000002216227211 */ /* 0x000fe400078e08ff */
[----:B------:R-:W-:Y:S04]  /*ad90*/  BSSY B0, `(.L_x_70) ;  /* 0x000000a000007945 */ /* 0x000fe80003800000 */
[----:B------:R-:W-:Y:S05]  /*ada0*/  @P0 BRA `(.L_x_71) ;  /* 0x0000000000200947 */ /* 0x000fea0003800000 */
[----:B------:R-:W-:-:S06]  /*adb0*/  UISETP.NE.AND UP0, UPT, UR43, 0x3, UPT ;  /* 0x000000032b00788c */ /* 0x000fcc000bf05270 */
[----:B------:R-:W-:-:S13]  /*adc0*/  PLOP3.LUT P3, PT, PT, PT, UP0, 0x80, 0x0 ;  /* 0x000000000000781c */ /* 0x000fda0003f6f008 */
[----:B------:R-:W-:Y:S05]  /*add0*/  @!P3 BRA `(.L_x_72) ;  /* 0x000000000004b947 */ /* 0x000fea0003800000 */
[----:B------:R-:W-:Y:S01]  /*ade0*/  BPT.TRAP 0x1 ;  /* 0x000000040000795c */ /* 0x000fe20000300000 */
.L_x_72:
[----:B------:R-:W-:-:S04]  /*adf0*/  ULEA UR4, UR36, UR46, 0x3 ;  /* 0x0000002e24047291 */ /* 0x000fc8000f8e183f */
[----:B------:R-:W-:-:S04]  /*ae00*/  UIADD3 UR4, UR4, 0x50, URZ ;  /* 0x0000005004047890 */ /* 0x000fc8000fffe03f */
[----:B------:R-:W-:-:S09]  /*ae10*/  UPRMT UR4, UR47, 0x654, UR4 ;  /* 0x000006542f047896 */ /* 0x000fd20008000004 */
[----:B------:R-:W-:Y:S03]  /*ae20*/  SYNCS.ARRIVE.TRANS64.RED.A1T0 RZ, [UR4], RZ ;  /* 0x000000ffffff79a7 */ /* 0x000fe60008100404 */
.L_x_71:
[----:B------:R-:W-:Y:S05]  /*ae30*/  BSYNC B0 ;  /* 0x0000000000007941 */ /* 0x000fea0003800000 */
.L_x_70:
[----:B------:R-:W-:Y:S01]  /*ae40*/  UIADD3 UR36, UR36, 0x1, URZ ;  /* 0x0000000124247890 */ /* 0x000fe2000fffe03f */
[----:B------:R-:W-:Y:S01]  /*ae50*/  BSSY B0, `(.L_x_73) ;  /* 0x0000039000007945 */ /* 0x000fe20003800000 */
[----:B------:R-:W-:Y:S02]  /*ae60*/  IMAD.MOV.U32 R11, RZ, RZ, RZ ;  /* 0x000000ffff0b7224 */ /* 0x000fe400078e00ff */
[----:B------:R-:W-:-:S04]  /*ae70*/  UISETP.NE.AND UP0, UPT, UR36, 0x4, UPT ;  /* 0x000000042400788c */ /* 0x000fc8000bf05270 */
[----:B------:R-:W-:Y:S01]  /*ae80*/  USEL UR36, UR36, URZ, UP0 ;  /* 0x0000003f24247287 */ /* 0x000fe20008000000 */
[----:B------:R-:W-:Y:S11]  /*ae90*/  @P0 BRA `(.L_x_74) ;  /* 0x0000000000d00947 */ /* 0x000ff60003800000 */
[----:B------:R-:W-:-:S06]  /*aea0*/  UISETP.NE.AND UP0, UPT, UR43, 0x3, UPT ;  /* 0x000000032b00788c */ /* 0x000fcc000bf05270 */
[----:B------:R-:W-:-:S13]  /*aeb0*/  PLOP3.LUT P3, PT, PT, PT, UP0, 0x80, 0x0 ;  /* 0x000000000000781c */ /* 0x000fda0003f6f008 */
[----:B------:R-:W-:Y:S05]  /*aec0*/  @!P3 BRA `(.L_x_75) ;  /* 0x000000000004b947 */ /* 0x000fea0003800000 */
[----:B------:R-:W-:Y:S01]  /*aed0*/  BPT.TRAP 0x1 ;  /* 0x000000040000795c */ /* 0x000fe20000300000 */
.L_x_75:
[----:B------:R-:W-:Y:S01]  /*aee0*/  LEA R11, R0, UR46, 0x3 ;  /* 0x0000002e000b7c11 */ /* 0x000fe2000f8e18ff */
[----:B------:R-:W-:Y:S01]  /*aef0*/  BSSY B1, `(.L_x_76) ;  /* 0x0000004000017945 */ /* 0x000fe20003800000 */
[----:B-1----:R-:W-:-:S04]  /*af00*/  SHF.L.U32 R24, RZ, 0x1f, RZ ;  /* 0x0000001fff187819 */ /* 0x002fc800000006ff */
[----:B------:R-:W1:Y:S02]  /*af10*/  SYNCS.PHASECHK.TRANS64.TRYWAIT P3, [R11+URZ+0x30], R24 ;  /* 0x000030180b0075a7 */ /* 0x000e64000806017f */
[----:B-1----:R-:W-:Y:S05]  /*af20*/  @!P3 BRA `(.L_x_77) ;  /* 0x000000b0008cb947 */ /* 0x002fea0003800000 */
.L_x_375:
[----:B------:R-:W-:Y:S05]  /*af30*/  BSYNC B1 ;  /* 0x0000000000017941 */ /* 0x000fea0003800000 */
.L_x_76:
        /* <DEDUP_REMOVED lines=38> */
.L_x_78:
[----:B------:R-:W-:-:S04]  /*b1a0*/  IADD3 R0, R0, 0x1, RZ ;  /* 0x0000000100007810 */ /* 0x000fc80007ffe0ff */
[----:B------:R-:W-:-:S04]  /*b1b0*/  ISETP.NE.AND P3, PT, R0, 0x4, PT ;  /* 0x000000040000780c */ /* 0x000fc80003f65270 */
[----:B------:R-:W-:Y:S02]  /*b1c0*/  SEL R0, R0, RZ, P3 ;  /* 0x000000ff00007207 */ /* 0x000fe40001800000 */
[----:B-1----:R-:W-:-:S07]  /*b1d0*/  SEL R11, RZ, 0x1, P3 ;  /* 0x00000001ff0b7807 */ /* 0x002fce0001800000 */
.L_x_74:
[----:B------:R-:W-:Y:S05]  /*b1e0*/  BSYNC B0 ;  /* 0x0000000000007941 */ /* 0x000fea0003800000 */
.L_x_73:
[----:B-1----:R-:W2:Y:S04]  /*b1f0*/  LDL.LU R25, [R1+0x40] ;  /* 0x0000400001197983 */ /* 0x002ea80000300800 */
[----:B------:R-:W3:Y:S04]  /*b200*/  LDL.LU R24, [R1+0x44] ;  /* 0x0000440001187983 */ /* 0x000ee80000300800 */
[----:B------:R-:W4:Y:S04]  /*b210*/  LDL.LU R30, [R1+0x48] ;  /* 0x00004800011e7983 */ /* 0x000f280000300800 */
[----:B------:R-:W5:Y:S04]  /*b220*/  LDL.LU R153, [R1+0x4c] ;  /* 0x00004c0001997983 */ /* 0x000f680000300800 */
        /* <DEDUP_REMOVED lines=11> */
[----:B------:R-:W5:Y:S01]  /*b2e0*/  LDL.LU R31, [R1+0x7c] ;  /* 0x00007c00011f7983 */ /* 0x000f620000300800 */
[----:B------:R-:W-:Y:S05]  /*b2f0*/  WARPSYNC.ALL ;  /* 0x0000000000007948 */ /* 0x000fea0003800000 */
[----:B------:R-:W-:Y:S01]  /*b300*/  BSSY B0, `(.L_x_79) ;  /* 0x000002c000007945 */ /* 0x000fe20003800000 */
[C---:B--2---:R-:W-:Y:S01]  /*b310*/  FFMA R25, R17.reuse, R25, R20 ;  /* 0x0000001911197223 */ /* 0x044fe20000000014 */
[C---:B---3--:R-:W-:Y:S01]  /*b320*/  FFMA R24, R17.reuse, R24, R19 ;  /* 0x0000001811187223 */ /* 0x048fe20000000013 */
[----:B----4-:R-:W-:-:S04]  /*b330*/  FFMA R30, R17, R30, R18 ;  /* 0x0000001e111e7223 */ /* 0x010fc80000000012 */
[----:B------:R-:W-:Y:S01]  /*b340*/  F2FP.RELU.BF16.F32.PACK_AB R24, R24, R25 ;  /* 0x000000191818723e */ /* 0x000fe200000018ff */
[C---:B-----5:R-:W-:Y:S01]  /*b350*/  FFMA R25, R17.reuse, R153, R15 ;  /* 0x0000009911197223 */ /* 0x060fe2000000000f */
[----:B------:R-:W-:-:S04]  /*b360*/  FFMA R29, R17, R29, R14 ;  /* 0x0000001d111d7223 */ /* 0x000fc8000000000e */
[----:B------:R-:W-:Y:S01]  /*b370*/  F2FP.RELU.BF16.F32.PACK_AB R25, R25, R30 ;  /* 0x0000001e1919723e */ /* 0x000fe200000018ff */
[C---:B------:R-:W-:Y:S01]  /*b380*/  FFMA R26, R17.reuse, R26, R13 ;  /* 0x0000001a111a7223 */ /* 0x040fe2000000000d */
[----:B------:R-:W-:-:S04]  /*b390*/  FFMA R28, R17, R28, R12 ;  /* 0x0000001c111c7223 */ /* 0x000fc8000000000c */
[----:B------:R-:W-:Y:S01]  /*b3a0*/  F2FP.RELU.BF16.F32.PACK_AB R26, R26, R29 ;  /* 0x0000001d1a1a723e */ /* 0x000fe200000018ff */
[----:B------:R-:W-:-:S05]  /*b3b0*/  FFMA R27, R17, R27, R10 ;  /* 0x0000001b111b7223 */ /* 0x000fca000000000a */
[----:B------:R-:W-:-:S05]  /*b3c0*/  F2FP.RELU.BF16.F32.PACK_AB R27, R27, R28 ;  /* 0x0000001c1b1b723e */ /* 0x000fca00000018ff */
[----:B------:R1:W-:Y:S01]  /*b3d0*/  STSM.16.M88.4 [R21+0x4200], R24 ;  /* 0x0042001815007844 */ /* 0x0003e20000000200 */
[C---:B------:R-:W-:Y:S01]  /*b3e0*/  FFMA R30, R17.reuse, R37, R7 ;  /* 0x00000025111e7223 */ /* 0x040fe20000000007 */
[C---:B------:R-:W-:Y:S01]  /*b3f0*/  FFMA R29, R17.reuse, R35, R5 ;  /* 0x00000023111d7223 */ /* 0x040fe20000000005 */
[C---:B-1----:R-:W-:Y:S01]  /*b400*/  FFMA R25, R17.reuse, R39, R9 ;  /* 0x0000002711197223 */ /* 0x042fe20000000009 */
[C---:B------:R-:W-:Y:S01]  /*b410*/  FFMA R24, R17.reuse, R38, R8 ;  /* 0x0000002611187223 */ /* 0x040fe20000000008 */
[C---:B------:R-:W-:Y:S01]  /*b420*/  FFMA R26, R17.reuse, R33, R4 ;  /* 0x00000021111a7223 */ /* 0x040fe20000000004 */
[----:B------:R-:W-:-:S03]  /*b430*/  FFMA R28, R17, R32, R3 ;  /* 0x00000020111c7223 */ /* 0x000fc60000000003 */
[----:B------:R-:W-:Y:S01]  /*b440*/  F2FP.RELU.BF16.F32.PACK_AB R24, R24, R25 ;  /* 0x000000191818723e */ /* 0x000fe200000018ff */
[C---:B------:R-:W-:Y:S01]  /*b450*/  FFMA R25, R17.reuse, R36, R6 ;  /* 0x0000002411197223 */ /* 0x040fe20000000006 */
[----:B------:R-:W-:Y:S01]  /*b460*/  FFMA R27, R17, R31, R2 ;  /* 0x0000001f111b7223 */ /* 0x000fe20000000002 */
[----:B------:R-:W-:-:S03]  /*b470*/  F2FP.RELU.BF16.F32.PACK_AB R26, R26, R29 ;  /* 0x0000001d1a1a723e */ /* 0x000fc600000018ff */
        /* <DEDUP_REMOVED lines=20> */
.L_x_80:
[----:B------:R-:W-:Y:S05]  /*b5c0*/  BSYNC B0 ;  /* 0x0000000000007941 */ /* 0x000fea0003800000 */
.L_x_79:
        /* <DEDUP_REMOVED lines=9> */
.L_x_83:
[----:B------:R-:W-:-:S04]  /*b660*/  ULEA UR4, UR36, UR46, 0x3 ;  /* 0x0000002e24047291 */ /* 0x000fc8000f8e183f */
[----:B------:R-:W-:-:S04]  /*b670*/  UIADD3 UR4, UR4, 0x50, URZ ;  /* 0x0000005004047890 */ /* 0x000fc8000fffe03f */
[----:B------:R-:W-:-:S09]  /*b680*/  UPRMT UR4, UR47, 0x654, UR4 ;  /* 0x000006542f047896 */ /* 0x000fd20008000004 */
[----:B------:R-:W-:Y:S03]  /*b690*/  SYNCS.ARRIVE.TRANS64.RED.A1T0 RZ, [UR4], RZ ;  /* 0x000000ffffff79a7 */ /* 0x000fe60008100404 */
.L_x_82:
[----:B------:R-:W-:Y:S05]  /*b6a0*/  BSYNC B0 ;  /* 0x0000000000007941 */ /* 0x000fea0003800000 */
.L_x_81:
[----:B------:R-:W-:Y:S01]  /*b6b0*/  UIADD3 UR4, UR36, 0x1, URZ ;  /* 0x0000000124047890 */ /* 0x000fe2000fffe03f */
[----:B------:R-:W-:Y:S03]  /*b6c0*/  BSSY B0, `(.L_x_84) ;  /* 0x0000039000007945 */ /* 0x000fe60003800000 */
[----:B------:R-:W-:-:S04]  /*b6d0*/  UISETP.NE.AND UP0, UPT, UR4, 0x4, UPT ;  /* 0x000000040400788c */ /* 0x000fc8000bf05270 */
[----:B------:R-:W-:Y:S01]  /*b6e0*/  USEL UR8, UR4, URZ, UP0 ;  /* 0x0000003f04087287 */ /* 0x000fe20008000000 */
[----:B------:R-:W-:Y:S11]  /*b6f0*/  @P0 BRA `(.L_x_85) ;  /* 0x0000000000d40947 */ /* 0x000ff60003800000 */
[----:B------:R-:W-:-:S06]  /*b700*/  UISETP.NE.AND UP0, UPT, UR43, 0x3, UPT ;  /* 0x000000032b00788c */ /* 0x000fcc000bf05270 */
[----:B------:R-:W-:-:S13]  /*b710*/  PLOP3.LUT P3, PT, PT, PT, UP0, 0x80, 0x0 ;  /* 0x000000000000781c */ /* 0x000fda0003f6f008 */
[----:B------:R-:W-:Y:S05]  /*b720*/  @!P3 BRA `(.L_x_86) ;  /* 0x000000000004b947 */ /* 0x000fea0003800000 */
[----:B------:R-:W-:Y:S01]  /*b730*/  BPT.TRAP 0x1 ;  /* 0x000000040000795c */ /* 0x000fe20000300000 */
.L_x_86:
[----:B-1----:R-:W-:Y:S01]  /*b740*/  LEA R24, R0, UR46, 0x3 ;  /* 0x0000002e00187c11 */ /* 0x002fe2000f8e18ff */
[----:B------:R-:W-:Y:S01]  /*b750*/  BSSY B1, `(.L_x_87) ;  /* 0x0000004000017945 */ /* 0x000fe20003800000 */
[----:B------:R-:W-:-:S04]  /*b760*/  SHF.L.U32 R25, R11, 0x1f, RZ ;  /* 0x0000001f0b197819 */ /* 0x000fc800000006ff */
[----:B------:R-:W1:Y:S02]  /*b770*/  SYNCS.PHASECHK.TRANS64.TRYWAIT P3, [R24+URZ+0x30], R25 ;  /* 0x00003019180075a7 */ /* 0x000e64000806017f */
[----:B-1----:R-:W-:Y:S05]  /*b780*/  @!P3 BRA `(.L_x_88) ;  /* 0x000000a80088b947 */ /* 0x002fea0003800000 */
.L_x_376:
[----:B------:R-:W-:Y:S05]  /*b790*/  BSYNC B1 ;  /* 0x0000000000017941 */ /* 0x000fea0003800000 */
.L_x_87:
[----:B------:R-:W-:Y:S05]  /*b7a0*/  @P4 BRA `(.L_x_89) ;  /* 0x0000000000944947 */ /* 0x000fea0003800000 */
[----:B------:R-:W-:Y:S01]  /*b7b0*/  IMAD R19, R0, 0x2000, R23 ;  /* 0x0000200000137824 */ /* 0x000fe200078e0217 */
[----:B------:R-:W-:Y:S05]  /*b7c0*/  WARPSYNC.ALL ;  /* 0x0000000000007948 */ /* 0x000fea0003800000 */
[----:B------:R-:W-:Y:S01]  /*b7d0*/  LEA R12, R22, R19, 0x1 ;  /* 0x00000013160c7211 */ /* 0x000fe200078e08ff */
[----:B------:R-:W2:Y:S05]  /*b7e0*/  LDSM.16.M88.4 R4, [R19] ;  /* 0x000000001304783b */ /* 0x000eaa0000000200 */
[----:B------:R-:W3:Y:S01]  /*b7f0*/  LDSM.16.M88.4 R12, [R12] ;  /* 0x000000000c0c783b */ /* 0x000ee20000000200 */
[----:B--2---:R-:W-:Y:S01]  /*b800*/  IMAD.U32 R20, R4, 0x10000, RZ ;  /* 0x0001000004147824 */ /* 0x004fe200078e00ff */
[----:B------:R-:W-:Y:S01]  /*b810*/  SHF.L.U32 R18, R5, 0x10, RZ ;  /* 0x0000001005127819 */ /* 0x000fe200000006ff */
[----:B------:R-:W-:Y:S01]  /*b820*/  IMAD.U32 R2, R6, 0x10000, RZ ;  /* 0x0001000006027824 */ /* 0x000fe200078e00ff */
[----:B------:R-:W-:Y:S01]  /*b830*/  SHF.L.U32 R3, R7, 0x10, RZ ;  /* 0x0000001007037819 */ /* 0x000fe200000006ff */
[----:B------:R-:W-:Y:S01]  /*b840*/  FMUL R20, R16, R20 ;  /* 0x0000001410147220 */ /* 0x000fe20000400000 */
[----:B------:R-:W-:Y:S01]  /*b850*/  LOP3.LUT R4, R4, 0xffff0000, RZ, 0xc0, !PT ;  /* 0xffff000004047812 */ /* 0x000fe200078ec0ff */
[----:B---3--:R-:W-:Y:S01]  /*b860*/  IMAD.U32 R9, R12, 0x10000, RZ ;  /* 0x000100000c097824 */ /* 0x008fe200078e00ff */
[----:B------:R-:W-:Y:S01]  /*b870*/  LOP3.LUT R5, R5, 0xffff0000, RZ, 0xc0, !PT ;  /* 0xffff000005057812 */ /* 0x000fe200078ec0ff */
[----:B------:R-:W-:Y:S01]  /*b880*/  IMAD.U32 R27, R14, 0x10000, RZ ;  /* 0x000100000e1b7824 */ /* 0x000fe200078e00ff */
[----:B------:R-:W-:Y:S01]  /*b890*/  LOP3.LUT R6, R6, 0xffff0000, RZ, 0xc0, !PT ;  /* 0xffff000006067812 */ /* 0x000fe200078ec0ff */
[C---:B------:R-:W-:Y:S01]  /*b8a0*/  FMUL R19, R16.reuse, R4 ;  /* 0x0000000410137220 */ /* 0x040fe20000400000 */
[----:B------:R-:W-:Y:S01]  /*b8b0*/  LOP3.LUT R7, R7, 0xffff0000, RZ, 0xc0, !PT ;  /* 0xffff000007077812 */ /* 0x000fe200078ec0ff */
[----:B------:R-:W-:Y:S01]  /*b8c0*/  FMUL R18, R16, R18 ;  /* 0x0000001210127220 */ /* 0x000fe20000400000 */
[----:B------:R-:W-:Y:S01]  /*b8d0*/  LOP3.LUT R8, R12, 0xffff0000, RZ, 0xc0, !PT ;  /* 0xffff00000c087812 */ /* 0x000fe200078ec0ff */
[C---:B------:R-:W-:Y:S01]  /*b8e0*/  FMUL R12, R16.reuse, R3 ;  /* 0x00000003100c7220 */ /* 0x040fe20000400000 */
[C---:B-1----:R-:W-:Y:S01]  /*b8f0*/  SHF.L.U32 R25, R13.reuse, 0x10, RZ ;  /* 0x000000100d197819 */ /* 0x042fe200000006ff */
[C---:B------:R-:W-:Y:S01]  /*b900*/  FMUL R10, R16.reuse, R7 ;  /* 0x00000007100a7220 */ /* 0x040fe20000400000 */
[----:B------:R-:W-:Y:S01]  /*b910*/  LOP3.LUT R24, R13, 0xffff0000, RZ, 0xc0, !PT ;  /* 0xffff00000d187812 */ /* 0x000fe200078ec0ff */
[----:B------:R-:W-:Y:S01]  /*b920*/  FMUL R13, R16, R6 ;  /* 0x00000006100d7220 */ /* 0x000fe20000400000 */
[----:B------:R-:W-:Y:S01]  /*b930*/  LOP3.LUT R26, R14, 0xffff0000, RZ, 0xc0, !PT ;  /* 0xffff00000e1a7812 */ /* 0x000fe200078ec0ff */
[C---:B------:R-:W-:Y:S01]  /*b940*/  FMUL R14, R16.reuse, R2 ;  /* 0x00000002100e7220 */ /* 0x040fe20000400000 */
[C---:B------:R-:W-:Y:S01]  /*b950*/  SHF.L.U32 R29, R15.reuse, 0x10, RZ ;  /* 0x000000100f1d7819 */ /* 0x040fe200000006ff */
        /* <DEDUP_REMOVED lines=10> */
.L_x_89:
[----:B------:R-:W-:-:S05]  /*ba00*/  VIADD R0, R0, 0x1 ;  /* 0x0000000100007836 */ /* 0x000fca0000000000 */
[----:B------:R-:W-:-:S04]  /*ba10*/  ISETP.NE.AND P3, PT, R0, 0x4, PT ;  /* 0x000000040000780c */ /* 0x000fc80003f65270 */
[----:B-1----:R-:W-:Y:S02]  /*ba20*/  SEL R24, RZ, 0x1, P3 ;  /* 0x00000001ff187807 */ /* 0x002fe40001800000 */
[----:B------:R-:W-:Y:S02]  /*ba30*/  SEL R0, R0, RZ, P3 ;  /* 0x000000ff00007207 */ /* 0x000fe40001800000 */
[----:B------:R-:W-:-:S07]  /*ba40*/  LOP3.LUT R11, R11, R24, RZ, 0x3c, !PT ;  /* 0x000000180b0b7212 */ /* 0x000fce00078e3cff */
.L_x_85:
[----:B------:R-:W-:Y:S05]  /*ba50*/  BSYNC B0 ;  /* 0x0000000000007941 */ /* 0x000fea0003800000 */
.L_x_84:
[C---:B------:R-:W-:Y:S01]  /*ba60*/  FFMA R40, R17.reuse, R40, R20 ;  /* 0x0000002811287223 */ /* 0x040fe20000000014 */
[C---:B-1----:R-:W-:Y:S01]  /*ba70*/  FFMA R24, R17.reuse, R41, R19 ;  /* 0x0000002911187223 */ /* 0x042fe20000000013 */
[C---:B------:R-:W-:Y:S01]  /*ba80*/  FFMA R42, R17.reuse, R42, R18 ;  /* 0x0000002a112a7223 */ /* 0x040fe20000000012 */
[C---:B------:R-:W-:Y:S01]  /*ba90*/  FFMA R25, R17.reuse, R43, R15 ;  /* 0x0000002b11197223 */ /* 0x040fe2000000000f */
[C---:B------:R-:W-:Y:S01]  /*baa0*/  FFMA R44, R17.reuse, R44, R14 ;  /* 0x0000002c112c7223 */ /* 0x040fe2000000000e */
[C---:B------:R-:W-:Y:S01]  /*bab0*/  FFMA R26, R17.reuse, R45, R13 ;  /* 0x0000002d111a7223 */ /* 0x040fe2000000000d */
[C---:B------:R-:W-:Y:S01]  /*bac0*/  FFMA R27, R17.reuse, R46, R12 ;  /* 0x0000002e111b7223 */ /* 0x040fe2000000000c */
[----:B------:R-:W-:Y:S01]  /*bad0*/  FFMA R47, R17, R47, R10 ;  /* 0x0000002f112f7223 */ /* 0x000fe2000000000a */
[----:B------:R-:W-:Y:S01]  /*bae0*/  F2FP.RELU.BF16.F32.PACK_AB R24, R24, R40 ;  /* 0x000000281818723e */ /* 0x000fe200000018ff */
        /* <DEDUP_REMOVED lines=8> */
[C---:B------:R-:W-:Y:S01]  /*bb70*/  FFMA R55, R17.reuse, R55, R2 ;  /* 0x0000003711377223 */ /* 0x040fe20000000002 */
[----:B------:R-:W-:Y:S01]  /*bb80*/  BSSY B0, `(.L_x_90) ;  /* 0x000001b000007945 */ /* 0x000fe20003800000 */
[----:B------:R1:W-:Y:S02]  /*bb90*/  STSM.16.M88.4 [R21+0x6200], R24 ;  /* 0x0062001815007844 */ /* 0x0003e40000000200 */
[C---:B-1----:R-:W-:Y:S01]  /*bba0*/  FFMA R25, R17.reuse, R50, R7 ;  /* 0x0000003211197223 */ /* 0x042fe20000000007 */
[C---:B------:R-:W-:Y:S01]  /*bbb0*/  FFMA R26, R17.reuse, R52, R5 ;  /* 0x00000034111a7223 */ /* 0x040fe20000000005 */
[----:B------:R-:W-:Y:S01]  /*bbc0*/  FFMA R27, R17, R54, R3 ;  /* 0x00000036111b7223 */ /* 0x000fe20000000003 */
[----:B------:R-:W-:-:S02]  /*bbd0*/  F2FP.RELU.BF16.F32.PACK_AB R24, R49, R48 ;  /* 0x000000303118723e */ /* 0x000fc400000018ff */
        /* <DEDUP_REMOVED lines=15> */
[----:B------:R-:W-:Y:S02]  /*bcd0*/  UIADD3 UR4, UR46, 0x6200, URZ ;  /* 0x000062002e047890 */ /* 0x000fe4000fffe03f */
[----:B------:R-:W-:Y:S01]  /*bce0*/  UIADD3.X UR11, URZ, UR39, URZ, UP0, !UPT ;  /* 0x000000273f0b7290 */ /* 0x000fe200087fe43f */
[----:B------:R-:W-:-:S08]  /*bcf0*/  UMOV UR7, UR51 ;  /* 0x0000003300077c82 */ /* 0x000fd00008000000 */
[----:B------:R2:W-:Y:S01]  /*bd00*/  UTMASTG.3D [UR4], [UR10] ;  /* 0x000000040a0073b5 */ /* 0x0005e20008010000 */
[----:B------:R0:W-:Y:S01]  /*bd10*/  UTMACMDFLUSH ;  /* 0x00000000000079b7 */ /* 0x0001e20000000000 */
[----:B--2---:R-:W-:-:S04]  /*bd20*/  DEPBAR.LE SB0, 0x1 ;  /* 0x000080400000791a */ /* 0x004fc80000000000 */
.L_x_91:
[----:B------:R-:W-:Y:S05]  /*bd30*/  BSYNC B0 ;  /* 0x0000000000007941 */ /* 0x000fea0003800000 */
.L_x_90:
[----:B-1----:R-:W-:Y:S01]  /*bd40*/  IADD3 R25, R21, 0x6200, RZ ;  /* 0x0000620015197810 */ /* 0x002fe20007ffe0ff */
[----:B------:R-:W-:Y:S04]  /*bd50*/  BAR.SYNC.DEFER_BLOCKING 0x1, 0x100 ;  /* 0x0044000000007b1d */ /* 0x000fe80000010000 */
[----:B------:R-:W-:Y:S02]  /*bd60*/  IMAD R32, R22, 0x2, R25 ;  /* 0x0000000216207824 */ /* 0x000fe400078e0219 */
[----:B------:R-:W-:Y:S04]  /*bd70*/  BSSY B0, `(.L_x_92) ;  /* 0x000000a000007945 */ /* 0x000fe80003800000 */
[----:B------:R-:W-:Y:S05]  /*bd80*/  @P0 BRA `(.L_x_93) ;  /* 0x0000000000200947 */ /* 0x000fea0003800000 */
[----:B------:R-:W-:-:S06]  /*bd90*/  UISETP.NE.AND UP0, UPT, UR43, 0x3, UPT ;  /* 0x000000032b00788c */ /* 0x000fcc000bf05270 */
[----:B------:R-:W-:-:S13]  /*bda0*/  PLOP3.LUT P3, PT, PT, PT, UP0, 0x80, 0x0 ;  /* 0x000000000000781c */ /* 0x000fda0003f6f008 */
[----:B------:R-:W-:Y:S05]  /*bdb0*/  @!P3 BRA `(.L_x_94) ;  /* 0x000000000004b947 */ /* 0x000fea0003800000 */
[----:B------:R-:W-:Y:S01]  /*bdc0*/  BPT.TRAP 0x1 ;  /* 0x000000040000795c */ /* 0x000fe20000300000 */
.L_x_94:
[----:B------:R-:W-:-:S04]  /*bdd0*/  ULEA UR4, UR8, UR46, 0x3 ;  /* 0x0000002e08047291 */ /* 0x000fc8000f8e183f */
[----:B------:R-:W-:-:S04]  /*bde0*/  UIADD3 UR4, UR4, 0x50, URZ ;  /* 0x0000005004047890 */ /* 0x000fc8000fffe03f */
[----:B------:R-:W-:-:S09]  /*bdf0*/  UPRMT UR4, UR47, 0x654, UR4 ;  /* 0x000006542f047896 */ /* 0x000fd20008000004 */
[----:B------:R-:W-:Y:S03]  /*be00*/  SYNCS.ARRIVE.TRANS64.RED.A1T0 RZ, [UR4], RZ ;  /* 0x000000ffffff79a7 */ /* 0x000fe60008100404 */
.L_x_93:
[----:B------:R-:W-:Y:S05]  /*be10*/  BSYNC B0 ;  /* 0x0000000000007941 */ /* 0x000fea0003800000 */
.L_x_92:
        /* <DEDUP_REMOVED lines=9> */
.L_x_97:
[C---:B------:R-:W-:Y:S01]  /*beb0*/  LEA R25, R0.reuse, UR46, 0x3 ;  /* 0x0000002e00197c11 */ /* 0x040fe2000f8e18ff */
[----:B------:R-:W-:Y:S01]  /*bec0*/  BSSY B1, `(.L_x_98) ;  /* 0x0000006000017945 */ /* 0x000fe20003800000 */
[----:B------:R-:W-:Y:S02]  /*bed0*/  SHF.L.U32 R26, R11, 0x1f, RZ ;  /* 0x0000001f0b1a7819 */ /* 0x000fe400000006ff */
[----:B------:R-:W-:Y:S02]  /*bee0*/  IADD3 R24, R0, 0x1, RZ ;  /* 0x0000000100187810 */ /* 0x000fe40007ffe0ff */
[----:B------:R-:W1:Y:S02]  /*bef0*/  SYNCS.PHASECHK.TRANS64.TRYWAIT P5, [R25+URZ+0x30], R26 ;  /* 0x0000301a190075a7 */ /* 0x000e6400080a017f */
[----:B------:R-:W-:Y:S01]  /*bf00*/  ISETP.NE.AND P3, PT, R24, 0x4, PT ;  /* 0x000000041800780c */ /* 0x000fe20003f65270 */
[----:B-1----:R-:W-:-:S12]  /*bf10*/  @!P5 BRA `(.L_x_99) ;  /* 0x000000a000b8d947 */ /* 0x002fd80003800000 */
.L_x_377:
[----:B------:R-:W-:Y:S05]  /*bf20*/  BSYNC B1 ;  /* 0x0000000000017941 */ /* 0x000fea0003800000 */
.L_x_98:
[----:B------:R-:W-:Y:S05]  /*bf30*/  @P4 BRA `(.L_x_100) ;  /* 0x0000000000944947 */ /* 0x000fea0003800000 */
[----:B------:R-:W-:Y:S01]  /*bf40*/  IMAD R3, R0, 0x2000, R23 ;  /* 0x0000200000037824 */ /* 0x000fe200078e0217 */
[----:B------:R-:W-:Y:S05]  /*bf50*/  WARPSYNC.ALL ;  /* 0x0000000000007948 */ /* 0x000fea0003800000 */
[----:B------:R-:W-:Y:S01]  /*bf60*/  LEA R12, R22, R3, 0x1 ;  /* 0x00000003160c7211 */ /* 0x000fe200078e08ff */
[----:B------:R-:W2:Y:S05]  /*bf70*/  LDSM.16.M88.4 R4, [R3] ;  /* 0x000000000304783b */ /* 0x000eaa0000000200 */
[----:B------:R-:W3:Y:S01]  /*bf80*/  LDSM.16.M88.4 R12, [R12] ;  /* 0x000000000c0c783b */ /* 0x000ee20000000200 */
[C---:B--2---:R-:W-:Y:S01]  /*bf90*/  SHF.L.U32 R35, R7.reuse, 0x10, RZ ;  /* 0x0000001007237819 */ /* 0x044fe200000006ff */
[----:B------:R-:W-:Y:S01]  /*bfa0*/  IMAD.U32 R19, R4, 0x10000, RZ ;  /* 0x0001000004137824 */ /* 0x000fe200078e00ff */
[----:B------:R-:W-:Y:S01]  /*bfb0*/  LOP3.LUT R37, R7, 0xffff0000, RZ, 0xc0, !PT ;  /* 0xffff000007257812 */ /* 0x000fe200078ec0ff */
[----:B------:R-:W-:Y:S01]  /*bfc0*/  IMAD.U32 R39, R6, 0x10000, RZ ;  /* 0x0001000006277824 */ /* 0x000fe200078e00ff */
[----:B------:R-:W-:Y:S01]  /*bfd0*/  LOP3.LUT R47, R4, 0xffff0000, RZ, 0xc0, !PT ;  /* 0xffff0000042f7812 */ /* 0x000fe200078ec0ff */
[----:B---3--:R-:W-:Y:S01]  /*bfe0*/  IMAD.U32 R9, R12, 0x10000, RZ ;  /* 0x000100000c097824 */ /* 0x008fe200078e00ff */
[C---:B------:R-:W-:Y:S01]  /*bff0*/  SHF.L.U32 R43, R5.reuse, 0x10, RZ ;  /* 0x00000010052b7819 */ /* 0x040fe200000006ff */
[----:B------:R-:W-:Y:S01]  /*c000*/  FMUL R20, R16, R19 ;  /* 0x0000001310147220 */ /* 0x000fe20000400000 */
[----:B------:R-:W-:Y:S01]  /*c010*/  LOP3.LUT R45, R5, 0xffff0000, RZ, 0xc0, !PT ;  /* 0xffff0000052d7812 */ /* 0x000fe200078ec0ff */
[----:B------:R-:W-:Y:S01]  /*c020*/  IMAD.U32 R5, R14, 0x10000, RZ ;  /* 0x000100000e057824 */ /* 0x000fe200078e00ff */
[----:B------:R-:W-:Y:S01]  /*c030*/  LOP3.LUT R41, R6, 0xffff0000, RZ, 0xc0, !PT ;  /* 0xffff000006297812 */ /* 0x000fe200078ec0ff */
[----:B------:R-:W-:Y:S01]  /*c040*/  FMUL R19, R16, R47 ;  /* 0x0000002f10137220 */ /* 0x000fe20000400000 */
[----:B------:R-:W-:Y:S01]  /*c050*/  LOP3.LUT R31, R12, 0xffff0000, RZ, 0xc0, !PT ;  /* 0xffff00000c1f7812 */ /* 0x000fe200078ec0ff */
[C---:B------:R-:W-:Y:S01]  /*c060*/  FMUL R18, R16.reuse, R43 ;  /* 0x0000002b10127220 */ /* 0x040fe20000400000 */
[C---:B------:R-:W-:Y:S01]  /*c070*/  SHF.L.U32 R7, R13.reuse, 0x10, RZ ;  /* 0x000000100d077819 */ /* 0x040fe200000006ff */
[C---:B------:R-:W-:Y:S01]  /*c080*/  FMUL R12, R16.reuse, R35 ;  /* 0x00000023100c7220 */ /* 0x040fe20000400000 */
[----:B------:R-:W-:Y:S01]  /*c090*/  LOP3.LUT R29, R13, 0xffff0000, RZ, 0xc0, !PT ;  /* 0xffff00000d1d7812 */ /* 0x000fe200078ec0ff */
[----:B------:R-:W-:Y:S01]  /*c0a0*/  FMUL R13, R16, R41 ;  /* 0x00000029100d7220 */ /* 0x000fe20000400000 */
[----:B------:R-:W-:Y:S01]  /*c0b0*/  LOP3.LUT R27, R14, 0xffff0000, RZ, 0xc0, !PT ;  /* 0xffff00000e1b7812 */ /* 0x000fe200078ec0ff */
[C---:B------:R-:W-:Y:S01]  /*c0c0*/  FMUL R14, R16.reuse, R39 ;  /* 0x00000027100e7220 */ /* 0x040fe20000400000 */
[C---:B------:R-:W-:Y:S01]  /*c0d0*/  SHF.L.U32 R3, R15.reuse, 0x10, RZ ;  /* 0x000000100f037819 */ /* 0x040fe200000006ff */
[C---:B------:R-:W-:Y:S01]  /*c0e0*/  FMUL R10, R16.reuse, R37 ;  /* 0x00000025100a7220 */ /* 0x040fe20000400000 */
[----:B-1----:R-:W-:Y:S01]  /*c0f0*/  LOP3.LUT R25, R15, 0xffff0000, RZ, 0xc0, !PT ;  /* 0xffff00000f197812 */ /* 0x002fe200078ec0ff */
        /* <DEDUP_REMOVED lines=9> */
.L_x_100:
[----:B------:R-:W-:-:S04]  /*c190*/  SEL R0, RZ, 0x1, P3 ;  /* 0x00000001ff007807 */ /* 0x000fc80001800000 */
[----:B------:R-:W-:Y:S02]  /*c1a0*/  LOP3.LUT R11, R11, R0, RZ, 0x3c, !PT ;  /* 0x000000000b0b7212 */ /* 0x000fe400078e3cff */
[----:B------:R-:W-:-:S07]  /*c1b0*/  SEL R0, R24, RZ, P3 ;  /* 0x000000ff18007207 */ /* 0x000fce0001800000 */
.L_x_96:
[----:B------:R-:W-:Y:S05]  /*c1c0*/  BSYNC B0 ;  /* 0x0000000000007941 */ /* 0x000fea0003800000 */
.L_x_95:
[----:B------:R-:W2:Y:S04]  /*c1d0*/  LDL.LU R28, [R1+0x80] ;  /* 0x00008000011c7983 */ /* 0x000ea80000300800 */
[----:B-1----:R-:W3:Y:S04]  /*c1e0*/  LDL.LU R25, [R1+0x84] ;  /* 0x0000840001197983 */ /* 0x002ee80000300800 */
        /* <DEDUP_REMOVED lines=26> */
[C---:B------:R-:W-:Y:S01]  /*c390*/  FFMA R24, R17.reuse, R41, R10 ;  /* 0x0000002911187223 */ /* 0x040fe2000000000a */
[----:B------:R-:W-:-:S04]  /*c3a0*/  FFMA R26, R17, R26, R9 ;  /* 0x0000001a111a7223 */ /* 0x000fc80000000009 */
[----:B------:R-:W-:Y:S01]  /*c3b0*/  F2FP.RELU.BF16.F32.PACK_AB R31, R24, R31 ;  /* 0x0000001f181f723e */ /* 0x000fe200000018ff */
[----:B------:R-:W-:-:S04]  /*c3c0*/  FFMA R27, R17, R27, R8 ;  /* 0x0000001b111b7223 */ /* 0x000fc80000000008 */
[----:B------:R1:W-:Y:S01]  /*c3d0*/  STSM.16.M88.4 [R21+0x200], R28 ;  /* 0x0002001c15007844 */ /* 0x0003e20000000200 */
[----:B------:R-:W-:Y:S01]  /*c3e0*/  FFMA R25, R17, R40, R7 ;  /* 0x0000002811197223 */ /* 0x000fe20000000007 */
[----:B------:R-:W-:Y:S01]  /*c3f0*/  F2FP.RELU.BF16.F32.PACK_AB R24, R27, R26 ;  /* 0x0000001a1b18723e */ /* 0x000fe200000018ff */
[C---:B------:R-:W-:Y:S01]  /*c400*/  FFMA R26, R17.reuse, R39, R6 ;  /* 0x00000027111a7223 */ /* 0x040fe20000000006 */
[----:B------:R-:W-:-:S04]  /*c410*/  FFMA R27, R17, R38, R5 ;  /* 0x00000026111b7223 */ /* 0x000fc80000000005 */
[----:B------:R-:W-:Y:S01]  /*c420*/  F2FP.RELU.BF16.F32.PACK_AB R25, R26, R25 ;  /* 0x000000191a19723e */ /* 0x000fe200000018ff */
[C---:B------:R-:W-:Y:S01]  /*c430*/  FFMA R36, R17.reuse, R36, R4 ;  /* 0x0000002411247223 */ /* 0x040fe20000000004 */
[----:B------:R-:W-:-:S04]  /*c440*/  FFMA R35, R17, R35, R3 ;  /* 0x0000002311237223 */ /* 0x000fc80000000003 */
[----:B------:R-:W-:Y:S01]  /*c450*/  F2FP.RELU.BF16.F32.PACK_AB R26, R36, R27 ;  /* 0x0000001b241a723e */ /* 0x000fe200000018ff */
[----:B------:R-:W-:-:S05]  /*c460*/  FFMA R38, R17, R37, R2 ;  /* 0x0000002511267223 */ /* 0x000fca0000000002 */
[----:B------:R-:W-:-:S05]  /*c470*/  F2FP.RELU.BF16.F32.PACK_AB R27, R38, R35 ;  /* 0x00000023261b723e */ /* 0x000fca00000018ff */
[----:B------:R1:W-:Y:S01]  /*c480*/  STSM.16.M88.4 [R152], R24 ;  /* 0x0000001898007844 */ /* 0x0003e20000000200 */
        /* <DEDUP_REMOVED lines=17> */
.L_x_102:
[----:B------:R-:W-:Y:S05]  /*c5a0*/  BSYNC B0 ;  /* 0x0000000000007941 */ /* 0x000fea0003800000 */
.L_x_101:
[----:B------:R-:W-:Y:S06]  /*c5b0*/  BAR.SYNC.DEFER_BLOCKING 0x1, 0x100 ;  /* 0x0044000000007b1d */ /* 0x000fec0000010000 */
[----:B------:R-:W-:Y:S04]  /*c5c0*/  BSSY B0, `(.L_x_103) ;  /* 0x000000a000007945 */ /* 0x000fe80003800000 */
[----:B------:R-:W-:Y:S05]  /*c5d0*/  @P0 BRA `(.L_x_104) ;  /* 0x0000000000200947 */ /* 0x000fea0003800000 */
[----:B------:R-:W-:-:S06]  /*c5e0*/  UISETP.NE.AND UP0, UPT, UR43, 0x3, UPT ;  /* 0x000000032b00788c */ /* 0x000fcc000bf05270 */
[----:B------:R-:W-:-:S13]  /*c5f0*/  PLOP3.LUT P3, PT, PT, PT, UP0, 0x80, 0x0 ;  /* 0x000000000000781c */ /* 0x000fda0003f6f008 */
[----:B------:R-:W-:Y:S05]  /*c600*/  @!P3 BRA `(.L_x_105) ;  /* 0x000000000004b947 */ /* 0x000fea0003800000 */
[----:B------:R-:W-:Y:S01]  /*c610*/  BPT.TRAP 0x1 ;  /* 0x000000040000795c */ /* 0x000fe20000300000 */
.L_x_105:
[----:B------:R-:W-:-:S04]  /*c620*/  ULEA UR4, UR8, UR46, 0x3 ;  /* 0x0000002e08047291 */ /* 0x000fc8000f8e183f */
[----:B------:R-:W-:-:S04]  /*c630*/  UIADD3 UR4, UR4, 0x50, URZ ;  /* 0x0000005004047890 */ /* 0x000fc8000fffe03f */
[----:B------:R-:W-:-:S09]  /*c640*/  UPRMT UR4, UR47, 0x654, UR4 ;  /* 0x000006542f047896 */ /* 0x000fd20008000004 */
[----:B------:R-:W-:Y:S03]  /*c650*/  SYNCS.ARRIVE.TRANS64.RED.A1T0 RZ, [UR4], RZ ;  /* 0x000000ffffff79a7 */ /* 0x000fe60008100404 */
.L_x_104:
[----:B------:R-:W-:Y:S05]  /*c660*/  BSYNC B0 ;  /* 0x0000000000007941 */ /* 0x000fea0003800000 */
.L_x_103:
        /* <DEDUP_REMOVED lines=9> */
.L_x_108:
[C---:B-1----:R-:W-:Y:S01]  /*c700*/  LEA R25, R0.reuse, UR46, 0x3 ;  /* 0x0000002e00197c11 */ /* 0x042fe2000f8e18ff */
[----:B------:R-:W-:Y:S01]  /*c710*/  VIADD R24, R0, 0x1 ;  /* 0x0000000100187836 */ /* 0x000fe20000000000 */
[----:B------:R-:W-:Y:S01]  /*c720*/  SHF.L.U32 R28, R11, 0x1f, RZ ;  /* 0x0000001f0b1c7819 */ /* 0x000fe200000006ff */
[----:B------:R-:W-:Y:S03]  /*c730*/  BSSY B1, `(.L_x_109) ;  /* 0x0000005000017945 */ /* 0x000fe60003800000 */
[----:B------:R-:W1:Y:S01]  /*c740*/  SYNCS.PHASECHK.TRANS64.TRYWAIT P5, [R25+URZ+0x30], R28 ;  /* 0x0000301c190075a7 */ /* 0x000e6200080a017f */
[----:B------:R-:W-:-:S04]  /*c750*/  ISETP.NE.AND P3, PT, R24, 0x4, PT ;  /* 0x000000041800780c */ /* 0x000fc80003f65270 */
[----:B------:R-:W-:Y:S01]  /*c760*/  SEL R26, RZ, 0x1, P3 ;  /* 0x00000001ff1a7807 */ /* 0x000fe20001800000 */
[----:B-1----:R-:W-:Y:S08]  /*c770*/  @!P5 BRA `(.L_x_110) ;  /* 0x0000009800b4d947 */ /* 0x002ff00003800000 */
.L_x_378:
[----:B------:R-:W-:Y:S05]  /*c780*/  BSYNC B1 ;  /* 0x0000000000017941 */ /* 0x000fea0003800000 */
.L_x_109:
[----:B------:R-:W-:Y:S05]  /*c790*/  @P4 BRA `(.L_x_111) ;  /* 0x0000000000944947 */ /* 0x000fea0003800000 */
[----:B------:R-:W-:Y:S01]  /*c7a0*/  LEA R31, R0, R23, 0xd ;  /* 0x00000017001f7211 */ /* 0x000fe200078e68ff */
[----:B------:R-:W-:Y:S05]  /*c7b0*/  WARPSYNC.ALL ;  /* 0x0000000000007948 */ /* 0x000fea0003800000 */
[----:B------:R-:W-:Y:S01]  /*c7c0*/  IMAD R12, R22, 0x2, R31 ;  /* 0x00000002160c7824 */ /* 0x000fe200078e021f */
[----:B------:R-:W2:Y:S05]  /*c7d0*/  LDSM.16.M88.4 R4, [R31] ;  /* 0x000000001f04783b */ /* 0x000eaa0000000200 */
[----:B------:R-:W3:Y:S01]  /*c7e0*/  LDSM.16.M88.4 R12, [R12] ;  /* 0x000000000c0c783b */ /* 0x000ee20000000200 */
[----:B--2---:R-:W-:Y:S01]  /*c7f0*/  IMAD.U32 R9, R5, 0x10000, RZ ;  /* 0x0001000005097824 */ /* 0x004fe200078e00ff */
[----:B------:R-:W-:Y:S01]  /*c800*/  SHF.L.U32 R3, R4, 0x10, RZ ;  /* 0x0000001004037819 */ /* 0x000fe200000006ff */
[----:B------:R-:W-:Y:S01]  /*c810*/  IMAD.U32 R29, R7, 0x10000, RZ ;  /* 0x00010000071d7824 */ /* 0x000fe200078e00ff */
[----:B------:R-:W-:Y:S01]  /*c820*/  LOP3.LUT R5, R5, 0xffff0000, RZ, 0xc0, !PT ;  /* 0xffff000005057812 */ /* 0x000fe200078ec0ff */
[----:B------:R-:W-:Y:S01]  /*c830*/  FMUL R18, R16, R9 ;  /* 0x0000000910127220 */ /* 0x000fe20000400000 */
[----:B------:R-:W-:Y:S01]  /*c840*/  LOP3.LUT R7, R7, 0xffff0000, RZ, 0xc0, !PT ;  /* 0xffff000007077812 */ /* 0x000fe200078ec0ff */
[----:B---3--:R-:W-:Y:S01]  /*c850*/  IMAD.U32 R37, R13, 0x10000, RZ ;  /* 0x000100000d257824 */ /* 0x008fe200078e00ff */
[----:B------:R-:W-:Y:S01]  /*c860*/  LOP3.LUT R19, R4, 0xffff0000, RZ, 0xc0, !PT ;  /* 0xffff000004137812 */ /* 0x000fe200078ec0ff */
[----:B------:R-:W-:Y:S01]  /*c870*/  IMAD.U32 R45, R15, 0x10000, RZ ;  /* 0x000100000f2d7824 */ /* 0x000fe200078e00ff */
[----:B-1----:R-:W-:Y:S01]  /*c880*/  SHF.L.U32 R25, R6, 0x10, RZ ;  /* 0x0000001006197819 */ /* 0x002fe200000006ff */
[----:B------:R-:W-:Y:S01]  /*c890*/  FMUL R20, R16, R3 ;  /* 0x0000000310147220 */ /* 0x000fe20000400000 */
[----:B------:R-:W-:Y:S01]  /*c8a0*/  LOP3.LUT R27, R6, 0xffff0000, RZ, 0xc0, !PT ;  /* 0xffff0000061b7812 */ /* 0x000fe200078ec0ff */
[----:B------:R-:W-:Y:S01]  /*c8b0*/  FMUL R10, R16, R7 ;  /* 0x00000007100a7220 */ /* 0x000fe20000400000 */
[----:B------:R-:W-:Y:S01]  /*c8c0*/  SHF.L.U32 R31, R12, 0x10, RZ ;  /* 0x000000100c1f7819 */ /* 0x000fe200000006ff */
[----:B------:R-:W-:Y:S01]  /*c8d0*/  FMUL R19, R16, R19 ;  /* 0x0000001310137220 */ /* 0x000fe20000400000 */
        /* <DEDUP_REMOVED lines=17> */
.L_x_111:
[----:B------:R-:W-:Y:S02]  /*c9f0*/  LOP3.LUT R11, R11, R26, RZ, 0x3c, !PT ;  /* 0x0000001a0b0b7212 */ /* 0x000fe400078e3cff */
[----:B------:R-:W-:-:S07]  /*ca00*/  SEL R0, R24, RZ, P3 ;  /* 0x000000ff18007207 */ /* 0x000fce0001800000 */
.L_x_107:
[----:B------:R-:W-:Y:S05]  /*ca10*/  BSYNC B0 ;  /* 0x0000000000007941 */ /* 0x000fea0003800000 */
.L_x_106:
        /* <DEDUP_REMOVED lines=20> */
[----:B------:R-:W-:Y:S01]  /*cb60*/  BSSY B0, `(.L_x_112) ;  /* 0x0000019000007945 */ /* 0x000fe20003800000 */
[----:B------:R-:W-:-:S02]  /*cb70*/  F2FP.RELU.BF16.F32.PACK_AB R31, R24, R31 ;  /* 0x0000001f181f723e */ /* 0x000fc400000018ff */
[----:B------:R-:W-:Y:S02]  /*cb80*/  F2FP.RELU.BF16.F32.PACK_AB R25, R26, R25 ;  /* 0x000000191a19723e */ /* 0x000fe400000018ff */
[----:B------:R-:W-:Y:S01]  /*cb90*/  F2FP.RELU.BF16.F32.PACK_AB R24, R65, R64 ;  /* 0x000000404118723e */ /* 0x000fe200000018ff */
[----:B------:R1:W-:Y:S01]  /*cba0*/  STSM.16.M88.4 [R21+0x2200], R28 ;  /* 0x0022001c15007844 */ /* 0x0003e20000000200 */
[----:B------:R-:W-:Y:S02]  /*cbb0*/  F2FP.RELU.BF16.F32.PACK_AB R26, R69, R68 ;  /* 0x00000044451a723e */ /* 0x000fe400000018ff */
        /* <DEDUP_REMOVED lines=19> */
.L_x_113:
[----:B------:R-:W-:Y:S05]  /*ccf0*/  BSYNC B0 ;  /* 0x0000000000007941 */ /* 0x000fea0003800000 */
.L_x_112:
[----:B------:R-:W-:Y:S06]  /*cd00*/  BAR.SYNC.DEFER_BLOCKING 0x1, 0x100 ;  /* 0x0044000000007b1d */ /* 0x000fec0000010000 */
[----:B------:R-:W-:Y:S04]  /*cd10*/  BSSY B0, `(.L_x_114) ;  /* 0x000000a000007945 */ /* 0x000fe80003800000 */
[----:B------:R-:W-:Y:S05]  /*cd20*/  @P0 BRA `(.L_x_115) ;  /* 0x0000000000200947 */ /* 0x000fea0003800000 */
[----:B------:R-:W-:-:S06]  /*cd30*/  UISETP.NE.AND UP0, UPT, UR43, 0x3, UPT ;  /* 0x000000032b00788c */ /* 0x000fcc000bf05270 */
[----:B------:R-:W-:-:S13]  /*cd40*/  PLOP3.LUT P3, PT, PT, PT, UP0, 0x80, 0x0 ;  /* 0x000000000000781c */ /* 0x000fda0003f6f008 */
[----:B------:R-:W-:Y:S05]  /*cd50*/  @!P3 BRA `(.L_x_116) ;  /* 0x000000000004b947 */ /* 0x000fea0003800000 */
[----:B------:R-:W-:Y:S01]  /*cd60*/  BPT.TRAP 0x1 ;  /* 0x000000040000795c */ /* 0x000fe20000300000 */
.L_x_116:
[----:B------:R-:W-:-:S04]  /*cd70*/  ULEA UR4, UR8, UR46, 0x3 ;  /* 0x0000002e08047291 */ /* 0x000fc8000f8e183f */
[----:B------:R-:W-:-:S04]  /*cd80*/  UIADD3 UR4, UR4, 0x50, URZ ;  /* 0x0000005004047890 */ /* 0x000fc8000fffe03f */
[----:B------:R-:W-:-:S09]  /*cd90*/  UPRMT UR4, UR47, 0x654, UR4 ;  /* 0x000006542f047896 */ /* 0x000fd20008000004 */
[----:B------:R-:W-:Y:S03]  /*cda0*/  SYNCS.ARRIVE.TRANS64.RED.A1T0 RZ, [UR4], RZ ;  /* 0x000000ffffff79a7 */ /* 0x000fe60008100404 */
.L_x_115:
[----:B------:R-:W-:Y:S05]  /*cdb0*/  BSYNC B0 ;  /* 0x0000000000007941 */ /* 0x000fea0003800000 */
.L_x_114:
        /* <DEDUP_REMOVED lines=9> */
.L_x_119:
[C---:B-1----:R-:W-:Y:S01]  /*ce50*/  LEA R24, R0.reuse, UR46, 0x3 ;  /* 0x0000002e00187c11 */ /* 0x042fe2000f8e18ff */
[----:B------:R-:W-:Y:S01]  /*ce60*/  BSSY B1, `(.L_x_120) ;  /* 0x0000007000017945 */ /* 0x000fe20003800000 */
[----:B------:R-:W-:Y:S02]  /*ce70*/  SHF.L.U32 R25, R11, 0x1f, RZ ;  /* 0x0000001f0b197819 */ /* 0x000fe400000006ff */
[----:B------:R-:W-:Y:S02]  /*ce80*/  IADD3 R26, R0, 0x1, RZ ;  /* 0x00000001001a7810 */ /* 0x000fe40007ffe0ff */
[----:B------:R-:W1:Y:S02]  /*ce90*/  SYNCS.PHASECHK.TRANS64.TRYWAIT P5, [R24+URZ+0x30], R25 ;  /* 0x00003019180075a7 */ /* 0x000e6400080a017f */
[----:B------:R-:W-:-:S04]  /*cea0*/  ISETP.NE.AND P3, PT, R26, 0x4, PT ;  /* 0x000000041a00780c */ /* 0x000fc80003f65270 */
[----:B------:R-:W-:Y:S01]  /*ceb0*/  SEL R28, RZ, 0x1, P3 ;  /* 0x00000001ff1c7807 */ /* 0x000fe20001800000 */
[----:B-1----:R-:W-:Y:S08]  /*cec0*/  @!P5 BRA `(.L_x_121) ;  /* 0x0000009000f4d947 */ /* 0x002ff00003800000 */
.L_x_379:
[----:B------:R-:W-:Y:S05]  /*ced0*/  BSYNC B1 ;  /* 0x0000000000017941 */ /* 0x000fea0003800000 */
.L_x_120:
[----:B------:R-:W-:Y:S05]  /*cee0*/  @P4 BRA `(.L_x_122) ;  /* 0x0000000000944947 */ /* 0x000fea0003800000 */
[----:B------:R-:W-:Y:S01]  /*cef0*/  IMAD R31, R0, 0x2000, R23 ;  /* 0x00002000001f7824 */ /* 0x000fe200078e0217 */
[----:B------:R-:W-:Y:S05]  /*cf00*/  WARPSYNC.ALL ;  /* 0x0000000000007948 */ /* 0x000fea0003800000 */
[----:B------:R-:W-:Y:S01]  /*cf10*/  LEA R12, R22, R31, 0x1 ;  /* 0x0000001f160c7211 */ /* 0x000fe200078e08ff */
[----:B------:R-:W2:Y:S05]  /*cf20*/  LDSM.16.M88.4 R4, [R31] ;  /* 0x000000001f04783b */ /* 0x000eaa0000000200 */
[----:B------:R-:W3:Y:S01]  /*cf30*/  LDSM.16.M88.4 R12, [R12] ;  /* 0x000000000c0c783b */ /* 0x000ee20000000200 */
[----:B--2---:R-:W-:Y:S01]  /*cf40*/  SHF.L.U32 R9, R5, 0x10, RZ ;  /* 0x0000001005097819 */ /* 0x004fe200000006ff */
[----:B------:R-:W-:Y:S01]  /*cf50*/  IMAD.U32 R3, R4, 0x10000, RZ ;  /* 0x0001000004037824 */ /* 0x000fe200078e00ff */
[----:B------:R-:W-:Y:S01]  /*cf60*/  SHF.L.U32 R29, R7, 0x10, RZ ;  /* 0x00000010071d7819 */ /* 0x000fe200000006ff */
[----:B-1----:R-:W-:Y:S01]  /*cf70*/  IMAD.U32 R25, R6, 0x10000, RZ ;  /* 0x0001000006197824 */ /* 0x002fe200078e00ff */
[----:B------:R-:W-:Y:S01]  /*cf80*/  LOP3.LUT R5, R5, 0xffff0000, RZ, 0xc0, !PT ;  /* 0xffff000005057812 */ /* 0x000fe200078ec0ff */
[----:B---3--:R-:W-:Y:S01]  /*cf90*/  IMAD.U32 R31, R12, 0x10000, RZ ;  /* 0x000100000c1f7824 */ /* 0x008fe200078e00ff */
[----:B------:R-:W-:Y:S01]  /*cfa0*/  LOP3.LUT R7, R7, 0xffff0000, RZ, 0xc0, !PT ;  /* 0xffff000007077812 */ /* 0x000fe200078ec0ff */
[----:B------:R-:W-:Y:S01]  /*cfb0*/  IMAD.U32 R41, R14, 0x10000, RZ ;  /* 0x000100000e297824 */ /* 0x000fe200078e00ff */
[----:B------:R-:W-:Y:S01]  /*cfc0*/  LOP3.LUT R19, R4, 0xffff0000, RZ, 0xc0, !PT ;  /* 0xffff000004137812 */ /* 0x000fe200078ec0ff */
[----:B------:R-:W-:Y:S01]  /*cfd0*/  FMUL R20, R16, R3 ;  /* 0x0000000310147220 */ /* 0x000fe20000400000 */
        /* <DEDUP_REMOVED lines=22> */
.L_x_122:
[----:B------:R-:W-:Y:S02]  /*d140*/  LOP3.LUT R11, R11, R28, RZ, 0x3c, !PT ;  /* 0x0000001c0b0b7212 */ /* 0x000fe400078e3cff */
[----:B------:R-:W-:-:S07]  /*d150*/  SEL R0, R26, RZ, P3 ;  /* 0x000000ff1a007207 */ /* 0x000fce0001800000 */
.L_x_118:
[----:B------:R-:W-:Y:S05]  /*d160*/  BSYNC B0 ;  /* 0x0000000000007941 */ /* 0x000fea0003800000 */
.L_x_117:
        /* <DEDUP_REMOVED lines=33> */
[C---:B------:R-:W-:Y:S01]  /*d380*/  FFMA R31, R17.reuse, R31, R7 ;  /* 0x0000001f111f7223 */ /* 0x040fe20000000007 */
        /* <DEDUP_REMOVED lines=27> */
.L_x_124:
[----:B------:R-:W-:Y:S05]  /*d540*/  BSYNC B0 ;  /* 0x0000000000007941 */ /* 0x000fea0003800000 */
.L_x_123:
[----:B------:R-:W-:Y:S06]  /*d550*/  BAR.SYNC.DEFER_BLOCKING 0x1, 0x100 ;  /* 0x0044000000007b1d */ /* 0x000fec0000010000 */
[----:B------:R-:W-:Y:S04]  /*d560*/  BSSY B0, `(.L_x_125) ;  /* 0x000000a000007945 */ /* 0x000fe80003800000 */
[----:B------:R-:W-:Y:S05]  /*d570*/  @P0 BRA `(.L_x_126) ;  /* 0x0000000000200947 */ /* 0x000fea0003800000 */
[----:B------:R-:W-:-:S06]  /*d580*/  UISETP.NE.AND UP0, UPT, UR43, 0x3, UPT ;  /* 0x000000032b00788c */ /* 0x000fcc000bf05270 */
[----:B------:R-:W-:-:S13]  /*d590*/  PLOP3.LUT P3, PT, PT, PT, UP0, 0x80, 0x0 ;  /* 0x000000000000781c */ /* 0x000fda0003f6f008 */
[----:B------:R-:W-:Y:S05]  /*d5a0*/  @!P3 BRA `(.L_x_127) ;  /* 0x000000000004b947 */ /* 0x000fea0003800000 */
[----:B------:R-:W-:Y:S01]  /*d5b0*/  BPT.TRAP 0x1 ;  /* 0x000000040000795c */ /* 0x000fe20000300000 */
.L_x_127:
[----:B------:R-:W-:-:S04]  /*d5c0*/  ULEA UR4, UR8, UR46, 0x3 ;  /* 0x0000002e08047291 */ /* 0x000fc8000f8e183f */
[----:B------:R-:W-:-:S04]  /*d5d0*/  UIADD3 UR4, UR4, 0x50, URZ ;  /* 0x0000005004047890 */ /* 0x000fc8000fffe03f */
[----:B------:R-:W-:-:S09]  /*d5e0*/  UPRMT UR4, UR47, 0x654, UR4 ;  /* 0x000006542f047896 */ /* 0x000fd20008000004 */
[----:B------:R-:W-:Y:S03]  /*d5f0*/  SYNCS.ARRIVE.TRANS64.RED.A1T0 RZ, [UR4], RZ ;  /* 0x000000ffffff79a7 */ /* 0x000fe60008100404 */
.L_x_126:
[----:B------:R-:W-:Y:S05]  /*d600*/  BSYNC B0 ;  /* 0x0000000000007941 */ /* 0x000fea0003800000 */
.L_x_125:
        /* <DEDUP_REMOVED lines=9> */
.L_x_130:
        /* <DEDUP_REMOVED lines=8> */
.L_x_380:
[----:B------:R-:W-:Y:S05]  /*d720*/  BSYNC B1 ;  /* 0x0000000000017941 */ /* 0x000fea0003800000 */
.L_x_131:
        /* <DEDUP_REMOVED lines=11> */
[C---:B---3--:R-:W-:Y:S01]  /*d7e0*/  IMAD.U32 R39, R5.reuse, 0x10000, RZ ;  /* 0x0001000005277824 */ /* 0x048fe200078e00ff */
[----:B------:R-:W-:Y:S01]  /*d7f0*/  LOP3.LUT R5, R5, 0xffff0000, RZ, 0xc0, !PT ;  /* 0xffff000005057812 */ /* 0x000fe200078ec0ff */
[----:B------:R-:W-:Y:S01]  /*d800*/  IMAD.U32 R45, R7, 0x10000, RZ ;  /* 0x00010000072d7824 */ /* 0x000fe200078e00ff */
[----:B------:R-:W-:Y:S01]  /*d810*/  LOP3.LUT R19, R12, 0xffff0000, RZ, 0xc0, !PT ;  /* 0xffff00000c137812 */ /* 0x000fe200078ec0ff */
[----:B------:R-:W-:Y:S01]  /*d820*/  FMUL R20, R16, R3 ;  /* 0x0000000310147220 */ /* 0x000fe20000400000 */
[----:B-1----:R-:W-:Y:S01]  /*d830*/  SHF.L.U32 R25, R14, 0x10, RZ ;  /* 0x000000100e197819 */ /* 0x002fe200000006ff */
        /* <DEDUP_REMOVED lines=20> */
[----:B------:R-:W-:-:S07]  /*d980*/  FMUL R2, R16, R47 ;  /* 0x0000002f10027220 */ /* 0x000fce0000400000 */
.L_x_133:
[----:B------:R-:W-:Y:S02]  /*d990*/  LOP3.LUT R11, R11, R28, RZ, 0x3c, !PT ;  /* 0x0000001c0b0b7212 */ /* 0x000fe400078e3cff */
[----:B------:R-:W-:-:S07]  /*d9a0*/  SEL R0, R26, RZ, P3 ;  /* 0x000000ff1a007207 */ /* 0x000fce0001800000 */
.L_x_129:
[----:B------:R-:W-:Y:S05]  /*d9b0*/  BSYNC B0 ;  /* 0x0000000000007941 */ /* 0x000fea0003800000 */
.L_x_128:
[C---:B-1----:R-:W-:Y:S01]  /*d9c0*/  FFMA R25, R17.reuse, R74, R18 ;  /* 0x0000004a11197223 */ /* 0x042fe20000000012 */
        /* <DEDUP_REMOVED lines=44> */
.L_x_135:
[----:B------:R-:W-:Y:S05]  /*dc90*/  BSYNC B0 ;  /* 0x0000000000007941 */ /* 0x000fea0003800000 */
.L_x_134:
[----:B------:R-:W-:Y:S06]  /*dca0*/  BAR.SYNC.DEFER_BLOCKING 0x1, 0x100 ;  /* 0x0044000000007b1d */ /* 0x000fec0000010000 */
[----:B------:R-:W-:Y:S04]  /*dcb0*/  BSSY B0, `(.L_x_136) ;  /* 0x000000a000007945 */ /* 0x000fe80003800000 */
[----:B------:R-:W-:Y:S05]  /*dcc0*/  @P0 BRA `(.L_x_137) ;  /* 0x0000000000200947 */ /* 0x000fea0003800000 */
[----:B------:R-:W-:-:S06]  /*dcd0*/  UISETP.NE.AND UP0, UPT, UR43, 0x3, UPT ;  /* 0x000000032b00788c */ /* 0x000fcc000bf05270 */
[----:B------:R-:W-:-:S13]  /*dce0*/  PLOP3.LUT P3, PT, PT, PT, UP0, 0x80, 0x0 ;  /* 0x000000000000781c */ /* 0x000fda0003f6f008 */
[----:B------:R-:W-:Y:S05]  /*dcf0*/  @!P3 BRA `(.L_x_138) ;  /* 0x000000000004b947 */ /* 0x000fea0003800000 */
[----:B------:R-:W-:Y:S01]  /*dd00*/  BPT.TRAP 0x1 ;  /* 0x000000040000795c */ /* 0x000fe20000300000 */
.L_x_138:
[----:B------:R-:W-:-:S04]  /*dd10*/  ULEA UR4, UR8, UR46, 0x3 ;  /* 0x0000002e08047291 */ /* 0x000fc8000f8e183f */
[----:B------:R-:W-:-:S04]  /*dd20*/  UIADD3 UR4, UR4, 0x50, URZ ;  /* 0x0000005004047890 */ /* 0x000fc8000fffe03f */
[----:B------:R-:W-:-:S09]  /*dd30*/  UPRMT UR4, UR47, 0x654, UR4 ;  /* 0x000006542f047896 */ /* 0x000fd20008000004 */
[----:B------:R-:W-:Y:S03]  /*dd40*/  SYNCS.ARRIVE.TRANS64.RED.A1T0 RZ, [UR4], RZ ;  /* 0x000000ffffff79a7 */ /* 0x000fe60008100404 */
.L_x_137:
[----:B------:R-:W-:Y:S05]  /*dd50*/  BSYNC B0 ;  /* 0x0000000000007941 */ /* 0x000fea0003800000 */
.L_x_136:
        /* <DEDUP_REMOVED lines=9> */
.L_x_141:
        /* <DEDUP_REMOVED lines=8> */
.L_x_381:
[----:B------:R-:W-:Y:S05]  /*de70*/  BSYNC B1 ;  /* 0x0000000000017941 */ /* 0x000fea0003800000 */
.L_x_142:
        /* <DEDUP_REMOVED lines=9> */
[----:B-1----:R-:W-:Y:S01]  /*df10*/  IMAD.U32 R25, R14, 0x10000, RZ ;  /* 0x000100000e197824 */ /* 0x002fe200078e00ff */
[----:B------:R-:W-:Y:S01]  /*df20*/  LOP3.LUT R19, R12, 0xffff0000, RZ, 0xc0, !PT ;  /* 0xffff00000c137812 */ /* 0x000fe200078ec0ff */
[----:B---3--:R-:W-:Y:S01]  /*df30*/  IMAD.U32 R35, R4, 0x10000, RZ ;  /* 0x0001000004237824 */ /* 0x008fe200078e00ff */
[C---:B------:R-:W-:Y:S01]  /*df40*/  SHF.L.U32 R39, R5.reuse, 0x10, RZ ;  /* 0x0000001005277819 */ /* 0x040fe200000006ff */
        /* <DEDUP_REMOVED lines=25> */
.L_x_144:
[----:B------:R-:W-:Y:S02]  /*e0e0*/  LOP3.LUT R11, R11, R28, RZ, 0x3c, !PT ;  /* 0x0000001c0b0b7212 */ /* 0x000fe400078e3cff */
[----:B------:R-:W-:-:S07]  /*e0f0*/  SEL R0, R26, RZ, P3 ;  /* 0x000000ff1a007207 */ /* 0x000fce0001800000 */
.L_x_140:
[----:B------:R-:W-:Y:S05]  /*e100*/  BSYNC B0 ;  /* 0x0000000000007941 */ /* 0x000fea0003800000 */
.L_x_139:
        /* <DEDUP_REMOVED lines=61> */
.L_x_146:
[----:B------:R-:W-:Y:S05]  /*e4e0*/  BSYNC B0 ;  /* 0x0000000000007941 */ /* 0x000fea0003800000 */
.L_x_145:
[----:B------:R-:W-:Y:S06]  /*e4f0*/  BAR.SYNC.DEFER_BLOCKING 0x1, 0x100 ;  /* 0x0044000000007b1d */ /* 0x000fec0000010000 */
[----:B------:R-:W-:Y:S04]  /*e500*/  BSSY B0, `(.L_x_147) ;  /* 0x000000a000007945 */ /* 0x000fe80003800000 */
[----:B------:R-:W-:Y:S05]  /*e510*/  @P0 BRA `(.L_x_148) ;  /* 0x0000000000200947 */ /* 0x000fea0003800000 */
[----:B------:R-:W-:-:S06]  /*e520*/  UISETP.NE.AND UP0, UPT, UR43, 0x3, UPT ;  /* 0x000000032b00788c */ /* 0x000fcc000bf05270 */
[----:B------:R-:W-:-:S13]  /*e530*/  PLOP3.LUT P3, PT, PT, PT, UP0, 0x80, 0x0 ;  /* 0x000000000000781c */ /* 0x000fda0003f6f008 */
[----:B------:R-:W-:Y:S05]  /*e540*/  @!P3 BRA `(.L_x_149) ;  /* 0x000000000004b947 */ /* 0x000fea0003800000 */
[----:B------:R-:W-:Y:S01]  /*e550*/  BPT.TRAP 0x1 ;  /* 0x000000040000795c */ /* 0x000fe20000300000 */
.L_x_149:
[----:B------:R-:W-:-:S04]  /*e560*/  ULEA UR4, UR8, UR46, 0x3 ;  /* 0x0000002e08047291 */ /* 0x000fc8000f8e183f */
[----:B------:R-:W-:-:S04]  /*e570*/  UIADD3 UR4, UR4, 0x50, URZ ;  /* 0x0000005004047890 */ /* 0x000fc8000fffe03f */
[----:B------:R-:W-:-:S09]  /*e580*/  UPRMT UR4, UR47, 0x654, UR4 ;  /* 0x000006542f047896 */ /* 0x000fd20008000004 */
[----:B------:R-:W-:Y:S03]  /*e590*/  SYNCS.ARRIVE.TRANS64.RED.A1T0 RZ, [UR4], RZ ;  /* 0x000000ffffff79a7 */ /* 0x000fe60008100404 */
.L_x_148:
[----:B------:R-:W-:Y:S05]  /*e5a0*/  BSYNC B0 ;  /* 0x0000000000007941 */ /* 0x000fea0003800000 */
.L_x_147:
        /* <DEDUP_REMOVED lines=9> */
.L_x_152:
        /* <DEDUP_REMOVED lines=8> */
.L_x_382:
[----:B------:R-:W-:Y:S05]  /*e6c0*/  BSYNC B1 ;  /* 0x0000000000017941 */ /* 0x000fea0003800000 */
.L_x_153:
        /* <DEDUP_REMOVED lines=38> */
.L_x_155:
[----:B------:R-:W-:Y:S02]  /*e930*/  LOP3.LUT R11, R11, R28, RZ, 0x3c, !PT ;  /* 0x0000001c0b0b7212 */ /* 0x000fe400078e3cff */
[----:B------:R-:W-:-:S07]  /*e940*/  SEL R0, R26, RZ, P3 ;  /* 0x000000ff1a007207 */ /* 0x000fce0001800000 */
.L_x_151:
[----:B------:R-:W-:Y:S05]  /*e950*/  BSYNC B0 ;  /* 0x0000000000007941 */ /* 0x000fea0003800000 */
.L_x_150:
        /* <DEDUP_REMOVED lines=45> */
.L_x_157:
[----:B------:R-:W-:Y:S05]  /*ec30*/  BSYNC B0 ;  /* 0x0000000000007941 */ /* 0x000fea0003800000 */
.L_x_156:
[----:B------:R-:W-:Y:S06]  /*ec40*/  BAR.SYNC.DEFER_BLOCKING 0x1, 0x100 ;  /* 0x0044000000007b1d */ /* 0x000fec0000010000 */
[----:B------:R-:W-:Y:S04]  /*ec50*/  BSSY B0, `(.L_x_158) ;  /* 0x000000a000007945 */ /* 0x000fe80003800000 */
[----:B------:R-:W-:Y:S05]  /*ec60*/  @P0 BRA `(.L_x_159) ;  /* 0x0000000000200947 */ /* 0x000fea0003800000 */
[----:B------:R-:W-:-:S06]  /*ec70*/  UISETP.NE.AND UP0, UPT, UR43, 0x3, UPT ;  /* 0x000000032b00788c */ /* 0x000fcc000bf05270 */
[----:B------:R-:W-:-:S13]  /*ec80*/  PLOP3.LUT P3, PT, PT, PT, UP0, 0x80, 0x0 ;  /* 0x000000000000781c */ /* 0x000fda0003f6f008 */
[----:B------:R-:W-:Y:S05]  /*ec90*/  @!P3 BRA `(.L_x_160) ;  /* 0x000000000004b947 */ /* 0x000fea0003800000 */
[----:B------:R-:W-:Y:S01]  /*eca0*/  BPT.TRAP 0x1 ;  /* 0x000000040000795c */ /* 0x000fe20000300000 */
.L_x_160:
[----:B------:R-:W-:-:S04]  /*ecb0*/  ULEA UR4, UR8, UR46, 0x3 ;  /* 0x0000002e08047291 */ /* 0x000fc8000f8e183f */
[----:B------:R-:W-:-:S04]  /*ecc0*/  UIADD3 UR4, UR4, 0x50, URZ ;  /* 0x0000005004047890 */ /* 0x000fc8000fffe03f */
[----:B------:R-:W-:-:S09]  /*ecd0*/  UPRMT UR4, UR47, 0x654, UR4 ;  /* 0x000006542f047896 */ /* 0x000fd20008000004 */
[----:B------:R-:W-:Y:S03]  /*ece0*/  SYNCS.ARRIVE.TRANS64.RED.A1T0 RZ, [UR4], RZ ;  /* 0x000000ffffff79a7 */ /* 0x000fe60008100404 */
.L_x_159:
[----:B------:R-:W-:Y:S05]  /*ecf0*/  BSYNC B0 ;  /* 0x0000000000007941 */ /* 0x000fea0003800000 */
.L_x_158:
        /* <DEDUP_REMOVED lines=9> */
.L_x_163:
        /* <DEDUP_REMOVED lines=8> */
.L_x_383:
[----:B------:R-:W-:Y:S05]  /*ee10*/  BSYNC B1 ;  /* 0x0000000000017941 */ /* 0x000fea0003800000 */
.L_x_164:
        /* <DEDUP_REMOVED lines=38> */
.L_x_166:
[----:B------:R-:W-:Y:S02]  /*f080*/  LOP3.LUT R11, R11, R28, RZ, 0x3c, !PT ;  /* 0x0000001c0b0b7212 */ /* 0x000fe400078e3cff */
[----:B------:R-:W-:-:S07]  /*f090*/  SEL R0, R26, RZ, P3 ;  /* 0x000000ff1a007207 */ /* 0x000fce0001800000 */
.L_x_162:
[----:B------:R-:W-:Y:S05]  /*f0a0*/  BSYNC B0 ;  /* 0x0000000000007941 */ /* 0x000fea0003800000 */
.L_x_161:
        /* <DEDUP_REMOVED lines=61> */
.L_x_168:
[----:B------:R-:W-:Y:S05]  /*f480*/  BSYNC B0 ;  /* 0x0000000000007941 */ /* 0x000fea0003800000 */
.L_x_167:
[----:B------:R-:W-:Y:S06]  /*f490*/  BAR.SYNC.DEFER_BLOCKING 0x1, 0x100 ;  /* 0x0044000000007b1d */ /* 0x000fec0000010000 */
[----:B------:R-:W-:Y:S04]  /*f4a0*/  BSSY B0, `(.L_x_169) ;  /* 0x000000a000007945 */ /* 0x000fe80003800000 */
[----:B------:R-:W-:Y:S05]  /*f4b0*/  @P0 BRA `(.L_x_170) ;  /* 0x0000000000200947 */ /* 0x000fea0003800000 */
[----:B------:R-:W-:-:S06]  /*f4c0*/  UISETP.NE.AND UP0, UPT, UR43, 0x3, UPT ;  /* 0x000000032b00788c */ /* 0x000fcc000bf05270 */
[----:B------:R-:W-:-:S13]  /*f4d0*/  PLOP3.LUT P3, PT, PT, PT, UP0, 0x80, 0x0 ;  /* 0x000000000000781c */ /* 0x000fda0003f6f008 */
[----:B------:R-:W-:Y:S05]  /*f4e0*/  @!P3 BRA `(.L_x_171) ;  /* 0x000000000004b947 */ /* 0x000fea0003800000 */
[----:B------:R-:W-:Y:S01]  /*f4f0*/  BPT.TRAP 0x1 ;  /* 0x000000040000795c */ /* 0x000fe20000300000 */
.L_x_171:
[----:B------:R-:W-:-:S04]  /*f500*/  ULEA UR4, UR8, UR46, 0x3 ;  /* 0x0000002e08047291 */ /* 0x000fc8000f8e183f */
[----:B------:R-:W-:-:S04]  /*f510*/  UIADD3 UR4, UR4, 0x50, URZ ;  /* 0x0000005004047890 */ /* 0x000fc8000fffe03f */
[----:B------:R-:W-:-:S09]  /*f520*/  UPRMT UR4, UR47, 0x654, UR4 ;  /* 0x000006542f047896 */ /* 0x000fd20008000004 */
[----:B------:R-:W-:Y:S03]  /*f530*/  SYNCS.ARRIVE.TRANS64.RED.A1T0 RZ, [UR4], RZ ;  /* 0x000000ffffff79a7 */ /* 0x000fe60008100404 */
.L_x_170:
[----:B------:R-:W-:Y:S05]  /*f540*/  BSYNC B0 ;  /* 0x0000000000007941 */ /* 0x000fea0003800000 */
.L_x_169:
        /* <DEDUP_REMOVED lines=9> */
.L_x_174:
        /* <DEDUP_REMOVED lines=8> */
.L_x_384:
[----:B------:R-:W-:Y:S05]  /*f660*/  BSYNC B1 ;  /* 0x0000000000017941 */ /* 0x000fea0003800000 */
.L_x_175:
        /* <DEDUP_REMOVED lines=38> */
.L_x_177:
[----:B------:R-:W-:Y:S02]  /*f8d0*/  LOP3.LUT R11, R11, R28, RZ, 0x3c, !PT ;  /* 0x0000001c0b0b7212 */ /* 0x000fe400078e3cff */
[----:B------:R-:W-:-:S07]  /*f8e0*/  SEL R0, R26, RZ, P3 ;  /* 0x000000ff1a007207 */ /* 0x000fce0001800000 */
.L_x_173:
[----:B------:R-:W-:Y:S05]  /*f8f0*/  BSYNC B0 ;  /* 0x0000000000007941 */ /* 0x000fea0003800000 */
.L_x_172:
        /* <DEDUP_REMOVED lines=45> */
.L_x_179:
[----:B------:R-:W-:Y:S05]  /*fbd0*/  BSYNC B0 ;  /* 0x0000000000007941 */ /* 0x000fea0003800000 */
.L_x_178:
[----:B------:R-:W-:Y:S06]  /*fbe0*/  BAR.SYNC.DEFER_BLOCKING 0x1, 0x100 ;  /* 0x0044000000007b1d */ /* 0x000fec0000010000 */
[----:B------:R-:W-:Y:S04]  /*fbf0*/  BSSY B0, `(.L_x_180) ;  /* 0x000000a000007945 */ /* 0x000fe80003800000 */
[----:B------:R-:W-:Y:S05]  /*fc00*/  @P0 BRA `(.L_x_181) ;  /* 0x0000000000200947 */ /* 0x000fea0003800000 */
[----:B------:R-:W-:-:S06]  /*fc10*/  UISETP.NE.AND UP0, UPT, UR43, 0x3, UPT ;  /* 0x000000032b00788c */ /* 0x000fcc000bf05270 */
[----:B------:R-:W-:-:S13]  /*fc20*/  PLOP3.LUT P3, PT, PT, PT, UP0, 0x80, 0x0 ;  /* 0x000000000000781c */ /* 0x000fda0003f6f008 */
[----:B------:R-:W-:Y:S05]  /*fc30*/  @!P3 BRA `(.L_x_182) ;  /* 0x000000000004b947 */ /* 0x000fea0003800000 */
[----:B------:R-:W-:Y:S01]  /*fc40*/  BPT.TRAP 0x1 ;  /* 0x000000040000795c */ /* 0x000fe20000300000 */
.L_x_182:
[----:B------:R-:W-:-:S04]  /*fc50*/  ULEA UR4, UR8, UR46, 0x3 ;  /* 0x0000002e08047291 */ /* 0x000fc8000f8e183f */
[----:B------:R-:W-:-:S04]  /*fc60*/  UIADD3 UR4, UR4, 0x50, URZ ;  /* 0x0000005004047890 */ /* 0x000fc8000fffe03f */
[----:B------:R-:W-:-:S09]  /*fc70*/  UPRMT UR4, UR47, 0x654, UR4 ;  /* 0x000006542f047896 */ /* 0x000fd20008000004 */
[----:B------:R-:W-:Y:S03]  /*fc80*/  SYNCS.ARRIVE.TRANS64.RED.A1T0 RZ, [UR4], RZ ;  /* 0x000000ffffff79a7 */ /* 0x000fe60008100404 */
.L_x_181:
[----:B------:R-:W-:Y:S05]  /*fc90*/  BSYNC B0 ;  /* 0x0000000000007941 */ /* 0x000fea0003800000 */
.L_x_180:
        /* <DEDUP_REMOVED lines=9> */
.L_x_185:
        /* <DEDUP_REMOVED lines=8> */
.L_x_385:
[----:B------:R-:W-:Y:S05]  /*fdb0*/  BSYNC B1 ;  /* 0x0000000000017941 */ /* 0x000fea0003800000 */
.L_x_186:
        /* <DEDUP_REMOVED lines=9> */
[----:B------:R-:W-:Y:S01]  /*fe50*/  IMAD.U32 R13, R6, 0x10000, RZ ;  /* 0x00010000060d7824 */ /* 0x000fe200078e00ff */
[----:B------:R-:W-:Y:S01]  /*fe60*/  LOP3.LUT R5, R5, 0xffff0000, RZ, 0xc0, !PT ;  /* 0xffff000005057812 */ /* 0x000fe200078ec0ff */
[----:B---3--:R-:W-:Y:S01]  /*fe70*/  IMAD.U32 R35, R28, 0x10000, RZ ;  /* 0x000100001c237824 */ /* 0x008fe200078e00ff */
[----:B------:R-:W-:Y:S01]  /*fe80*/  LOP3.LUT R7, R7, 0xffff0000, RZ, 0xc0, !PT ;  /* 0xffff000007077812 */ /* 0x000fe200078ec0ff */
[----:B------:R-:W-:Y:S01]  /*fe90*/  IMAD.U32 R41, R30, 0x10000, RZ ;  /* 0x000100001e297824 */ /* 0x000fe200078e00ff */
[----:B------:R-:W-:Y:S01]  /*fea0*/  SHF.L.U32 R39, R29, 0x10, RZ ;  /* 0x000000101d277819 */ /* 0x000fe200000006ff */
[C---:B------:R-:W-:Y:S01]  /*feb0*/  FMUL R20, R16.reuse, R3 ;  /* 0x0000000310147220 */ /* 0x040fe20000400000 */
[----:B------:R-:W-:Y:S01]  /*fec0*/  SHF.L.U32 R45, R31, 0x10, RZ ;  /* 0x000000101f2d7819 */ /* 0x000fe200000006ff */
[----:B------:R-:W-:Y:S01]  /*fed0*/  FMUL R18, R16, R9 ;  /* 0x0000000910127220 */ /* 0x000fe20000400000 */
[----:B------:R-:W-:Y:S01]  /*fee0*/  LOP3.LUT R19, R4, 0xffff0000, RZ, 0xc0, !PT ;  /* 0xffff000004137812 */ /* 0x000fe200078ec0ff */
[----:B------:R-:W-:Y:S01]  /*fef0*/  FMUL R15, R16, R5 ;  /* 0x00000005100f7220 */ /* 0x000fe20000400000 */
[----:B-1----:R-:W-:Y:S01]  /*ff00*/  LOP3.LUT R25, R6, 0xffff0000, RZ, 0xc0, !PT ;  /* 0xffff000006197812 */ /* 0x002fe200078ec0ff */
[----:B------:R-:W-:Y:S01]  /*ff10*/  FMUL R14, R16, R13 ;  /* 0x0000000d100e7220 */ /* 0x000fe20000400000 */
[----:B------:R-:W-:Y:S01]  /*ff20*/  LOP3.LUT R37, R28, 0xffff0000, RZ, 0xc0, !PT ;  /* 0xffff00001c257812 */ /* 0x000fe200078ec0ff */
[C---:B------:R-:W-:Y:S01]  /*ff30*/  FMUL R10, R16.reuse, R7 ;  /* 0x00000007100a7220 */ /* 0x040fe20000400000 */
[----:B------:R-:W-:Y:S01]  /*ff40*/  LOP3.LUT R29, R29, 0xffff0000, RZ, 0xc0, !PT ;  /* 0xffff00001d1d7812 */ /* 0x000fe200078ec0ff */
        /* <DEDUP_REMOVED lines=13> */
.L_x_188:
[----:B------:R-:W-:Y:S02]  /*10020*/  LOP3.LUT R11, R11, R36, RZ, 0x3c, !PT ;  /* 0x000000240b0b7212 */ /* 0x000fe400078e3cff */
[----:B------:R-:W-:-:S07]  /*10030*/  SEL R0, R26, RZ, P3 ;  /* 0x000000ff1a007207 */ /* 0x000fce0001800000 */
.L_x_184:
[----:B------:R-:W-:Y:S05]  /*10040*/  BSYNC B0 ;  /* 0x0000000000007941 */ /* 0x000fea0003800000 */
.L_x_183:
        /* <DEDUP_REMOVED lines=61> */
.L_x_190:
[----:B------:R-:W-:Y:S05]  /*10420*/  BSYNC B0 ;  /* 0x0000000000007941 */ /* 0x000fea0003800000 */
.L_x_189:
[----:B------:R-:W-:Y:S06]  /*10430*/  BAR.SYNC.DEFER_BLOCKING 0x1, 0x100 ;  /* 0x0044000000007b1d */ /* 0x000fec0000010000 */
[----:B------:R-:W-:Y:S04]  /*10440*/  BSSY B0, `(.L_x_191) ;  /* 0x000000a000007945 */ /* 0x000fe80003800000 */
[----:B------:R-:W-:Y:S05]  /*10450*/  @P0 BRA `(.L_x_192) ;  /* 0x0000000000200947 */ /* 0x000fea0003800000 */
[----:B------:R-:W-:-:S06]  /*10460*/  UISETP.NE.AND UP0, UPT, UR43, 0x3, UPT ;  /* 0x000000032b00788c */ /* 0x000fcc000bf05270 */
[----:B------:R-:W-:-:S13]  /*10470*/  PLOP3.LUT P3, PT, PT, PT, UP0, 0x80, 0x0 ;  /* 0x000000000000781c */ /* 0x000fda0003f6f008 */
[----:B------:R-:W-:Y:S05]  /*10480*/  @!P3 BRA `(.L_x_193) ;  /* 0x000000000004b947 */ /* 0x000fea0003800000 */
[----:B------:R-:W-:Y:S01]  /*10490*/  BPT.TRAP 0x1 ;  /* 0x000000040000795c */ /* 0x000fe20000300000 */
.L_x_193:
[----:B------:R-:W-:-:S04]  /*104a0*/  ULEA UR4, UR8, UR46, 0x3 ;  /* 0x0000002e08047291 */ /* 0x000fc8000f8e183f */
[----:B------:R-:W-:-:S04]  /*104b0*/  UIADD3 UR4, UR4, 0x50, URZ ;  /* 0x0000005004047890 */ /* 0x000fc8000fffe03f */
[----:B------:R-:W-:-:S09]  /*104c0*/  UPRMT UR4, UR47, 0x654, UR4 ;  /* 0x000006542f047896 */ /* 0x000fd20008000004 */
[----:B------:R-:W-:Y:S03]  /*104d0*/  SYNCS.ARRIVE.TRANS64.RED.A1T0 RZ, [UR4], RZ ;  /* 0x000000ffffff79a7 */ /* 0x000fe60008100404 */
.L_x_192:
[----:B------:R-:W-:Y:S05]  /*104e0*/  BSYNC B0 ;  /* 0x0000000000007941 */ /* 0x000fea0003800000 */
.L_x_191:
        /* <DEDUP_REMOVED lines=9> */
.L_x_196:
        /* <DEDUP_REMOVED lines=8> */
.L_x_386:
[----:B------:R-:W-:Y:S05]  /*10600*/  BSYNC B1 ;  /* 0x0000000000017941 */ /* 0x000fea0003800000 */
.L_x_197:
        /* <DEDUP_REMOVED lines=11> */
[----:B------:R-:W-:Y:S01]  /*106c0*/  SHF.L.U32 R13, R6, 0x10, RZ ;  /* 0x00000010060d7819 */ /* 0x000fe200000006ff */
[----:B---3--:R-:W-:Y:S01]  /*106d0*/  IMAD.U32 R39, R29, 0x10000, RZ ;  /* 0x000100001d277824 */ /* 0x008fe200078e00ff */
[----:B------:R-:W-:Y:S01]  /*106e0*/  LOP3.LUT R7, R7, 0xffff0000, RZ, 0xc0, !PT ;  /* 0xffff000007077812 */ /* 0x000fe200078ec0ff */
[----:B------:R-:W-:Y:S01]  /*106f0*/  IMAD.U32 R45, R31, 0x10000, RZ ;  /* 0x000100001f2d7824 */ /* 0x000fe200078e00ff */
[----:B------:R-:W-:Y:S01]  /*10700*/  LOP3.LUT R19, R4, 0xffff0000, RZ, 0xc0, !PT ;  /* 0xffff000004137812 */ /* 0x000fe200078ec0ff */
[----:B------:R-:W-:Y:S01]  /*10710*/  FMUL R20, R16, R3 ;  /* 0x0000000310147220 */ /* 0x000fe20000400000 */
[----:B-1----:R-:W-:Y:S01]  /*10720*/  LOP3.LUT R25, R6, 0xffff0000, RZ, 0xc0, !PT ;  /* 0xffff000006197812 */ /* 0x002fe200078ec0ff */
        /* <DEDUP_REMOVED lines=20> */
.L_x_199:
[----:B------:R-:W-:Y:S02]  /*10870*/  LOP3.LUT R11, R11, R36, RZ, 0x3c, !PT ;  /* 0x000000240b0b7212 */ /* 0x000fe400078e3cff */
[----:B------:R-:W-:-:S07]  /*10880*/  SEL R0, R26, RZ, P3 ;  /* 0x000000ff1a007207 */ /* 0x000fce0001800000 */
.L_x_195:
[----:B------:R-:W-:Y:S05]  /*10890*/  BSYNC B0 ;  /* 0x0000000000007941 */ /* 0x000fea0003800000 */
.L_x_194:
        /* <DEDUP_REMOVED lines=23> */
[----:B------:R-:W-:Y:S02]  /*10a10*/  F2FP.RELU.BF16.F32.PACK_AB R129, R131, R130 ;  /* 0x000000828381723e */ /* 0x000fe400000018ff */
[----:B------:R-:W-:Y:S01]  /*10a20*/  F2FP.RELU.BF16.F32.PACK_AB R130, R133, R132 ;  /* 0x000000848582723e */ /* 0x000fe200000018ff */
[----:B------:R1:W-:Y:S01]  /*10a30*/  STSM.16.M88.4 [R21+0x2200], R24 ;  /* 0x0022001815007844 */ /* 0x0003e20000000200 */
        /* <DEDUP_REMOVED lines=19> */
.L_x_201:
[----:B------:R-:W-:Y:S05]  /*10b70*/  BSYNC B0 ;  /* 0x0000000000007941 */ /* 0x000fea0003800000 */
.L_x_200:
[----:B------:R-:W-:Y:S06]  /*10b80*/  BAR.SYNC.DEFER_BLOCKING 0x1, 0x100 ;  /* 0x0044000000007b1d */ /* 0x000fec0000010000 */
[----:B------:R-:W-:Y:S04]  /*10b90*/  BSSY B0, `(.L_x_202) ;  /* 0x000000a000007945 */ /* 0x000fe80003800000 */
[----:B------:R-:W-:Y:S05]  /*10ba0*/  @P0 BRA `(.L_x_203) ;  /* 0x0000000000200947 */ /* 0x000fea0003800000 */
[----:B------:R-:W-:-:S06]  /*10bb0*/  UISETP.NE.AND UP0, UPT, UR43, 0x3, UPT ;  /* 0x000000032b00788c */ /* 0x000fcc000bf05270 */
[----:B------:R-:W-:-:S13]  /*10bc0*/  PLOP3.LUT P3, PT, PT, PT, UP0, 0x80, 0x0 ;  /* 0x000000000000781c */ /* 0x000fda0003f6f008 */
[----:B------:R-:W-:Y:S05]  /*10bd0*/  @!P3 BRA `(.L_x_204) ;  /* 0x000000000004b947 */ /* 0x000fea0003800000 */
[----:B------:R-:W-:Y:S01]  /*10be0*/  BPT.TRAP 0x1 ;  /* 0x000000040000795c */ /* 0x000fe20000300000 */
.L_x_204:
[----:B------:R-:W-:-:S04]  /*10bf0*/  ULEA UR4, UR8, UR46, 0x3 ;  /* 0x0000002e08047291 */ /* 0x000fc8000f8e183f */
[----:B------:R-:W-:-:S04]  /*10c00*/  UIADD3 UR4, UR4, 0x50, URZ ;  /* 0x0000005004047890 */ /* 0x000fc8000fffe03f */
[----:B------:R-:W-:-:S09]  /*10c10*/  UPRMT UR4, UR47, 0x654, UR4 ;  /* 0x000006542f047896 */ /* 0x000fd20008000004 */
[----:B------:R-:W-:Y:S03]  /*10c20*/  SYNCS.ARRIVE.TRANS64.RED.A1T0 RZ, [UR4], RZ ;  /* 0x000000ffffff79a7 */ /* 0x000fe60008100404 */
.L_x_203:
[----:B------:R-:W-:Y:S05]  /*10c30*/  BSYNC B0 ;  /* 0x0000000000007941 */ /* 0x000fea0003800000 */
.L_x_202:
        /* <DEDUP_REMOVED lines=9> */
.L_x_207:
        /* <DEDUP_REMOVED lines=8> */
.L_x_387:
[----:B------:R-:W-:Y:S05]  /*10d50*/  BSYNC B1 ;  /* 0x0000000000017941 */ /* 0x000fea0003800000 */
.L_x_208:
        /* <DEDUP_REMOVED lines=38> */
.L_x_210:
[----:B------:R-:W-:Y:S02]  /*10fc0*/  LOP3.LUT R11, R11, R34, RZ, 0x3c, !PT ;  /* 0x000000220b0b7212 */ /* 0x000fe400078e3cff */
[----:B------:R-:W-:-:S07]  /*10fd0*/  SEL R0, R26, RZ, P3 ;  /* 0x000000ff1a007207 */ /* 0x000fce0001800000 */
.L_x_206:
[----:B------:R-:W-:Y:S05]  /*10fe0*/  BSYNC B0 ;  /* 0x0000000000007941 */ /* 0x000fea0003800000 */
.L_x_205:
        /* <DEDUP_REMOVED lines=61> */
.L_x_212:
[----:B------:R-:W-:Y:S05]  /*113c0*/  BSYNC B0 ;  /* 0x0000000000007941 */ /* 0x000fea0003800000 */
.L_x_211:
[----:B------:R-:W-:Y:S06]  /*113d0*/  BAR.SYNC.DEFER_BLOCKING 0x1, 0x100 ;  /* 0x0044000000007b1d */ /* 0x000fec0000010000 */
[----:B------:R-:W-:Y:S04]  /*113e0*/  BSSY B0, `(.L_x_213) ;  /* 0x000000a000007945 */ /* 0x000fe80003800000 */
[----:B------:R-:W-:Y:S05]  /*113f0*/  @P0 BRA `(.L_x_214) ;  /* 0x0000000000200947 */ /* 0x000fea0003800000 */
[----:B------:R-:W-:-:S06]  /*11400*/  UISETP.NE.AND UP0, UPT, UR43, 0x3, UPT ;  /* 0x000000032b00788c */ /* 0x000fcc000bf05270 */
[----:B------:R-:W-:-:S13]  /*11410*/  PLOP3.LUT P3, PT, PT, PT, UP0, 0x80, 0x0 ;  /* 0x000000000000781c */ /* 0x000fda0003f6f008 */
[----:B------:R-:W-:Y:S05]  /*11420*/  @!P3 BRA `(.L_x_215) ;  /* 0x000000000004b947 */ /* 0x000fea0003800000 */
[----:B------:R-:W-:Y:S01]  /*11430*/  BPT.TRAP 0x1 ;  /* 0x000000040000795c */ /* 0x000fe20000300000 */
.L_x_215:
[----:B------:R-:W-:-:S04]  /*11440*/  ULEA UR4, UR8, UR46, 0x3 ;  /* 0x0000002e08047291 */ /* 0x000fc8000f8e183f */
[----:B------:R-:W-:-:S04]  /*11450*/  UIADD3 UR4, UR4, 0x50, URZ ;  /* 0x0000005004047890 */ /* 0x000fc8000fffe03f */
[----:B------:R-:W-:-:S09]  /*11460*/  UPRMT UR4, UR47, 0x654, UR4 ;  /* 0x000006542f047896 */ /* 0x000fd20008000004 */
[----:B------:R-:W-:Y:S03]  /*11470*/  SYNCS.ARRIVE.TRANS64.RED.A1T0 RZ, [UR4], RZ ;  /* 0x000000ffffff79a7 */ /* 0x000fe60008100404 */
.L_x_214:
[----:B------:R-:W-:Y:S05]  /*11480*/  BSYNC B0 ;  /* 0x0000000000007941 */ /* 0x000fea0003800000 */
.L_x_213:
        /* <DEDUP_REMOVED lines=9> */
.L_x_218:
[----:B------:R-:W-:Y:S01]  /*11520*/  SHF.L.U32 R11, R11, 0x1f, RZ ;  /* 0x0000001f0b0b7819 */ /* 0x000fe200000006ff */
[----:B------:R-:W-:Y:S01]  /*11530*/  BSSY B1, `(.L_x_219) ;  /* 0x0000004000017945 */ /* 0x000fe20003800000 */
[----:B-1----:R-:W-:-:S04]  /*11540*/  LEA R24, R0, UR46, 0x3 ;  /* 0x0000002e00187c11 */ /* 0x002fc8000f8e18ff */
[----:B------:R-:W1:Y:S02]  /*11550*/  SYNCS.PHASECHK.TRANS64.TRYWAIT P3, [R24+URZ+0x30], R11 ;  /* 0x0000300b180075a7 */ /* 0x000e64000806017f */
[----:B-1----:R-:W-:Y:S05]  /*11560*/  @!P3 BRA `(.L_x_220) ;  /* 0x000000500000b947 */ /* 0x002fea0003800000 */
.L_x_388:
[----:B------:R-:W-:Y:S05]  /*11570*/  BSYNC B1 ;  /* 0x0000000000017941 */ /* 0x000fea0003800000 */
.L_x_219:
[----:B------:R-:W-:Y:S05]  /*11580*/  @P4 BRA `(.L_x_217) ;  /* 0x0000000000944947 */ /* 0x000fea0003800000 */
[----:B------:R-:W-:Y:S01]  /*11590*/  IMAD R23, R0, 0x2000, R23 ;  /* 0x0000200000177824 */ /* 0x000fe200078e0217 */
[----:B------:R-:W-:Y:S05]  /*115a0*/  WARPSYNC.ALL ;  /* 0x0000000000007948 */ /* 0x000fea0003800000 */
[----:B------:R-:W-:Y:S01]  /*115b0*/  LEA R0, R22, R23, 0x1 ;  /* 0x0000001716007211 */ /* 0x000fe200078e08ff */
[----:B------:R-:W2:Y:S04]  /*115c0*/  LDSM.16.M88.4 R4, [R23] ;  /* 0x000000001704783b */ /* 0x000ea80000000200 */
        /* <DEDUP_REMOVED lines=15> */
[----:B------:R-:W-:Y:S01]  /*116c0*/  LOP3.LUT R13, R6, 0xffff0000, RZ, 0xc0, !PT ;  /* 0xffff0000060d7812 */ /* 0x000fe200078ec0ff */
        /* <DEDUP_REMOVED lines=17> */
.L_x_217:
[----:B------:R-:W-:Y:S05]  /*117e0*/  BSYNC B0 ;  /* 0x0000000000007941 */ /* 0x000fea0003800000 */
.L_x_216:
        /* <DEDUP_REMOVED lines=26> */
[----:B-1----:R-:W-:-:S05]  /*11990*/  F2FP.RELU.BF16.F32.PACK_AB R11, R2, R3 ;  /* 0x00000003020b723e */ /* 0x002fca00000018ff */
[----:B------:R2:W-:Y:S01]  /*119a0*/  STSM.16.M88.4 [R32], R8 ;  /* 0x0000000820007844 */ /* 0x0005e20000000200 */
[----:B------:R-:W-:Y:S01]  /*119b0*/  @!PT LDS RZ, [RZ] ;  /* 0x00000000fffff984 */ /* 0x000fe20000000800 */
[----:B------:R-:W-:Y:S01]  /*119c0*/  @!PT LDS RZ, [RZ] ;  /* 0x00000000fffff984 */ /* 0x000fe20000000800 */
[----:B------:R-:W-:Y:S01]  /*119d0*/  @!PT LDS RZ, [RZ] ;  /* 0x00000000fffff984 */ /* 0x000fe20000000800 */
[----:B------:R-:W-:Y:S01]  /*119e0*/  @!PT LDS RZ, [RZ] ;  /* 0x00000000fffff984 */ /* 0x000fe20000000800 */
[----:B------:R1:W-:Y:S06]  /*119f0*/  MEMBAR.ALL.CTA ;  /* 0x0000000000007992 */ /* 0x0003ec0000008000 */
[----:B-1----:R-:W1:Y:S02]  /*11a00*/  FENCE.VIEW.ASYNC.S ;  /* 0x00000000000073c6 */ /* 0x002e640000000000 */
[----:B-1----:R-:W-:Y:S06]  /*11a10*/  BAR.SYNC.DEFER_BLOCKING 0x1, 0x100 ;  /* 0x0044000000007b1d */ /* 0x002fec0000010000 */
        /* <DEDUP_REMOVED lines=9> */
[----:B-1----:R-:W-:-:S04]  /*11ab0*/  DEPBAR.LE SB0, 0x1 ;  /* 0x000080400000791a */ /* 0x002fc80000000000 */
.L_x_222:
[----:B------:R-:W-:Y:S05]  /*11ac0*/  BSYNC B0 ;  /* 0x0000000000007941 */ /* 0x000fea0003800000 */
.L_x_221:
[----:B------:R-:W-:Y:S06]  /*11ad0*/  BAR.SYNC.DEFER_BLOCKING 0x1, 0x100 ;  /* 0x0044000000007b1d */ /* 0x000fec0000010000 */
[----:B------:R-:W-:Y:S04]  /*11ae0*/  BSSY B0, `(.L_x_223) ;  /* 0x000000a000007945 */ /* 0x000fe80003800000 */
[----:B------:R-:W-:Y:S05]  /*11af0*/  @P0 BRA `(.L_x_224) ;  /* 0x0000000000200947 */ /* 0x000fea0003800000 */
[----:B------:R-:W-:-:S06]  /*11b00*/  UISETP.NE.AND UP0, UPT, UR43, 0x3, UPT ;  /* 0x000000032b00788c */ /* 0x000fcc000bf05270 */
[----:B------:R-:W-:-:S13]  /*11b10*/  PLOP3.LUT P0, PT, PT, PT, UP0, 0x80, 0x0 ;  /* 0x000000000000781c */ /* 0x000fda0003f0f008 */
[----:B------:R-:W-:Y:S05]  /*11b20*/  @!P0 BRA `(.L_x_225) ;  /* 0x0000000000048947 */ /* 0x000fea0003800000 */
[----:B------:R-:W-:Y:S01]  /*11b30*/  BPT.TRAP 0x1 ;  /* 0x000000040000795c */ /* 0x000fe20000300000 */
.L_x_225:
[----:B------:R-:W-:-:S04]  /*11b40*/  ULEA UR4, UR36, UR46, 0x3 ;  /* 0x0000002e24047291 */ /* 0x000fc8000f8e183f */
[----:B------:R-:W-:-:S04]  /*11b50*/  UIADD3 UR4, UR4, 0x50, URZ ;  /* 0x0000005004047890 */ /* 0x000fc8000fffe03f */
[----:B------:R-:W-:-:S09]  /*11b60*/  UPRMT UR4, UR47, 0x654, UR4 ;  /* 0x000006542f047896 */ /* 0x000fd20008000004 */
[----:B------:R-:W-:Y:S03]  /*11b70*/  SYNCS.ARRIVE.TRANS64.RED.A1T0 RZ, [UR4], RZ ;  /* 0x000000ffffff79a7 */ /* 0x000fe60008100404 */
.L_x_224:
[----:B------:R-:W-:Y:S05]  /*11b80*/  BSYNC B0 ;  /* 0x0000000000007941 */ /* 0x000fea0003800000 */
.L_x_223:
[----:B------:R-:W3:Y:S01]  /*11b90*/  LDL.LU R25, [R1+0x204] ;  /* 0x0002040001197983 */ /* 0x000ee20000300800 */
[----:B------:R-:W-:-:S03]  /*11ba0*/  ULDC.64 UR4, c[0x0][0x8f8] ;  /* 0x00023e0000047ab9 */ /* 0x000fc60000000a00 */
[----:B------:R-:W4:Y:S01]  /*11bb0*/  LDL.LU R23, [R1+0x200] ;  /* 0x0002000001177983 */ /* 0x000f220000300800 */
[----:B------:R-:W-:Y:S01]  /*11bc0*/  UIADD3 UR36, UR36, 0x1, URZ ;  /* 0x0000000124247890 */ /* 0x000fe2000fffe03f */
[----:B------:R-:W-:Y:S01]  /*11bd0*/  PRMT R0, RZ, 0x7610, R0 ;  /* 0x00007610ff007816 */ /* 0x000fe20000000000 */
[----:B------:R-:W-:Y:S01]  /*11be0*/  UMOV UR49, 0xffffffff ;  /* 0xffffffff00317882 */ /* 0x000fe20000000000 */
[----:B------:R-:W-:Y:S01]  /*11bf0*/  UMOV UR51, 0xffffffff ;  /* 0xffffffff00337882 */ /* 0x000fe20000000000 */
[----:B------:R-:W-:Y:S01]  /*11c00*/  UISETP.NE.AND UP0, UPT, UR36, 0x4, UPT ;  /* 0x000000042400788c */ /* 0x000fe2000bf05270 */
[----:B------:R-:W-:-:S03]  /*11c10*/  IMAD.MOV.U32 R2, RZ, RZ, -0x1 ;  /* 0xffffffffff027424 */ /* 0x000fc600078e00ff */
[----:B------:R-:W-:Y:S01]  /*11c20*/  USEL UR36, UR36, URZ, UP0 ;  /* 0x0000003f24247287 */ /* 0x000fe20008000000 */
[----:B----4-:R-:W-:-:S04]  /*11c30*/  IADD3 R23, P0, R23, UR54, RZ ;  /* 0x0000003617177c10 */ /* 0x010fc8000ff1e0ff */
[----:B---3--:R-:W-:Y:S01]  /*11c40*/  IADD3.X R25, R25, UR53, RZ, P0, !PT ;  /* 0x0000003519197c10 */ /* 0x008fe200087fe4ff */
[----:B------:R1:W-:Y:S01]  /*11c50*/  STL [R1+0x200], R23 ;  /* 0x0002001701007387 */ /* 0x0003e20000100800 */
[----:B------:R-:W-:-:S03]  /*11c60*/  ISETP.GE.U32.AND P0, PT, R23, UR4, PT ;  /* 0x0000000417007c0c */ /* 0x000fc6000bf06070 */
[----:B------:R1:W-:Y:S01]  /*11c70*/  STL [R1+0x204], R25 ;  /* 0x0002041901007387 */ /* 0x0003e20000100800 */
[----:B------:R-:W-:-:S13]  /*11c80*/  ISETP.GE.U32.AND.EX P0, PT, R25, UR5, PT, P0 ;  /* 0x0000000519007c0c */ /* 0x000fda000bf06100 */
[----:B-1----:R-:W-:Y:S05]  /*11c90*/  @P0 BRA `(.L_x_226) ;  /* 0x0000000400740947 */ /* 0x002fea0003800000 */
[----:B------:R-:W1:Y:S01]  /*11ca0*/  S2R R18, SR_CTAID.X ;  /* 0x0000000000127919 */ /* 0x000e620000002500 */
[----:B--2---:R-:W2:Y:S01]  /*11cb0*/  LDC.64 R8, c[0x0][0x8d0] ;  /* 0x00023400ff087b82 */ /* 0x004ea20000000a00 */
[----:B------:R-:W-:Y:S01]  /*11cc0*/  ULDC UR4, c[0x0][0x150] ;  /* 0x0000540000047ab9 */ /* 0x000fe20000000800 */
[----:B------:R-:W-:Y:S01]  /*11cd0*/  MOV R6, R23 ;  /* 0x0000001700067202 */ /* 0x000fe20000000f00 */
[----:B------:R-:W3:Y:S01]  /*11ce0*/  S2R R20, SR_CTAID.Y ;  /* 0x0000000000147919 */ /* 0x000ee20000002600 */
[----:B------:R-:W-:-:S04]  /*11cf0*/  IMAD.MOV.U32 R7, RZ, RZ, R25 ;  /* 0x000000ffff077224 */ /* 0x000fc800078e0019 */
[----:B------:R-:W4:Y:S08]  /*11d00*/  LDC R21, c[0x0][0x144] ;  /* 0x00005100ff157b82 */ /* 0x000f300000000800 */
[----:B------:R-:W3:Y:S08]  /*11d10*/  LDC R10, c[0x0][0x8d8] ;  /* 0x00023600ff0a7b82 */ /* 0x000ef00000000800 */
[----:B------:R-:W3:Y:S01]  /*11d20*/  LDC.64 R12, c[0x0][0x8c8] ;  /* 0x00023200ff0c7b82 */ /* 0x000ee20000000a00 */
[----:B--2---:R-:W-:-:S04]  /*11d30*/  ISETP.NE.U32.AND P0, PT, R8, RZ, PT ;  /* 0x000000ff0800720c */ /* 0x004fc80003f05070 */
[----:B------:R-:W-:Y:S02]  /*11d40*/  ISETP.NE.AND.EX P0, PT, R9, RZ, PT, P0 ;  /* 0x000000ff0900720c */ /* 0x000fe40003f05300 */
[----:B-1----:R-:W-:-:S05]  /*11d50*/  I2FP.F32.U32 R0, R18 ;  /* 0x0000001200007245 */ /* 0x002fca0000201000 */
[----:B------:R-:W-:-:S04]  /*11d60*/  FMUL R0, R0, UR4 ;  /* 0x0000000400007c20 */ /* 0x000fc80008400000 */
[----:B------:R1:W2:Y:S02]  /*11d70*/  F2I.U32.TRUNC.NTZ R19, R0 ;  /* 0x0000000000137305 */ /* 0x0002a4000020f000 */
[----:B----4-:R-:W-:Y:S05]  /*11d80*/  @!P0 BRA `(.L_x_227) ;  /* 0x0000000000288947 */ /* 0x010fea0003800000 */
[----:B-1----:R-:W1:Y:S02]  /*11d90*/  LDC R0, c[0x0][0x8dc] ;  /* 0x00023700ff007b82 */ /* 0x002e640000000800 */
[----:B-1----:R-:W-:-:S04]  /*11da0*/  IADD3 R7, P0, R23, R0, RZ ;  /* 0x0000000017077210 */ /* 0x002fc80007f1e0ff */
[----:B------:R-:W-:-:S05]  /*11db0*/  IADD3.X R11, RZ, R25, RZ, P0, !PT ;  /* 0x00000019ff0b7210 */ /* 0x000fca00007fe4ff */
[----:B------:R-:W-:-:S04]  /*11dc0*/  IMAD.WIDE.U32 R2, R11, R8, RZ ;  /* 0x000000080b027225 */ /* 0x000fc800078e00ff */
[----:B------:R-:W-:-:S04]  /*11dd0*/  IMAD.WIDE.U32 R4, P0, R7, R9, R2 ;  /* 0x0000000907047225 */ /* 0x000fc80007800002 */
[----:B------:R-:W-:Y:S01]  /*11de0*/  IMAD.WIDE.U32 R2, R7, R8, RZ ;  /* 0x0000000807027225 */ /* 0x000fe200078e00ff */
[----:B------:R-:W-:-:S03]  /*11df0*/  MOV R6, R5 ;  /* 0x0000000500067202 */ /* 0x000fc60000000f00 */
[----:B------:R-:W-:Y:S01]  /*11e00*/  IMAD.X R7, RZ, RZ, RZ, P0 ;  /* 0x000000ffff077224 */ /* 0x000fe200000e06ff */
[----:B------:R-:W-:-:S05]  /*11e10*/  IADD3 RZ, P0, R3, R4, RZ ;  /* 0x0000000403ff7210 */ /* 0x000fca0007f1e0ff */
[----:B------:R-:W-:-:S08]  /*11e20*/  IMAD.WIDE.U32.X R6, R11, R9, R6, P0 ;  /* 0x000000090b067225 */ /* 0x000fd000000e0406 */
.L_x_227:
[-CC-:B---3--:R-:W-:Y:S01]  /*11e30*/  SHF.R.U64 R27, R6, R10.reuse, R7.reuse ;  /* 0x0000000a061b7219 */ /* 0x188fe20000001207 */
[----:B------:R-:W3:Y:S01]  /*11e40*/  LDC.64 R14, c[0x0][0x8e8] ;  /* 0x00023a00ff0e7b82 */ /* 0x000ee20000000a00 */
[----:B-1----:R-:W-:Y:S01]  /*11e50*/  SHF.R.U32.HI R0, RZ, R10, R7 ;  /* 0x0000000aff007219 */ /* 0x002fe20000011607 */
[----:B------:R-:W-:Y:S01]  /*11e60*/  IMAD.MOV.U32 R2, RZ, RZ, R23 ;  /* 0x000000ffff027224 */ /* 0x000fe200078e0017 */
[----:B------:R-:W-:Y:S01]  /*11e70*/  IADD3 R5, P0, RZ, -R27, RZ ;  /* 0x8000001bff057210 */ /* 0x000fe20007f1e0ff */
[----:B------:R-:W-:Y:S01]  /*11e80*/  ULDC UR4, c[0x0][0x154] ;  /* 0x0000550000047ab9 */ /* 0x000fe20000000800 */
[----:B--2---:R-:W-:Y:S01]  /*11e90*/  IADD3 R19, -R19, RZ, RZ ;  /* 0x000000ff13137210 */ /* 0x004fe20007ffe1ff */
[----:B------:R-:W-:Y:S02]  /*11ea0*/  IMAD.MOV.U32 R7, RZ, RZ, 0x1 ;  /* 0x00000001ff077424 */ /* 0x000fe400078e00ff */
[----:B------:R-:W1:Y:S01]  /*11eb0*/  LDC R4, c[0x0][0x8c0] ;  /* 0x00023000ff047b82 */ /* 0x000e620000000800 */
[----:B------:R-:W-:-:S02]  /*11ec0*/  IMAD.X R3, RZ, RZ, ~R0, P0 ;  /* 0x000000ffff037224 */ /* 0x000fc400000e0e00 */
[----:B------:R-:W-:Y:S02]  /*11ed0*/  IMAD R19, R21, R19, R18 ;  /* 0x0000001315137224 */ /* 0x000fe400078e0212 */
[-C--:B------:R-:W-:Y:S01]  /*11ee0*/  IMAD R0, R3, R12.reuse, RZ ;  /* 0x0000000c03007224 */ /* 0x080fe200078e02ff */
[----:B------:R-:W-:Y:S02]  /*11ef0*/  MOV R3, R25 ;  /* 0x0000001900037202 */ /* 0x000fe40000000f00 */
[----:B------:R-:W2:Y:S01]  /*11f00*/  LDC R6, c[0x0][0x8b0] ;  /* 0x00022c00ff067b82 */ /* 0x000ea20000000800 */
[----:B------:R-:W-:-:S04]  /*11f10*/  IMAD.WIDE.U32 R2, R5, R12, R2 ;  /* 0x0000000c05027225 */ /* 0x000fc800078e0002 */
[----:B------:R-:W-:-:S03]  /*11f20*/  IMAD R5, R5, R13, R0 ;  /* 0x0000000d05057224 */ /* 0x000fc600078e0200 */
[----:B------:R-:W4:Y:S01]  /*11f30*/  LDC R24, c[0x0][0x900] ;  /* 0x00024000ff187b82 */ /* 0x000f220000000800 */
[----:B------:R-:W-:Y:S01]  /*11f40*/  I2FP.F32.U32 R0, R20 ;  /* 0x0000001400007245 */ /* 0x000fe20000201000 */
[----:B------:R-:W-:Y:S01]  /*11f50*/  IMAD.IADD R3, R3, 0x1, R5 ;  /* 0x0000000103037824 */ /* 0x000fe200078e0205 */
[----:B---3--:R-:W-:-:S03]  /*11f60*/  ISETP.NE.U32.AND P0, PT, R14, RZ, PT ;  /* 0x000000ff0e00720c */ /* 0x008fc60003f05070 */
[----:B------:R-:W-:Y:S01]  /*11f70*/  FMUL R0, R0, UR4 ;  /* 0x0000000400007c20 */ /* 0x000fe20008400000 */
[----:B------:R-:W-:Y:S01]  /*11f80*/  MOV R5, 0xffffffff ;  /* 0xffffffff00057802 */ /* 0x000fe20000000f00 */
[----:B------:R-:W3:Y:S01]  /*11f90*/  LDC R13, c[0x0][0x148] ;  /* 0x00005200ff0d7b82 */ /* 0x000ee20000000800 */
[----:B------:R-:W-:Y:S01]  /*11fa0*/  ISETP.NE.AND.EX P0, PT, R15, RZ, PT, P0 ;  /* 0x000000ff0f00720c */ /* 0x000fe20003f05300 */
[----:B------:R2:W3:Y:S01]  /*11fb0*/  F2I.U32.TRUNC.NTZ R11, R0 ;  /* 0x00000000000b7305 */ /* 0x0004e2000020f000 */
[-CC-:B-1----:R-:W-:Y:S02]  /*11fc0*/  SHF.R.U64 R10, R2, R4.reuse, R3.reuse ;  /* 0x00000004020a7219 */ /* 0x182fe40000001203 */
[----:B------:R-:W-:-:S03]  /*11fd0*/  SHF.R.U32.HI R3, RZ, R4, R3 ;  /* 0x00000004ff037219 */ /* 0x000fc60000011603 */
[----:B------:R-:W1:Y:S01]  /*11fe0*/  LDC R18, c[0x0][0x8a8] ;  /* 0x00022a00ff127b82 */ /* 0x000e620000000800 */
[-CC-:B--2---:R-:W-:Y:S02]  /*11ff0*/  SHF.R.U64 R8, R10, R6.reuse, R3.reuse ;  /* 0x000000060a087219 */ /* 0x184fe40000001203 */
[----:B------:R-:W-:-:S05]  /*12000*/  SHF.R.U32.HI R3, RZ, R6, R3 ;  /* 0x00000006ff037219 */ /* 0x000fca0000011603 */
[----:B------:R-:W2:Y:S01]  /*12010*/  LDC R23, c[0x0][0x8f0] ;  /* 0x00023c00ff177b82 */ /* 0x000ea20000000800 */
[-C--:B----4-:R-:W-:Y:S02]  /*12020*/  SHF.L.U32 R5, R5, R24.reuse, RZ ;  /* 0x0000001805057219 */ /* 0x090fe400000006ff */
[-CC-:B------:R-:W-:Y:S02]  /*12030*/  SHF.R.U64 R12, R8, R24.reuse, R3.reuse ;  /* 0x00000018080c7219 */ /* 0x180fe40000001203 */
[-C--:B------:R-:W-:Y:S02]  /*12040*/  SHF.R.U32.HI R3, RZ, R24.reuse, R3 ;  /* 0x00000018ff037219 */ /* 0x080fe40000011603 */
[----:B------:R-:W-:Y:S01]  /*12050*/  SHF.L.U32 R24, R7, R24, RZ ;  /* 0x0000001807187219 */ /* 0x000fe200000006ff */
[----:B------:R-:W4:Y:S01]  /*12060*/  LDC R25, c[0x0][0x8e0] ;  /* 0x00023800ff197b82 */ /* 0x000f220000000800 */
[----:B------:R-:W-:Y:S02]  /*12070*/  LOP3.LUT R21, RZ, R5, RZ, 0x33, !PT ;  /* 0x00000005ff157212 */ /* 0x000fe400078e33ff */
[----:B------:R-:W-:-:S05]  /*12080*/  MOV R2, R12 ;  /* 0x0000000c00027202 */ /* 0x000fca0000000f00 */
[----:B------:R-:W1:Y:S01]  /*12090*/  LDC R26, c[0x0][0x8b8] ;  /* 0x00022e00ff1a7b82 */ /* 0x000e620000000800 */
[----:B------:R-:W-:Y:S05]  /*120a0*/  @!P0 BRA `(.L_x_228) ;  /* 0x0000000000288947 */ /* 0x000fea0003800000 */
[----:B------:R-:W5:Y:S02]  /*120b0*/  LDC R7, c[0x0][0x8f4] ;  /* 0x00023d00ff077b82 */ /* 0x000f640000000800 */
[----:B-----5:R-:W-:-:S05]  /*120c0*/  IADD3 R7, P0, R12, R7, RZ ;  /* 0x000000070c077210 */ /* 0x020fca0007f1e0ff */
        /* <DEDUP_REMOVED lines=8> */
.L_x_228:
[----:B------:R-:W5:Y:S01]  /*12150*/  LDC R4, c[0x0][0x904] ;  /* 0x00024100ff047b82 */ /* 0x000f620000000800 */
[----:B--2---:R-:W-:Y:S01]  /*12160*/  SHF.R.U64 R0, R2, R23, R3 ;  /* 0x0000001702007219 */ /* 0x004fe20000001203 */
[----:B-1----:R-:W-:Y:S01]  /*12170*/  VIADD R5, R18, 0xffffffff ;  /* 0xffffffff12057836 */ /* 0x002fe20000000000 */
[----:B------:R-:W-:Y:S02]  /*12180*/  LOP3.LUT R7, R8, R21, RZ, 0xc0, !PT ;  /* 0x0000001508077212 */ /* 0x000fe400078ec0ff */
[----:B---3--:R-:W-:Y:S02]  /*12190*/  IADD3 R11, -R11, RZ, RZ ;  /* 0x000000ff0b0b7210 */ /* 0x008fe40007ffe1ff */
[----:B------:R-:W-:Y:S01]  /*121a0*/  IADD3 R3, -R0, RZ, RZ ;  /* 0x000000ff00037210 */ /* 0x000fe20007ffe1ff */
[----:B------:R-:W-:Y:S01]  /*121b0*/  IMAD R2, R24, R0, R7 ;  /* 0x0000000018027224 */ /* 0x000fe200078e0207 */
[----:B------:R-:W-:Y:S02]  /*121c0*/  LOP3.LUT R5, R10, R5, RZ, 0xc0, !PT ;  /* 0x000000050a057212 */ /* 0x000fe400078ec0ff */
[----:B------:R-:W-:Y:S01]  /*121d0*/  R2UR UR51, R27 ;  /* 0x000000001b3372ca */ /* 0x000fe200000e0000 */
[----:B----4-:R-:W-:-:S04]  /*121e0*/  IMAD R0, R3, R25, R12 ;  /* 0x0000001903007224 */ /* 0x010fc800078e020c */
[----:B------:R-:W-:Y:S01]  /*121f0*/  IMAD R3, R0, R18, R5 ;  /* 0x0000001200037224 */ /* 0x000fe200078e0205 */
[----:B-----5:R-:W-:-:S13]  /*12200*/  ISETP.NE.AND P0, PT, R4, 0x1, PT ;  /* 0x000000010400780c */ /* 0x020fda0003f05270 */
[----:B------:R-:W-:-:S04]  /*12210*/  @P0 IMAD R19, R13, R11, R20 ;  /* 0x0000000b0d130224 */ /* 0x000fc800078e0214 */
[----:B------:R-:W-:-:S05]  /*12220*/  IMAD R2, R2, R26, R19 ;  /* 0x0000001a02027224 */ /* 0x000fca00078e0213 */
[----:B------:R-:W-:Y:S02]  /*12230*/  SEL R0, R3, R2, !P0 ;  /* 0x0000000203007207 */ /* 0x000fe40004000000 */
[----:B------:R-:W-:Y:S02]  /*12240*/  SEL R2, R2, R3, !P0 ;  /* 0x0000000302027207 */ /* 0x000fe40004000000 */
[----:B------:R-:W-:Y:S01]  /*12250*/  R2UR UR49, R0 ;  /* 0x00000000003172ca */ /* 0x000fe200000e0000 */
[----:B------:R-:W-:-:S14]  /*12260*/  IMAD.MOV.U32 R0, RZ, RZ, 0x1 ;  /* 0x00000001ff007424 */ /* 0x000fdc00078e00ff */
.L_x_226:
[----:B------:R-:W-:Y:S01]  /*12270*/  LOP3.LUT P0, RZ, R0, 0xff, RZ, 0xc0, !PT ;  /* 0x000000ff00ff7812 */ /* 0x000fe2000780c0ff */
[----:B------:R-:W-:Y:S02]  /*12280*/  UIMAD.WIDE.U32 UR4, UR42, -0x55555555, URZ ;  /* 0xaaaaaaab2a0478a5 */ /* 0x000fe4000f8e003f */
[----:B------:R-:W-:Y:S02]  /*12290*/  UIADD3 UR40, UR40, 0x10, URZ ;  /* 0x0000001028287890 */ /* 0x000fe4000fffe03f */
[----:B------:R-:W-:-:S04]  /*122a0*/  USHF.R.U32.HI UR4, URZ, 0x1, UR5 ;  /* 0x000000013f047899 */ /* 0x000fc80008011605 */
[----:B------:R-:W-:-:S04]  /*122b0*/  UIMAD UR42, UR4, -0x3, UR42 ;  /* 0xfffffffd042a78a4 */ /* 0x000fc8000f8e022a */
[----:B------:R-:W-:Y:S08]  /*122c0*/  @P0 BRA `(.L_x_229) ;  /* 0xfffffef400580947 */ /* 0x000ff0000383ffff */
[----:B------:R-:W-:-:S13]  /*122d0*/  PLOP3.LUT P0, PT, PT, PT, PT, 0x8, 0x0 ;  /* 0x000000000000781c */ /* 0x000fda0003f0e170 */
.L_x_22:
[----:B------:R-:W-:Y:S05]  /*122e0*/  @P0 BRA `(.L_x_14) ;  /* 0x0000003c003c0947 */ /* 0x000fea0003800000 */
[----:B------:R-:W-:Y:S01]  /*122f0*/  ULDC.64 UR6, c[0x0][0x588] ;  /* 0x0001620000067ab9 */ /* 0x000fe20000000a00 */
[----:B------:R-:W-:Y:S01]  /*12300*/  ISETP.NE.AND.EX P1, PT, R161, RZ, PT, P1 ;  /* 0x000000ffa100720c */ /* 0x000fe20003f25310 */
[----:B------:R-:W-:-:S04]  /*12310*/  DEPBAR.LE SB0, 0x0 ;  /* 0x000080000000791a */ /* 0x000fc80000000000 */
[----:B------:R-:W-:Y:S01]  /*12320*/  ISETP.NE.U32.AND P0, PT, RZ, UR6, PT ;  /* 0x00000006ff007c0c */ /* 0x000fe2000bf05070 */
[----:B------:R-:W-:Y:S03]  /*12330*/  BSSY B0, `(.L_x_230) ;  /* 0x0000014000007945 */ /* 0x000fe60003800000 */
[----:B------:R-:W-:-:S13]  /*12340*/  ISETP.NE.AND.EX P0, PT, RZ, UR7, PT, P0 ;  /* 0x00000007ff007c0c */ /* 0x000fda000bf05300 */
[----:B------:R-:W-:Y:S05]  /*12350*/  @P0 BRA P1, `(.L_x_231) ;  /* 0x0000000000440947 */ /* 0x000fea0000800000 */
[----:B------:R-:W-:-:S04]  /*12360*/  ISETP.NE.U32.AND P0, PT, R159, RZ, PT ;  /* 0x000000ff9f00720c */ /* 0x000fc80003f05070 */
[----:B------:R-:W-:-:S13]  /*12370*/  ISETP.NE.AND.EX P0, PT, R161, RZ, PT, P0 ;  /* 0x000000ffa100720c */ /* 0x000fda0003f05300 */
[----:B------:R-:W-:Y:S05]  /*12380*/  @!P0 BRA `(.L_x_232) ;  /* 0x00000000002c8947 */ /* 0x000fea0003800000 */
[----:B------:R-:W-:-:S13]  /*12390*/  LOP3.LUT P0, RZ, R160, 0xff, RZ, 0xc0, !PT ;  /* 0x000000ffa0ff7812 */ /* 0x000fda000780c0ff */
[----:B------:R-:W-:Y:S05]  /*123a0*/  @!P0 BRA `(.L_x_233) ;  /* 0x0000000000108947 */ /* 0x000fea0003800000 */
[----:B-----5:R-:W-:-:S13]  /*123b0*/  FSETP.NEU.AND P0, PT, R16, RZ, PT ;  /* 0x000000ff1000720b */ /* 0x020fda0003f0d000 */
[----:B------:R-:W-:Y:S05]  /*123c0*/  @!P0 BREAK B0 ;  /* 0x0000000000008942 */ /* 0x000fea0003800000 */
[----:B------:R-:W-:Y:S05]  /*123d0*/  @P0 BRA `(.L_x_231) ;  /* 0x0000000000240947 */ /* 0x000fea0003800000 */
[----:B------:R-:W-:Y:S05]  /*123e0*/  BRA `(.L_x_14) ;  /* 0x0000003800fc7947 */ /* 0x000fea0003800000 */
.L_x_233:
[----:B------:R-:W-:-:S04]  /*123f0*/  ISETP.NE.U32.AND P0, PT, RZ, UR6, PT ;  /* 0x00000006ff007c0c */ /* 0x000fc8000bf05070 */
[----:B------:R-:W-:-:S13]  /*12400*/  ISETP.NE.AND.EX P0, PT, RZ, UR7, PT, P0 ;  /* 0x00000007ff007c0c */ /* 0x000fda000bf05300 */
[----:B------:R-:W-:Y:S05]  /*12410*/  @!P0 BREAK B0 ;  /* 0x0000000000008942 */ /* 0x000fea0003800000 */
[----:B------:R-:W-:Y:S05]  /*12420*/  @P0 BRA `(.L_x_231) ;  /* 0x0000000000100947 */ /* 0x000fea0003800000 */
[----:B------:R-:W-:Y:S05]  /*12430*/  BRA `(.L_x_14) ;  /* 0x0000003800e87947 */ /* 0x000fea0003800000 */
.L_x_232:
[----:B-----5:R-:W-:-:S13]  /*12440*/  FSETP.NEU.AND P0, PT, R16, RZ, PT ;  /* 0x000000ff1000720b */ /* 0x020fda0003f0d000 */
[----:B------:R-:W-:Y:S05]  /*12450*/  @!P0 BREAK B0 ;  /* 0x0000000000008942 */ /* 0x000fea0003800000 */
[----:B------:R-:W-:Y:S05]  /*12460*/  @!P0 BRA `(.L_x_14) ;  /* 0x0000003800dc8947 */ /* 0x000fea0003800000 */
.L_x_231:
[----:B--2---:R-:W-:Y:S05]  /*12470*/  BSYNC B0 ;  /* 0x0000000000007941 */ /* 0x004fea0003800000 */
.L_x_230:
[----:B------:R-:W-:-:S04]  /*12480*/  ULOP3.LUT UR4, UR59, 0x1, URZ, 0xfc, !UPT ;  /* 0x000000013b047892 */ /* 0x000fc8000f8efc3f */
[----:B------:R-:W-:-:S06]  /*12490*/  UISETP.NE.AND UP0, UPT, UR4, 0x3, UPT ;  /* 0x000000030400788c */ /* 0x000fcc000bf05270 */
[----:B------:R-:W-:-:S13]  /*124a0*/  PLOP3.LUT P0, PT, PT, PT, UP0, 0x80, 0x0 ;  /* 0x000000000000781c */ /* 0x000fda0003f0f008 */
[----:B------:R-:W-:Y:S05]  /*124b0*/  @!P0 BRA `(.L_x_234) ;  /* 0x0000000000048947 */ /* 0x000fea0003800000 */
[----:B------:R-:W-:Y:S01]  /*124c0*/  BPT.TRAP 0x1 ;  /* 0x000000040000795c */ /* 0x000fe20000300000 */
.L_x_234:
[----:B------:R-:W2:Y:S01]  /*124d0*/  S2UR UR5, SR_CgaCtaId ;  /* 0x00000000000579c3 */ /* 0x000ea20000008800 */
[----:B------:R-:W-:Y:S02]  /*124e0*/  UMOV UR4, 0x400 ;  /* 0x0000040000047882 */ /* 0x000fe40000000000 */
[----:B--2---:R-:W-:-:S04]  /*124f0*/  ULEA UR4, UR5, UR4, 0x18 ;  /* 0x0000000405047291 */ /* 0x004fc8000f8ec03f */
[----:B------:R-:W-:-:S04]  /*12500*/  ULEA UR4, UR36, UR4, 0x3 ;  /* 0x0000000424047291 */ /* 0x000fc8000f8e183f */
[----:B------:R-:W-:-:S04]  /*12510*/  UIADD3 UR4, UR4, 0x50, URZ ;  /* 0x0000005004047890 */ /* 0x000fc8000fffe03f */
[----:B------:R-:W-:-:S09]  /*12520*/  UPRMT UR4, UR5, 0x654, UR4 ;  /* 0x0000065405047896 */ /* 0x000fd20008000004 */
[----:B------:R-:W-:Y:S01]  /*12530*/  SYNCS.ARRIVE.TRANS64.RED.A1T0 RZ, [UR4], RZ ;  /* 0x000000ffffff79a7 */ /* 0x000fe20008100404 */
[----:B------:R-:W-:Y:S05]  /*12540*/  BRA `(.L_x_14) ;  /* 0x0000003800a47947 */ /* 0x000fea0003800000 */
.L_x_13:
[----:B------:R-:W3:Y:S01]  /*12550*/  LDL R163, [R1+0x200] ;  /* 0x0002000001a37983 */ /* 0x000ee20000100800 */
[----:B------:R-:W-:-:S03]  /*12560*/  ULDC.64 UR4, c[0x0][0x8f8] ;  /* 0x00023e0000047ab9 */ /* 0x000fc60000000a00 */
[----:B------:R-:W4:Y:S01]  /*12570*/  LDL R162, [R1+0x204] ;  /* 0x0002040001a27983 */ /* 0x000f220000100800 */
[----:B------:R-:W-:Y:S01]  /*12580*/  PRMT R6, RZ, 0x7610, R6 ;  /* 0x00007610ff067816 */ /* 0x000fe20000000006 */
[----:B------:R-:W-:Y:S01]  /*12590*/  IMAD.MOV.U32 R3, RZ, RZ, -0x1 ;  /* 0xffffffffff037424 */ /* 0x000fe200078e00ff */
[----:B------:R-:W-:Y:S02]  /*125a0*/  MOV R2, 0xffffffff ;  /* 0xffffffff00027802 */ /* 0x000fe40000000f00 */
[----:B------:R-:W-:Y:S02]  /*125b0*/  MOV R9, 0xffffffff ;  /* 0xffffffff00097802 */ /* 0x000fe40000000f00 */
[----:B---3--:R-:W-:-:S04]  /*125c0*/  ISETP.GE.U32.AND P0, PT, R163, UR4, PT ;  /* 0x00000004a3007c0c */ /* 0x008fc8000bf06070 */
[----:B----4-:R-:W-:-:S13]  /*125d0*/  ISETP.GE.U32.AND.EX P0, PT, R162, UR5, PT, P0 ;  /* 0x00000005a2007c0c */ /* 0x010fda000bf06100 */
[----:B------:R-:W-:Y:S05]  /*125e0*/  @P0 BRA `(.L_x_235) ;  /* 0x0000000400340947 */ /* 0x000fea0003800000 */
[----:B------:R-:W3:Y:S01]  /*125f0*/  LDC.64 R14, c[0x0][0x8d0] ;  /* 0x00023400ff0e7b82 */ /* 0x000ee20000000a00 */
[----:B------:R-:W-:Y:S01]  /*12600*/  IMAD.MOV.U32 R8, RZ, RZ, R163 ;  /* 0x000000ffff087224 */ /* 0x000fe200078e00a3 */
[----:B------:R-:W-:-:S06]  /*12610*/  MOV R9, R162 ;  /* 0x000000a200097202 */ /* 0x000fcc0000000f00 */
        /* <DEDUP_REMOVED lines=15> */
.L_x_236:
[----:B------:R-:W1:Y:S01]  /*12710*/  LDC.64 R20, c[0x0][0x8e8] ;  /* 0x00023a00ff147b82 */ /* 0x000e620000000a00 */
[-CC-:B------:R-:W-:Y:S02]  /*12720*/  SHF.R.U64 R14, R8, R10.reuse, R9.reuse ;  /* 0x0000000a080e7219 */ /* 0x180fe40000001209 */
[----:B------:R-:W-:Y:S02]  /*12730*/  SHF.R.U32.HI R2, RZ, R10, R9 ;  /* 0x0000000aff027219 */ /* 0x000fe40000011609 */
[----:B------:R-:W-:-:S03]  /*12740*/  IADD3 R7, P0, RZ, -R14, RZ ;  /* 0x8000000eff077210 */ /* 0x000fc60007f1e0ff */
[----:B------:R-:W3:Y:S01]  /*12750*/  LDC R8, c[0x0][0x8c0] ;  /* 0x00023000ff087b82 */ /* 0x000ee20000000800 */
[----:B------:R-:W-:Y:S01]  /*12760*/  IADD3.X R3, RZ, ~R2, RZ, P0, !PT ;  /* 0x80000002ff037210 */ /* 0x000fe200007fe4ff */
[----:B------:R-:W-:-:S04]  /*12770*/  IMAD.MOV.U32 R2, RZ, RZ, R163 ;  /* 0x000000ffff027224 */ /* 0x000fc800078e00a3 */
[----:B------:R-:W-:Y:S01]  /*12780*/  IMAD R6, R3, R16, RZ ;  /* 0x0000001003067224 */ /* 0x000fe200078e02ff */
[----:B------:R-:W-:Y:S01]  /*12790*/  MOV R3, R162 ;  /* 0x000000a200037202 */ /* 0x000fe20000000f00 */
[----:B------:R-:W4:Y:S02]  /*127a0*/  LDC R18, c[0x0][0x8b0] ;  /* 0x00022c00ff127b82 */ /* 0x000f240000000800 */
[----:B------:R-:W-:-:S06]  /*127b0*/  IMAD.WIDE.U32 R2, R7, R16, R2 ;  /* 0x0000001007027225 */ /* 0x000fcc00078e0002 */
[----:B------:R-:W5:Y:S01]  /*127c0*/  LDC R19, c[0x0][0x900] ;  /* 0x00024000ff137b82 */ /* 0x000f620000000800 */
[----:B------:R-:W-:Y:S01]  /*127d0*/  IMAD R7, R7, R17, R6 ;  /* 0x0000001107077224 */ /* 0x000fe200078e0206 */
[----:B-1----:R-:W-:Y:S02]  /*127e0*/  ISETP.NE.U32.AND P0, PT, R20, RZ, PT ;  /* 0x000000ff1400720c */ /* 0x002fe40003f05070 */
[----:B------:R-:W-:Y:S01]  /*127f0*/  MOV R6, 0xffffffff ;  /* 0xffffffff00067802 */ /* 0x000fe20000000f00 */
[----:B------:R-:W-:Y:S01]  /*12800*/  IMAD.IADD R3, R3, 0x1, R7 ;  /* 0x0000000103037824 */ /* 0x000fe200078e0207 */
[----:B------:R-:W-:Y:S02]  /*12810*/  ISETP.NE.AND.EX P0, PT, R21, RZ, PT, P0 ;  /* 0x000000ff1500720c */ /* 0x000fe40003f05300 */
[----:B------:R-:W1:Y:S02]  /*12820*/  LDC R17, c[0x0][0x8a8] ;  /* 0x00022a00ff117b82 */ /* 0x000e640000000800 */
[----:B---3--:R-:W-:-:S02]  /*12830*/  SHF.R.U64 R10, R2, R8, R3 ;  /* 0x00000008020a7219 */ /* 0x008fc40000001203 */
[----:B------:R-:W-:-:S04]  /*12840*/  SHF.R.U32.HI R3, RZ, R8, R3 ;  /* 0x00000008ff037219 */ /* 0x000fc80000011603 */
[----:B------:R-:W3:Y:S01]  /*12850*/  LDC R22, c[0x0][0x8f0] ;  /* 0x00023c00ff167b82 */ /* 0x000ee20000000800 */
[-CC-:B----4-:R-:W-:Y:S02]  /*12860*/  SHF.R.U64 R15, R10, R18.reuse, R3.reuse ;  /* 0x000000120a0f7219 */ /* 0x190fe40000001203 */
[----:B------:R-:W-:Y:S01]  /*12870*/  SHF.R.U32.HI R2, RZ, R18, R3 ;  /* 0x00000012ff027219 */ /* 0x000fe20000011603 */
[----:B------:R-:W-:-:S04]  /*12880*/  IMAD.MOV.U32 R18, RZ, RZ, 0x1 ;  /* 0x00000001ff127424 */ /* 0x000fc800078e00ff */
[----:B------:R-:W4:Y:S01]  /*12890*/  LDC R23, c[0x0][0x8e0] ;  /* 0x00023800ff177b82 */ /* 0x000f220000000800 */
[-C--:B-----5:R-:W-:Y:S02]  /*128a0*/  SHF.L.U32 R6, R6, R19.reuse, RZ ;  /* 0x0000001306067219 */ /* 0x0a0fe400000006ff */
[-CC-:B------:R-:W-:Y:S02]  /*128b0*/  SHF.R.U64 R16, R15, R19.reuse, R2.reuse ;  /* 0x000000130f107219 */ /* 0x180fe40000001202 */
[----:B------:R-:W-:Y:S02]  /*128c0*/  SHF.R.U32.HI R3, RZ, R19, R2 ;  /* 0x00000013ff037219 */ /* 0x000fe40000011602 */
[----:B------:R-:W-:Y:S01]  /*128d0*/  LOP3.LUT R24, RZ, R6, RZ, 0x33, !PT ;  /* 0x00000006ff187212 */ /* 0x000fe200078e33ff */
[----:B------:R-:W1:Y:S01]  /*128e0*/  LDC R25, c[0x0][0x8b8] ;  /* 0x00022e00ff197b82 */ /* 0x000e620000000800 */
[----:B------:R-:W-:Y:S01]  /*128f0*/  MOV R2, R16 ;  /* 0x0000001000027202 */ /* 0x000fe20000000f00 */
[----:B------:R-:W-:Y:S06]  /*12900*/  @!P0 BRA `(.L_x_237) ;  /* 0x0000000000288947 */ /* 0x000fec0003800000 */
        /* <DEDUP_REMOVED lines=10> */
.L_x_237:
[----:B------:R-:W5:Y:S01]  /*129b0*/  LDC R6, c[0x0][0x904] ;  /* 0x00024100ff067b82 */ /* 0x000f620000000800 */
[----:B---3--:R-:W-:Y:S01]  /*129c0*/  SHF.R.U64 R3, R2, R22, R3 ;  /* 0x0000001602037219 */ /* 0x008fe20000001203 */
[----:B------:R-:W-:Y:S01]  /*129d0*/  IMAD.MOV.U32 R9, RZ, RZ, R14 ;  /* 0x000000ffff097224 */ /* 0x000fe200078e000e */
[----:B------:R-:W-:Y:S02]  /*129e0*/  SHF.L.U32 R18, R18, R19, RZ ;  /* 0x0000001312127219 */ /* 0x000fe400000006ff */
[----:B------:R-:W-:Y:S01]  /*129f0*/  LOP3.LUT R2, R15, R24, RZ, 0xc0, !PT ;  /* 0x000000180f027212 */ /* 0x000fe200078ec0ff */
[----:B------:R-:W-:Y:S01]  /*12a00*/  IMAD.MOV R5, RZ, RZ, -R3 ;  /* 0x000000ffff057224 */ /* 0x000fe200078e0a03 */
[----:B-1----:R-:W-:-:S03]  /*12a10*/  IADD3 R7, R17, -0x1, RZ ;  /* 0xffffffff11077810 */ /* 0x002fc60007ffe0ff */
[----:B------:R-:W-:Y:S01]  /*12a20*/  IMAD R3, R18, R3, R2 ;  /* 0x0000000312037224 */ /* 0x000fe200078e0202 */
[----:B------:R-:W-:Y:S01]  /*12a30*/  LOP3.LUT R7, R10, R7, RZ, 0xc0, !PT ;  /* 0x000000070a077212 */ /* 0x000fe200078ec0ff */
[----:B----4-:R-:W-:-:S04]  /*12a40*/  IMAD R2, R5, R23, R16 ;  /* 0x0000001705027224 */ /* 0x010fc800078e0210 */
[----:B------:R-:W-:Y:S01]  /*12a50*/  IMAD R5, R2, R17, R7 ;  /* 0x0000001102057224 */ /* 0x000fe200078e0207 */
[----:B-----5:R-:W-:Y:S02]  /*12a60*/  ISETP.NE.AND P0, PT, R6, 0x1, PT ;  /* 0x000000010600780c */ /* 0x020fe40003f05270 */
[----:B------:R-:W-:-:S11]  /*12a70*/  MOV R6, 0x1 ;  /* 0x0000000100067802 */ /* 0x000fd60000000f00 */
[----:B------:R-:W-:-:S04]  /*12a80*/  @P0 IMAD R0, R11, R12, R4 ;  /* 0x0000000c0b000224 */ /* 0x000fc800078e0204 */
[----:B------:R-:W-:-:S05]  /*12a90*/  IMAD R0, R3, R25, R0 ;  /* 0x0000001903007224 */ /* 0x000fca00078e0200 */
[----:B------:R-:W-:Y:S02]  /*12aa0*/  SEL R3, R5, R0, !P0 ;  /* 0x0000000005037207 */ /* 0x000fe40004000000 */
[----:B------:R-:W-:-:S07]  /*12ab0*/  SEL R2, R0, R5, !P0 ;  /* 0x0000000500027207 */ /* 0x000fce0004000000 */
.L_x_235:
[----:B------:R-:W-:-:S08]  /*12ac0*/  NOP ;  /* 0x0000000000007918 */ /* 0x000fd00000000000 */
[----:B-1----:R-:W1:-:S00]  /*12ad0*/  USETMAXREG.DEALLOC.CTAPOOL 0x18 ;  /* 0x00000018000079c8 */ /* 0x002e4000080e0500 */
[----:B------:R-:W-:-:S06]  /*12ae0*/  UISETP.NE.AND UP0, UPT, UR58, 0x1, UPT ;  /* 0x000000013a00788c */ /* 0x000fcc000bf05270 */
[----:B------:R-:W-:-:S13]  /*12af0*/  PLOP3.LUT P0, PT, PT, PT, UP0, 0x80, 0x0 ;  /* 0x000000000000781c */ /* 0x000fda0003f0f008 */
[----:B-1----:R-:W-:Y:S05]  /*12b00*/  @!P0 BRA `(.L_x_14) ;  /* 0x0000003400348947 */ /* 0x002fea0003800000 */
[----:B------:R-:W-:-:S06]  /*12b10*/  UISETP.NE.AND UP0, UPT, UR58, URZ, UPT ;  /* 0x0000003f3a00728c */ /* 0x000fcc000bf05270 */
[----:B------:R-:W-:-:S13]  /*12b20*/  PLOP3.LUT P0, PT, PT, PT, UP0, 0x80, 0x0 ;  /* 0x000000000000781c */ /* 0x000fda0003f0f008 */
[----:B------:R-:W-:Y:S05]  /*12b30*/  @!P0 BRA `(.L_x_238) ;  /* 0x00000024003c8947 */ /* 0x000fea0003800000 */
[----:B------:R-:W-:-:S04]  /*12b40*/  UISETP.NE.AND UP0, UPT, UR60, URZ, UPT ;  /* 0x0000003f3c00728c */ /* 0x000fc8000bf05270 */
[----:B------:R-:W-:-:S06]  /*12b50*/  UISETP.NE.OR UP0, UPT, UR58, 0x2, UP0 ;  /* 0x000000023a00788c */ /* 0x000fcc0008705670 */
[----:B------:R-:W-:-:S13]  /*12b60*/  PLOP3.LUT P0, PT, PT, PT, UP0, 0x80, 0x0 ;  /* 0x000000000000781c */ /* 0x000fda0003f0f008 */
[----:B------:R-:W-:Y:S05]  /*12b70*/  @P0 BRA `(.L_x_14) ;  /* 0x0000003400180947 */ /* 0x000fea0003800000 */
[----:B------:R-:W-:-:S13]  /*12b80*/  LOP3.LUT P2, RZ, R6, 0xff, RZ, 0xc0, !PT ;  /* 0x000000ff06ff7812 */ /* 0x000fda000784c0ff */
[----:B------:R-:W-:Y:S05]  /*12b90*/  @!P2 BRA `(.L_x_239) ;  /* 0x000000000018a947 */ /* 0x000fea0003800000 */
[----:B------:R-:W-:Y:S01]  /*12ba0*/  UMOV UR4, 0x400 ;  /* 0x0000040000047882 */ /* 0x000fe20000000000 */
[----:B------:R-:W-:Y:S01]  /*12bb0*/  MOV R0, RZ ;  /* 0x000000ff00007202 */ /* 0x000fe20000000f00 */
[----:B--2---:R-:W-:-:S03]  /*12bc0*/  ULEA UR4, UR45, UR4, 0x18 ;  /* 0x000000042d047291 */ /* 0x004fc6000f8ec03f */
[----:B------:R-:W-:-:S06]  /*12bd0*/  SHF.L.U32 R0, R0, 0x1f, RZ ;  /* 0x0000001f00007819 */ /* 0x000fcc00000006ff */
[----:B------:R-:W1:Y:S02]  /*12be0*/  SYNCS.PHASECHK.TRANS64.TRYWAIT P0, [UR4+0x78], R0 ;  /* 0x00007800ff0075a7 */ /* 0x000e640008000144 */
[----:B-1----:R-:W-:Y:S05]  /*12bf0*/  @!P0 BRA `(.L_x_240) ;  /* 0x0000003800708947 */ /* 0x002fea0003800000 */
.L_x_239:
[----:B-1----:R-:W-:Y:S01]  /*12c00*/  PRMT R0, RZ, 0x7610, R0 ;  /* 0x00007610ff007816 */ /* 0x002fe20000000000 */
[----:B------:R-:W-:Y:S06]  /*12c10*/  @P1 BRA `(.L_x_241) ;  /* 0x0000000000301947 */ /* 0x000fec0003800000 */
[----:B------:R-:W-:Y:S02]  /*12c20*/  ULDC.64 UR4, c[0x0][0x588] ;  /* 0x0001620000047ab9 */ /* 0x000fe40000000a00 */
[----:B------:R-:W-:-:S04]  /*12c30*/  ISETP.NE.U32.AND P0, PT, RZ, UR4, PT ;  /* 0x00000004ff007c0c */ /* 0x000fc8000bf05070 */
[----:B------:R-:W-:-:S13]  /*12c40*/  ISETP.NE.AND.EX P0, PT, RZ, UR5, PT, P0 ;  /* 0x00000005ff007c0c */ /* 0x000fda000bf05300 */
[----:B------:R-:W-:Y:S05]  /*12c50*/  @!P0 BRA `(.L_x_242) ;  /* 0x0000000000188947 */ /* 0x000fea0003800000 */
[----:B------:R-:W-:Y:S02]  /*12c60*/  ULDC.64 UR4, c[0x0][0x588] ;  /* 0x0001620000047ab9 */ /* 0x000fe40000000a00 */
[----:B------:R-:W-:Y:S01]  /*12c70*/  IMAD.U32 R6, RZ, RZ, UR4 ;  /* 0x00000004ff067e24 */ /* 0x000fe2000f8e00ff */
[----:B------:R-:W-:-:S05]  /*12c80*/  MOV R7, UR5 ;  /* 0x0000000500077c02 */ /* 0x000fca0008000f00 */
[----:B------:R1:W5:Y:S01]  /*12c90*/  LDG.E R6, desc[UR56][R6.64] ;  /* 0x0000003806067981 */ /* 0x000362000c1e1900 */
[----:B------:R-:W-:Y:S01]  /*12ca0*/  IMAD.MOV.U32 R0, RZ, RZ, 0x1 ;  /* 0x00000001ff007424 */ /* 0x000fe200078e00ff */
[----:B------:R-:W-:Y:S06]  /*12cb0*/  BRA `(.L_x_241) ;  /* 0x0000000000087947 */ /* 0x000fec0003800000 */
.L_x_242:
[----:B------:R-:W3:Y:S01]  /*12cc0*/  LDC R6, c[0x0][0x580] ;  /* 0x00016000ff067b82 */ /* 0x000ee20000000800 */
[----:B------:R-:W-:-:S07]  /*12cd0*/  MOV R0, 0x1 ;  /* 0x0000000100007802 */ /* 0x000fce0000000f00 */
.L_x_241:
[----:B------:R-:W-:Y:S05]  /*12ce0*/  @!P2 BRA `(.L_x_243) ;  /* 0x000000200054a947 */ /* 0x000fea0003800000 */
[----:B------:R-:W4:Y:S01]  /*12cf0*/  LDC R16, c[0x0][0x900] ;  /* 0x00024000ff107b82 */ /* 0x000f220000000800 */
[----:B------:R-:W-:Y:S01]  /*12d00*/  IMAD.MOV.U32 R5, RZ, RZ, -0x1 ;  /* 0xffffffffff057424 */ /* 0x000fe200078e00ff */
[----:B-1----:R-:W-:Y:S01]  /*12d10*/  MOV R7, 0x1 ;  /* 0x0000000100077802 */ /* 0x002fe20000000f00 */
[----:B------:R-:W-:Y:S01]  /*12d20*/  ULOP3.LUT UR21, UR59, 0x2, URZ, 0xfc, !UPT ;  /* 0x000000023b157892 */ /* 0x000fe2000f8efc3f */
[----:B------:R-:W-:Y:S01]  /*12d30*/  ULDC.64 UR6, c[0x0][0x198] ;  /* 0x0000660000067ab9 */ /* 0x000fe20000000a00 */
[----:B------:R-:W-:Y:S01]  /*12d40*/  ULDC.64 UR38, c[0x0][0x588] ;  /* 0x0001620000267ab9 */ /* 0x000fe20000000a00 */
[----:B------:R-:W-:Y:S02]  /*12d50*/  ULDC.64 UR30, c[0x0][0x8f8] ;  /* 0x00023e00001e7ab9 */ /* 0x000fe40000000a00 */
[----:B------:R-:W1:Y:S01]  /*12d60*/  LDC R17, c[0x0][0x8a8] ;  /* 0x00022a00ff117b82 */ /* 0x000e620000000800 */
[----:B------:R-:W-:Y:S01]  /*12d70*/  ULDC.64 UR22, c[0x0][0x590] ;  /* 0x0001640000167ab9 */ /* 0x000fe20000000a00 */
[----:B----4-:R-:W-:-:S02]  /*12d80*/  SHF.L.U32 R5, R5, R16, RZ ;  /* 0x0000001005057219 */ /* 0x010fc400000006ff */
[----:B------:R-:W-:Y:S02]  /*12d90*/  SHF.L.U32 R16, R7, R16, RZ ;  /* 0x0000001007107219 */ /* 0x000fe400000006ff */
[----:B------:R-:W-:Y:S01]  /*12da0*/  LOP3.LUT R14, RZ, R5, RZ, 0x33, !PT ;  /* 0x00000005ff0e7212 */ /* 0x000fe200078e33ff */
[----:B-1----:R-:W-:-:S07]  /*12db0*/  VIADD R17, R17, 0xffffffff ;  /* 0xffffffff11117836 */ /* 0x002fce0000000000 */
.L_x_347:
[----:B------:R-:W-:Y:S02]  /*12dc0*/  ISETP.NE.U32.AND P0, PT, RZ, UR22, PT ;  /* 0x00000016ff007c0c */ /* 0x000fe4000bf05070 */
[----:B------:R-:W-:Y:S02]  /*12dd0*/  R2UR UR51, R2 ;  /* 0x00000000023372ca */ /* 0x000fe400000e0000 */
[----:B------:R-:W-:Y:S02]  /*12de0*/  R2UR UR50, R3 ;  /* 0x00000000033272ca */ /* 0x000fe400000e0000 */
[----:B------:R-:W-:-:S09]  /*12df0*/  ISETP.NE.AND.EX P0, PT, RZ, UR23, PT, P0 ;  /* 0x00000017ff007c0c */ /* 0x000fd2000bf05300 */
[----:B------:R-:W-:Y:S02]  /*12e00*/  USHF.L.U32 UR51, UR51, 0x8, URZ ;  /* 0x0000000833337899 */ /* 0x000fe4000800063f */
[----:B------:R-:W-:Y:S02]  /*12e10*/  USHF.L.U32 UR50, UR50, 0x8, URZ ;  /* 0x0000000832327899 */ /* 0x000fe4000800063f */
[----:B------:R-:W-:Y:S10]  /*12e20*/  @!P0 BRA `(.L_x_244) ;  /* 0x00000000002c8947 */ /* 0x000ff40003800000 */
[----:B------:R-:W-:-:S04]  /*12e30*/  ISETP.NE.U32.AND P1, PT, RZ, UR38, PT ;  /* 0x00000026ff007c0c */ /* 0x000fc8000bf25070 */
[----:B------:R-:W-:-:S13]  /*12e40*/  ISETP.NE.AND.EX P1, PT, RZ, UR39, PT, P1 ;  /* 0x00000027ff007c0c */ /* 0x000fda000bf25310 */
[----:B------:R-:W-:Y:S05]  /*12e50*/  @!P1 BRA `(.L_x_245) ;  /* 0x0000000000189947 */ /* 0x000fea0003800000 */
[----:B------:R-:W1:Y:S01]  /*12e60*/  LDC.64 R2, c[0x0][0x588] ;  /* 0x00016200ff027b82 */ /* 0x000e620000000a00 */
[----:B------:R-:W-:-:S04]  /*12e70*/  IMAD R5, R9, UR22, RZ ;  /* 0x0000001609057c24 */ /* 0x000fc8000f8e02ff */
[----:B-1----:R-:W-:-:S05]  /*12e80*/  IMAD.WIDE R2, R5, 0x4, R2 ;  /* 0x0000000405027825 */ /* 0x002fca00078e0202 */
[----:B---3-5:R4:W5:Y:S01]  /*12e90*/  LDG.E R6, desc[UR56][R2.64] ;  /* 0x0000003802067981 */ /* 0x028962000c1e1900 */
[----:B------:R-:W-:Y:S01]  /*12ea0*/  MOV R0, 0x1 ;  /* 0x0000000100007802 */ /* 0x000fe20000000f00 */
[----:B------:R-:W-:Y:S06]  /*12eb0*/  BRA `(.L_x_244) ;  /* 0x0000000000087947 */ /* 0x000fec0003800000 */
.L_x_245:
[----:B---3-5:R-:W1:Y:S01]  /*12ec0*/  LDC R6, c[0x0][0x580] ;  /* 0x00016000ff067b82 */ /* 0x028e620000000800 */
[----:B------:R-:W-:-:S07]  /*12ed0*/  IMAD.MOV.U32 R0, RZ, RZ, 0x1 ;  /* 0x00000001ff007424 */ /* 0x000fce00078e00ff */
.L_x_244:
[----:B------:R-:W-:Y:S05]  /*12ee0*/  @!P0 BRA `(.L_x_246) ;  /* 0x00000000001c8947 */ /* 0x000fea0003800000 */
[----:B------:R-:W-:-:S13]  /*12ef0*/  LOP3.LUT P2, RZ, R0, 0xff, RZ, 0xc0, !PT ;  /* 0x000000ff00ff7812 */ /* 0x000fda000784c0ff */
[----:B----4-:R-:W4:Y:S02]  /*12f00*/  @!P2 LDC.64 R2, c[0x0][0x588] ;  /* 0x00016200ff02ab82 */ /* 0x010f240000000a00 */
[----:B----4-:R-:W-:-:S04]  /*12f10*/  @!P2 ISETP.NE.U32.AND P0, PT, R2, RZ, PT ;  /* 0x000000ff0200a20c */ /* 0x010fc80003f05070 */
[----:B------:R-:W-:Y:S02]  /*12f20*/  @!P2 ISETP.NE.AND.EX P1, PT, R3, RZ, PT, P0 ;  /* 0x000000ff0300a20c */ /* 0x000fe40003f25300 */
[----:B-1-3-5:R-:W-:Y:S02]  /*12f30*/  @P2 FSETP.EQ.AND P0, PT, R6, RZ, PT ;  /* 0x000000ff0600220b */ /* 0x02afe40003f02000 */
[----:B------:R-:W-:Y:S01]  /*12f40*/  @!P2 PLOP3.LUT P0, PT, P1, PT, PT, 0x8, 0x0 ;  /* 0x000000000000a81c */ /* 0x000fe20000f0e170 */
[----:B------:R-:W-:-:S12]  /*12f50*/  BRA `(.L_x_247) ;  /* 0x0000000000047947 */ /* 0x000fd80003800000 */
.L_x_246:
[----:B-1-3-5:R-:W-:-:S13]  /*12f60*/  FSETP.EQ.AND P0, PT, R6, RZ, PT ;  /* 0x000000ff0600720b */ /* 0x02afda0003f02000 */
.L_x_247:
[----:B------:R-:W-:Y:S01]  /*12f70*/  UISETP.NE.AND UP0, UPT, UR21, 0x3, UPT ;  /* 0x000000031500788c */ /* 0x000fe2000bf05270 */
[----:B------:R-:W-:-:S04]  /*12f80*/  ELECT P1, URZ, PT ;  /* 0x00000000003f782f */ /* 0x000fc80003820000 */
[----:B------:R-:W-:Y:S02]  /*12f90*/  PLOP3.LUT P0, PT, P1, P0, PT, 0x20, 0x0 ;  /* 0x000000000000781c */ /* 0x000fe40000f00470 */
[----:B------:R-:W-:-:S13]  /*12fa0*/  PLOP3.LUT P1, PT, PT, PT, UP0, 0x80, 0x0 ;  /* 0x000000000000781c */ /* 0x000fda0003f2f008 */
[----:B------:R-:W-:Y:S05]  /*12fb0*/  @!P1 BRA `(.L_x_248) ;  /* 0x0000000000049947 */ /* 0x000fea0003800000 */
[----:B--2---:R-:W-:Y:S01]  /*12fc0*/  BPT.TRAP 0x1 ;  /* 0x000000040000795c */ /* 0x004fe20000300000 */
.L_x_248:
[----:B--2---:R-:W1:Y:S01]  /*12fd0*/  S2UR UR45, SR_CgaCtaId ;  /* 0x00000000002d79c3 */ /* 0x004e620000008800 */
[----:B------:R-:W-:Y:S01]  /*12fe0*/  UMOV UR4, 0x400 ;  /* 0x0000040000047882 */ /* 0x000fe20000000000 */
[----:B----4-:R-:W-:-:S04]  /*12ff0*/  MOV R2, 0x1 ;  /* 0x0000000100027802 */ /* 0x010fc80000000f00 */
[----:B------:R-:W-:Y:S01]  /*13000*/  SHF.L.U32 R2, R2, 0x1f, RZ ;  /* 0x0000001f02027819 */ /* 0x000fe200000006ff */
[----:B-1----:R-:W-:-:S09]  /*13010*/  ULEA UR4, UR45, UR4, 0x18 ;  /* 0x000000042d047291 */ /* 0x002fd2000f8ec03f */
[----:B------:R-:W1:Y:S02]  /*13020*/  SYNCS.PHASECHK.TRANS64.TRYWAIT P2, [UR4+0x50], R2 ;  /* 0x00005002ff0075a7 */ /* 0x000e640008040144 */
[----:B-1----:R-:W-:Y:S05]  /*13030*/  @!P2 BRA `(.L_x_249) ;  /* 0x000000340078a947 */ /* 0x002fea0003800000 */
.L_x_389:
[----:B------:R-:W-:Y:S04]  /*13040*/  BSSY B0, `(.L_x_250) ;  /* 0x000000e000007945 */ /* 0x000fe80003800000 */
[----:B------:R-:W-:Y:S05]  /*13050*/  @!P0 BRA `(.L_x_251) ;  /* 0x0000000000308947 */ /* 0x000fea0003800000 */
[----:B------:R-:W-:Y:S01]  /*13060*/  R2UR UR52, R9 ;  /* 0x00000000093472ca */ /* 0x000fe200000e0000 */
[----:B------:R-:W-:Y:S02]  /*13070*/  UIADD3 UR8, UP0, UR6, 0x3f0, URZ ;  /* 0x000003f006087890 */ /* 0x000fe4000ff1e03f */
[----:B------:R-:W-:Y:S02]  /*13080*/  UIADD3 UR48, UR4, 0x200, URZ ;  /* 0x0000020004307890 */ /* 0x000fe4000fffe03f */
[----:B------:R-:W-:Y:S02]  /*13090*/  UIADD3 UR49, UR4, 0x30, URZ ;  /* 0x0000003004317890 */ /* 0x000fe4000fffe03f */
[----:B------:R-:W-:Y:S01]  /*130a0*/  UIADD3.X UR9, URZ, UR7, URZ, UP0, !UPT ;  /* 0x000000073f097290 */ /* 0x000fe200087fe43f */
[----:B------:R-:W-:Y:S01]  /*130b0*/  UMOV UR10, 0x0 ;  /* 0x00000000000a7882 */ /* 0x000fe20000000000 */
[----:B------:R-:W-:-:S07]  /*130c0*/  UMOV UR11, 0x10000000 ;  /* 0x10000000000b7882 */ /* 0x000fce0000000000 */
[----:B------:R2:W-:Y:S02]  /*130d0*/  UTMALDG.3D [UR48], [UR8], desc[UR10] ;  /* 0x00000a30080075b4 */ /* 0x0005e40008011000 */
[----:B--2---:R-:W-:Y:S05]  /*130e0*/  @!P1 BRA `(.L_x_252) ;  /* 0x0000000000049947 */ /* 0x004fea0003800000 */
[----:B------:R-:W-:Y:S01]  /*130f0*/  BPT.TRAP 0x1 ;  /* 0x000000040000795c */ /* 0x000fe20000300000 */
.L_x_252:
[----:B-1----:R-:W1:Y:S02]  /*13100*/  LDC R3, c[0x0][0x800] ;  /* 0x00020000ff037b82 */ /* 0x002e640000000800 */
[----:B-1----:R2:W-:Y:S02]  /*13110*/  SYNCS.ARRIVE.TRANS64.RED.A0TR RZ, [UR4+0x30], R3 ;  /* 0x00003003ffff79a7 */ /* 0x0025e40008300404 */
.L_x_251:
[----:B------:R-:W-:Y:S05]  /*13120*/  BSYNC B0 ;  /* 0x0000000000007941 */ /* 0x000fea0003800000 */
.L_x_250:
[----:B------:R-:W-:Y:S05]  /*13130*/  @!P1 BRA `(.L_x_253) ;  /* 0x0000000000049947 */ /* 0x000fea0003800000 */
[----:B------:R-:W-:Y:S01]  /*13140*/  BPT.TRAP 0x1 ;  /* 0x000000040000795c */ /* 0x000fe20000300000 */
.L_x_253:
[----:B------:R-:W-:-:S04]  /*13150*/  UIADD3 UR41, UR4, 0x30, URZ ;  /* 0x0000003004297890 */ /* 0x000fc8000fffe03f */
[----:B------:R-:W-:-:S09]  /*13160*/  UPRMT UR14, UR45, 0x654, UR41 ;  /* 0x000006542d0e7896 */ /* 0x000fd20008000029 */
[----:B------:R-:W-:Y:S01]  /*13170*/  SYNCS.ARRIVE.TRANS64.RED.A1T0 RZ, [UR14], RZ ;  /* 0x000000ffffff79a7 */ /* 0x000fe2000810040e */
[----:B------:R-:W-:Y:S05]  /*13180*/  @!P1 BRA `(.L_x_254) ;  /* 0x0000000000049947 */ /* 0x000fea0003800000 */
[----:B------:R-:W-:Y:S01]  /*13190*/  BPT.TRAP 0x1 ;  /* 0x000000040000795c */ /* 0x000fe20000300000 */
.L_x_254:
[----:B------:R-:W3:Y:S02]  /*131a0*/  SYNCS.PHASECHK.TRANS64.TRYWAIT P2, [UR4+0x58], R2 ;  /* 0x00005802ff0075a7 */ /* 0x000ee40008040144 */
[----:B---3--:R-:W-:Y:S05]  /*131b0*/  @!P2 BRA `(.L_x_255) ;  /* 0x000000340030a947 */ /* 0x008fea0003800000 */
.L_x_390:
[----:B------:R-:W-:Y:S04]  /*131c0*/  BSSY B0, `(.L_x_256) ;  /* 0x0000010000007945 */ /* 0x000fe80003800000 */
[----:B------:R-:W-:Y:S05]  /*131d0*/  @!P0 BRA `(.L_x_257) ;  /* 0x0000000000388947 */ /* 0x000fea0003800000 */
[----:B------:R-:W-:Y:S01]  /*131e0*/  UIADD3 UR16, UP0, UR6, 0x3f0, URZ ;  /* 0x000003f006107890 */ /* 0x000fe2000ff1e03f */
[----:B------:R-:W-:Y:S01]  /*131f0*/  R2UR UR12, R9 ;  /* 0x00000000090c72ca */ /* 0x000fe200000e0000 */
[----:B------:R-:W-:Y:S02]  /*13200*/  UIADD3 UR11, UR51, 0x80, URZ ;  /* 0x00000080330b7890 */ /* 0x000fe4000fffe03f */
[----:B------:R-:W-:Y:S02]  /*13210*/  UIADD3 UR8, UR4, 0x2200, URZ ;  /* 0x0000220004087890 */ /* 0x000fe4000fffe03f */
[----:B------:R-:W-:Y:S02]  /*13220*/  UIADD3 UR9, UR4, 0x38, URZ ;  /* 0x0000003804097890 */ /* 0x000fe4000fffe03f */
[----:B------:R-:W-:Y:S01]  /*13230*/  UIADD3.X UR17, URZ, UR7, URZ, UP0, !UPT ;  /* 0x000000073f117290 */ /* 0x000fe200087fe43f */
[----:B------:R-:W-:Y:S01]  /*13240*/  UMOV UR18, 0x0 ;  /* 0x0000000000127882 */ /* 0x000fe20000000000 */
[----:B------:R-:W-:Y:S01]  /*13250*/  UMOV UR19, 0x10000000 ;  /* 0x1000000000137882 */ /* 0x000fe20000000000 */
[----:B------:R-:W-:-:S06]  /*13260*/  UMOV UR10, UR50 ;  /* 0x00000032000a7c82 */ /* 0x000fcc0008000000 */
[----:B------:R3:W-:Y:S02]  /*13270*/  UTMALDG.3D [UR8], [UR16], desc[UR18] ;  /* 0x00001208100075b4 */ /* 0x0007e40008011000 */
[----:B---3--:R-:W-:Y:S05]  /*13280*/  @!P1 BRA `(.L_x_258) ;  /* 0x0000000000049947 */ /* 0x008fea0003800000 */
[----:B------:R-:W-:Y:S01]  /*13290*/  BPT.TRAP 0x1 ;  /* 0x000000040000795c */ /* 0x000fe20000300000 */
.L_x_258:
[----:B-12---:R-:W1:Y:S02]  /*132a0*/  LDC R3, c[0x0][0x800] ;  /* 0x00020000ff037b82 */ /* 0x006e640000000800 */
[----:B-1----:R3:W-:Y:S02]  /*132b0*/  SYNCS.ARRIVE.TRANS64.RED.A0TR RZ, [UR4+0x38], R3 ;  /* 0x00003803ffff79a7 */ /* 0x0027e40008300404 */
.L_x_257:
[----:B------:R-:W-:Y:S05]  /*132c0*/  BSYNC B0 ;  /* 0x0000000000007941 */ /* 0x000fea0003800000 */
.L_x_256:
[----:B------:R-:W-:Y:S05]  /*132d0*/  @!P1 BRA `(.L_x_259) ;  /* 0x0000000000049947 */ /* 0x000fea0003800000 */
[----:B------:R-:W-:Y:S01]  /*132e0*/  BPT.TRAP 0x1 ;  /* 0x000000040000795c */ /* 0x000fe20000300000 */
.L_x_259:
[----:B------:R-:W-:Y:S02]  /*132f0*/  UIADD3 UR33, UR4, 0x38, URZ ;  /* 0x0000003804217890 */ /* 0x000fe4000fffe03f */
[----:B------:R-:W-:Y:S02]  /*13300*/  UIADD3 UR10, UR50, 0x20, URZ ;  /* 0x00000020320a7890 */ /* 0x000fe4000fffe03f */
[----:B------:R-:W-:-:S09]  /*13310*/  UPRMT UR13, UR45, 0x654, UR33 ;  /* 0x000006542d0d7896 */ /* 0x000fd20008000021 */
[----:B------:R-:W-:Y:S01]  /*13320*/  SYNCS.ARRIVE.TRANS64.RED.A1T0 RZ, [UR13], RZ ;  /* 0x000000ffffff79a7 */ /* 0x000fe2000810040d */
[----:B------:R-:W-:Y:S05]  /*13330*/  @!P1 BRA `(.L_x_260) ;  /* 0x0000000000049947 */ /* 0x000fea0003800000 */
[----:B------:R-:W-:Y:S01]  /*13340*/  BPT.TRAP 0x1 ;  /* 0x000000040000795c */ /* 0x000fe20000300000 */
.L_x_260:
[----:B------:R-:W4:Y:S02]  /*13350*/  SYNCS.PHASECHK.TRANS64.TRYWAIT P2, [UR4+0x60], R2 ;  /* 0x00006002ff0075a7 */ /* 0x000f240008040144 */
[----:B----4-:R-:W-:Y:S05]  /*13360*/  @!P2 BRA `(.L_x_261) ;  /* 0x0000003000dca947 */ /* 0x010fea0003800000 */
.L_x_391:
        /* <DEDUP_REMOVED lines=8> */
[----:B------:R-:W-:Y:S01]  /*133f0*/  UMOV UR19, 0x10000000 ;  /* 0x1000000000137882 */ /* 0x000fe20000000000 */
[----:B------:R-:W-:-:S06]  /*13400*/  UMOV UR11, UR51 ;  /* 0x00000033000b7c82 */ /* 0x000fcc0008000000 */
[----:B------:R4:W-:Y:S02]  /*13410*/  UTMALDG.3D [UR8], [UR16], desc[UR18] ;  /* 0x00001208100075b4 */ /* 0x0009e40008011000 */
[----:B----4-:R-:W-:Y:S05]  /*13420*/  @!P1 BRA `(.L_x_264) ;  /* 0x0000000000049947 */ /* 0x010fea0003800000 */
[----:B------:R-:W-:Y:S01]  /*13430*/  BPT.TRAP 0x1 ;  /* 0x000000040000795c */ /* 0x000fe20000300000 */
.L_x_264:
[----:B-123--:R-:W1:Y:S02]  /*13440*/  LDC R3, c[0x0][0x800] ;  /* 0x00020000ff037b82 */ /* 0x00ee640000000800 */
[----:B-1----:R4:W-:Y:S02]  /*13450*/  SYNCS.ARRIVE.TRANS64.RED.A0TR RZ, [UR4+0x40], R3 ;  /* 0x00004003ffff79a7 */ /* 0x0029e40008300404 */
.L_x_263:
[----:B------:R-:W-:Y:S05]  /*13460*/  BSYNC B0 ;  /* 0x0000000000007941 */ /* 0x000fea0003800000 */
.L_x_262:
[----:B------:R-:W-:Y:S05]  /*13470*/  @!P1 BRA `(.L_x_265) ;  /* 0x0000000000049947 */ /* 0x000fea0003800000 */
[----:B------:R-:W-:Y:S01]  /*13480*/  BPT.TRAP 0x1 ;  /* 0x000000040000795c */ /* 0x000fe20000300000 */
.L_x_265:
[----:B------:R-:W-:-:S04]  /*13490*/  UIADD3 UR25, UR4, 0x40, URZ ;  /* 0x0000004004197890 */ /* 0x000fc8000fffe03f */
[----:B------:R-:W-:-:S09]  /*134a0*/  UPRMT UR15, UR45, 0x654, UR25 ;  /* 0x000006542d0f7896 */ /* 0x000fd20008000019 */
[----:B------:R-:W-:Y:S01]  /*134b0*/  SYNCS.ARRIVE.TRANS64.RED.A1T0 RZ, [UR15], RZ ;  /* 0x000000ffffff79a7 */ /* 0x000fe2000810040f */
[----:B------:R-:W-:Y:S05]  /*134c0*/  @!P1 BRA `(.L_x_266) ;  /* 0x0000000000049947 */ /* 0x000fea0003800000 */
[----:B------:R-:W-:Y:S01]  /*134d0*/  BPT.TRAP 0x1 ;  /* 0x000000040000795c */ /* 0x000fe20000300000 */
.L_x_266:
[----:B------:R-:W5:Y:S02]  /*134e0*/  SYNCS.PHASECHK.TRANS64.TRYWAIT P2, [UR4+0x68], R2 ;  /* 0x00006802ff0075a7 */ /* 0x000f640008040144 */
[----:B-----5:R-:W-:Y:S05]  /*134f0*/  @!P2 BRA `(.L_x_267) ;  /* 0x000000300090a947 */ /* 0x020fea0003800000 */
.L_x_392:
        /* <DEDUP_REMOVED lines=9> */
[----:B------:R-:W-:-:S07]  /*13590*/  UMOV UR19, 0x10000000 ;  /* 0x1000000000137882 */ /* 0x000fce0000000000 */
[----:B------:R1:W-:Y:S02]  /*135a0*/  UTMALDG.3D [UR8], [UR16], desc[UR18] ;  /* 0x00001208100075b4 */ /* 0x0003e40008011000 */
[----:B-1----:R-:W-:Y:S05]  /*135b0*/  @!P1 BRA `(.L_x_270) ;  /* 0x0000000000049947 */ /* 0x002fea0003800000 */
[----:B------:R-:W-:Y:S01]  /*135c0*/  BPT.TRAP 0x1 ;  /* 0x000000040000795c */ /* 0x000fe20000300000 */
.L_x_270:
[----:B--234-:R-:W1:Y:S02]  /*135d0*/  LDC R3, c[0x0][0x800] ;  /* 0x00020000ff037b82 */ /* 0x01ce640000000800 */
[----:B-1----:R1:W-:Y:S02]  /*135e0*/  SYNCS.ARRIVE.TRANS64.RED.A0TR RZ, [UR4+0x48], R3 ;  /* 0x00004803ffff79a7 */ /* 0x0023e40008300404 */
.L_x_269:
[----:B------:R-:W-:Y:S05]  /*135f0*/  BSYNC B0 ;  /* 0x0000000000007941 */ /* 0x000fea0003800000 */
.L_x_268:
[----:B------:R-:W-:Y:S05]  /*13600*/  @!P1 BRA `(.L_x_271) ;  /* 0x0000000000049947 */ /* 0x000fea0003800000 */
[----:B------:R-:W-:Y:S01]  /*13610*/  BPT.TRAP 0x1 ;  /* 0x000000040000795c */ /* 0x000fe20000300000 */
.L_x_271:
[----:B------:R-:W-:Y:S02]  /*13620*/  UIADD3 UR17, UR4, 0x48, URZ ;  /* 0x0000004804117890 */ /* 0x000fe4000fffe03f */
[----:B------:R-:W-:Y:S02]  /*13630*/  UIADD3 UR42, UR50, 0x40, URZ ;  /* 0x00000040322a7890 */ /* 0x000fe4000fffe03f */
[----:B------:R-:W-:-:S09]  /*13640*/  UPRMT UR5, UR45, 0x654, UR17 ;  /* 0x000006542d057896 */ /* 0x000fd20008000011 */
[----:B------:R-:W-:Y:S01]  /*13650*/  SYNCS.ARRIVE.TRANS64.RED.A1T0 RZ, [UR5], RZ ;  /* 0x000000ffffff79a7 */ /* 0x000fe20008100405 */
[----:B------:R-:W-:Y:S05]  /*13660*/  @!P1 BRA `(.L_x_272) ;  /* 0x0000000000049947 */ /* 0x000fea0003800000 */
[----:B------:R-:W-:Y:S01]  /*13670*/  BPT.TRAP 0x1 ;  /* 0x000000040000795c */ /* 0x000fe20000300000 */
.L_x_272:
[----:B-1234-:R-:W-:-:S04]  /*13680*/  SHF.L.U32 R3, RZ, 0x1f, RZ ;  /* 0x0000001fff037819 */ /* 0x01efc800000006ff */
[----:B------:R-:W1:Y:S02]  /*13690*/  SYNCS.PHASECHK.TRANS64.TRYWAIT P2, [UR4+0x50], R3 ;  /* 0x00005003ff0075a7 */ /* 0x000e640008040144 */
[----:B-1----:R-:W-:Y:S05]  /*136a0*/  @!P2 BRA `(.L_x_273) ;  /* 0x00000030003ca947 */ /* 0x002fea0003800000 */
.L_x_393:
[----:B------:R-:W-:Y:S04]  /*136b0*/  BSSY B0, `(.L_x_274) ;  /* 0x000000e000007945 */ /* 0x000fe80003800000 */
[----:B------:R-:W-:Y:S05]  /*136c0*/  @!P0 BRA `(.L_x_275) ;  /* 0x0000000000308947 */ /* 0x000fea0003800000 */
[----:B------:R-:W-:Y:S01]  /*136d0*/  R2UR UR44, R9 ;  /* 0x00000000092c72ca */ /* 0x000fe200000e0000 */
[----:B------:R-:W-:Y:S02]  /*136e0*/  UIADD3 UR8, UP0, UR6, 0x3f0, URZ ;  /* 0x000003f006087890 */ /* 0x000fe4000ff1e03f */
[----:B------:R-:W-:Y:S02]  /*136f0*/  UIADD3 UR40, UR4, 0x200, URZ ;  /* 0x0000020004287890 */ /* 0x000fe4000fffe03f */
[----:B------:R-:W-:Y:S01]  /*13700*/  UIADD3.X UR9, URZ, UR7, URZ, UP0, !UPT ;  /* 0x000000073f097290 */ /* 0x000fe200087fe43f */
[----:B------:R-:W-:Y:S01]  /*13710*/  UMOV UR10, 0x0 ;  /* 0x00000000000a7882 */ /* 0x000fe20000000000 */
[----:B------:R-:W-:Y:S01]  /*13720*/  UMOV UR11, 0x10000000 ;  /* 0x10000000000b7882 */ /* 0x000fe20000000000 */
[----:B------:R-:W-:-:S06]  /*13730*/  UMOV UR43, UR51 ;  /* 0x00000033002b7c82 */ /* 0x000fcc0008000000 */
[----:B------:R2:W-:Y:S02]  /*13740*/  UTMALDG.3D [UR40], [UR8], desc[UR10] ;  /* 0x00000a28080075b4 */ /* 0x0005e40008011000 */
[----:B--2---:R-:W-:Y:S05]  /*13750*/  @!P1 BRA `(.L_x_276) ;  /* 0x0000000000049947 */ /* 0x004fea0003800000 */
[----:B------:R-:W-:Y:S01]  /*13760*/  BPT.TRAP 0x1 ;  /* 0x000000040000795c */ /* 0x000fe20000300000 */
.L_x_276:
[----:B-1----:R-:W1:Y:S02]  /*13770*/  LDC R4, c[0x0][0x800] ;  /* 0x00020000ff047b82 */ /* 0x002e640000000800 */
[----:B-1----:R2:W-:Y:S02]  /*13780*/  SYNCS.ARRIVE.TRANS64.RED.A0TR RZ, [UR4+0x30], R4 ;  /* 0x00003004ffff79a7 */ /* 0x0025e40008300404 */
.L_x_275:
[----:B------:R-:W-:Y:S05]  /*13790*/  BSYNC B0 ;  /* 0x0000000000007941 */ /* 0x000fea0003800000 */
.L_x_274:
[----:B------:R-:W-:Y:S05]  /*137a0*/  @!P1 BRA `(.L_x_277) ;  /* 0x0000000000049947 */ /* 0x000fea0003800000 */
[----:B------:R-:W-:Y:S01]  /*137b0*/  BPT.TRAP 0x1 ;  /* 0x000000040000795c */ /* 0x000fe20000300000 */
.L_x_277:
[----:B------:R-:W-:Y:S01]  /*137c0*/  SYNCS.ARRIVE.TRANS64.RED.A1T0 RZ, [UR14], RZ ;  /* 0x000000ffffff79a7 */ /* 0x000fe2000810040e */
[----:B------:R-:W-:Y:S05]  /*137d0*/  @!P1 BRA `(.L_x_278) ;  /* 0x0000000000049947 */ /* 0x000fea0003800000 */
[----:B------:R-:W-:Y:S01]  /*137e0*/  BPT.TRAP 0x1 ;  /* 0x000000040000795c */ /* 0x000fe20000300000 */
.L_x_278:
[----:B------:R-:W3:Y:S02]  /*137f0*/  SYNCS.PHASECHK.TRANS64.TRYWAIT P2, [UR4+0x58], R3 ;  /* 0x00005803ff0075a7 */ /* 0x000ee40008040144 */
[----:B---3--:R-:W-:Y:S05]  /*13800*/  @!P2 BRA `(.L_x_279) ;  /* 0x0000002c00fca947 */ /* 0x008fea0003800000 */
.L_x_394:
        /* <DEDUP_REMOVED lines=13> */
.L_x_282:
[----:B-12---:R-:W1:Y:S02]  /*138e0*/  LDC R4, c[0x0][0x800] ;  /* 0x00020000ff047b82 */ /* 0x006e640000000800 */
[----:B-1----:R3:W-:Y:S02]  /*138f0*/  SYNCS.ARRIVE.TRANS64.RED.A0TR RZ, [UR4+0x38], R4 ;  /* 0x00003804ffff79a7 */ /* 0x0027e40008300404 */
.L_x_281:
[----:B------:R-:W-:Y:S05]  /*13900*/  BSYNC B0 ;  /* 0x0000000000007941 */ /* 0x000fea0003800000 */
.L_x_280:
[----:B------:R-:W-:Y:S05]  /*13910*/  @!P1 BRA `(.L_x_283) ;  /* 0x0000000000049947 */ /* 0x000fea0003800000 */
[----:B------:R-:W-:Y:S01]  /*13920*/  BPT.TRAP 0x1 ;  /* 0x000000040000795c */ /* 0x000fe20000300000 */
.L_x_283:
[----:B------:R-:W-:Y:S01]  /*13930*/  SYNCS.ARRIVE.TRANS64.RED.A1T0 RZ, [UR13], RZ ;  /* 0x000000ffffff79a7 */ /* 0x000fe2000810040d */
[----:B------:R-:W-:Y:S01]  /*13940*/  UIADD3 UR26, UR50, 0x60, URZ ;  /* 0x00000060321a7890 */ /* 0x000fe2000fffe03f */
[----:B------:R-:W-:Y:S11]  /*13950*/  @!P1 BRA `(.L_x_284) ;  /* 0x0000000000049947 */ /* 0x000ff60003800000 */
[----:B------:R-:W-:Y:S01]  /*13960*/  BPT.TRAP 0x1 ;  /* 0x000000040000795c */ /* 0x000fe20000300000 */
.L_x_284:
[----:B------:R-:W4:Y:S02]  /*13970*/  SYNCS.PHASECHK.TRANS64.TRYWAIT P2, [UR4+0x60], R3 ;  /* 0x00006003ff0075a7 */ /* 0x000f240008040144 */
[----:B----4-:R-:W-:Y:S05]  /*13980*/  @!P2 BRA `(.L_x_285) ;  /* 0x0000002c00b4a947 */ /* 0x010fea0003800000 */
.L_x_395:
        /* <DEDUP_REMOVED lines=12> */
.L_x_288:
[----:B-123--:R-:W1:Y:S02]  /*13a50*/  LDC R4, c[0x0][0x800] ;  /* 0x00020000ff047b82 */ /* 0x00ee640000000800 */
[----:B-1----:R4:W-:Y:S02]  /*13a60*/  SYNCS.ARRIVE.TRANS64.RED.A0TR RZ, [UR4+0x40], R4 ;  /* 0x00004004ffff79a7 */ /* 0x0029e40008300404 */
.L_x_287:
[----:B------:R-:W-:Y:S05]  /*13a70*/  BSYNC B0 ;  /* 0x0000000000007941 */ /* 0x000fea0003800000 */
.L_x_286:
[----:B------:R-:W-:Y:S05]  /*13a80*/  @!P1 BRA `(.L_x_289) ;  /* 0x0000000000049947 */ /* 0x000fea0003800000 */
[----:B------:R-:W-:Y:S01]  /*13a90*/  BPT.TRAP 0x1 ;  /* 0x000000040000795c */ /* 0x000fe20000300000 */
.L_x_289:
[----:B------:R-:W-:Y:S01]  /*13aa0*/  SYNCS.ARRIVE.TRANS64.RED.A1T0 RZ, [UR15], RZ ;  /* 0x000000ffffff79a7 */ /* 0x000fe2000810040f */
[----:B------:R-:W-:Y:S05]  /*13ab0*/  @!P1 BRA `(.L_x_290) ;  /* 0x0000000000049947 */ /* 0x000fea0003800000 */
[----:B------:R-:W-:Y:S01]  /*13ac0*/  BPT.TRAP 0x1 ;  /* 0x000000040000795c */ /* 0x000fe20000300000 */
.L_x_290:
[----:B------:R-:W5:Y:S02]  /*13ad0*/  SYNCS.PHASECHK.TRANS64.TRYWAIT P2, [UR4+0x68], R3 ;  /* 0x00006803ff0075a7 */ /* 0x000f640008040144 */
[----:B-----5:R-:W-:Y:S05]  /*13ae0*/  @!P2 BRA `(.L_x_291) ;  /* 0x0000002c0074a947 */ /* 0x020fea0003800000 */
.L_x_396:
        /* <DEDUP_REMOVED lines=11> */
[----:B-1----:R-:W-:Y:S05]  /*13ba0*/  @!P1 BRA `(.L_x_294) ;  /* 0x0000000000049947 */ /* 0x002fea0003800000 */
[----:B------:R-:W-:Y:S01]  /*13bb0*/  BPT.TRAP 0x1 ;  /* 0x000000040000795c */ /* 0x000fe20000300000 */
.L_x_294:
[----:B--234-:R-:W1:Y:S02]  /*13bc0*/  LDC R4, c[0x0][0x800] ;  /* 0x00020000ff047b82 */ /* 0x01ce640000000800 */
[----:B-1----:R1:W-:Y:S02]  /*13bd0*/  SYNCS.ARRIVE.TRANS64.RED.A0TR RZ, [UR4+0x48], R4 ;  /* 0x00004804ffff79a7 */ /* 0x0023e40008300404 */
.L_x_293:
[----:B------:R-:W-:Y:S05]  /*13be0*/  BSYNC B0 ;  /* 0x0000000000007941 */ /* 0x000fea0003800000 */
.L_x_292:
[----:B------:R-:W-:Y:S05]  /*13bf0*/  @!P1 BRA `(.L_x_295) ;  /* 0x0000000000049947 */ /* 0x000fea0003800000 */
[----:B------:R-:W-:Y:S01]  /*13c00*/  BPT.TRAP 0x1 ;  /* 0x000000040000795c */ /* 0x000fe20000300000 */
.L_x_295:
[----:B------:R-:W-:Y:S01]  /*13c10*/  SYNCS.ARRIVE.TRANS64.RED.A1T0 RZ, [UR5], RZ ;  /* 0x000000ffffff79a7 */ /* 0x000fe20008100405 */
[----:B------:R-:W-:Y:S01]  /*13c20*/  UIADD3 UR10, UR50, 0x80, URZ ;  /* 0x00000080320a7890 */ /* 0x000fe2000fffe03f */
[----:B------:R-:W-:Y:S11]  /*13c30*/  @!P1 BRA `(.L_x_296) ;  /* 0x0000000000049947 */ /* 0x000ff60003800000 */
[----:B------:R-:W-:Y:S01]  /*13c40*/  BPT.TRAP 0x1 ;  /* 0x000000040000795c */ /* 0x000fe20000300000 */
.L_x_296:
[----:B------:R-:W5:Y:S02]  /*13c50*/  SYNCS.PHASECHK.TRANS64.TRYWAIT P2, [UR4+0x50], R2 ;  /* 0x00005002ff0075a7 */ /* 0x000f640008040144 */
[----:B-----5:R-:W-:Y:S05]  /*13c60*/  @!P2 BRA `(.L_x_297) ;  /* 0x0000002c002ca947 */ /* 0x020fea0003800000 */
.L_x_397:
        /* <DEDUP_REMOVED lines=8> */
[----:B------:R-:W-:Y:S01]  /*13cf0*/  UMOV UR9, UR41 ;  /* 0x0000002900097c82 */ /* 0x000fe20008000000 */
[----:B------:R-:W-:-:S05]  /*13d00*/  UMOV UR11, UR51 ;  /* 0x00000033000b7c82 */ /* 0x000fca0008000000 */
[----:B------:R1:W-:Y:S02]  /*13d10*/  UTMALDG.3D [UR8], [UR18], desc[UR26] ;  /* 0x00001a08120075b4 */ /* 0x0003e40008011000 */
[----:B-1----:R-:W-:Y:S05]  /*13d20*/  @!P1 BRA `(.L_x_300) ;  /* 0x0000000000049947 */ /* 0x002fea0003800000 */
[----:B------:R-:W-:Y:S01]  /*13d30*/  BPT.TRAP 0x1 ;  /* 0x000000040000795c */ /* 0x000fe20000300000 */
.L_x_300:
[----:B--234-:R-:W1:Y:S02]  /*13d40*/  LDC R4, c[0x0][0x800] ;  /* 0x00020000ff047b82 */ /* 0x01ce640000000800 */
[----:B-1----:R1:W-:Y:S02]  /*13d50*/  SYNCS.ARRIVE.TRANS64.RED.A0TR RZ, [UR4+0x30], R4 ;  /* 0x00003004ffff79a7 */ /* 0x0023e40008300404 */
.L_x_299:
[----:B------:R-:W-:Y:S05]  /*13d60*/  BSYNC B0 ;  /* 0x0000000000007941 */ /* 0x000fea0003800000 */
.L_x_298:
[----:B------:R-:W-:Y:S05]  /*13d70*/  @!P1 BRA `(.L_x_301) ;  /* 0x0000000000049947 */ /* 0x000fea0003800000 */
[----:B------:R-:W-:Y:S01]  /*13d80*/  BPT.TRAP 0x1 ;  /* 0x000000040000795c */ /* 0x000fe20000300000 */
.L_x_301:
[----:B------:R-:W-:Y:S01]  /*13d90*/  SYNCS.ARRIVE.TRANS64.RED.A1T0 RZ, [UR14], RZ ;  /* 0x000000ffffff79a7 */ /* 0x000fe2000810040e */
[----:B------:R-:W-:Y:S05]  /*13da0*/  @!P1 BRA `(.L_x_302) ;  /* 0x0000000000049947 */ /* 0x000fea0003800000 */
[----:B------:R-:W-:Y:S01]  /*13db0*/  BPT.TRAP 0x1 ;  /* 0x000000040000795c */ /* 0x000fe20000300000 */
.L_x_302:
[----:B------:R-:W5:Y:S02]  /*13dc0*/  SYNCS.PHASECHK.TRANS64.TRYWAIT P2, [UR4+0x58], R2 ;  /* 0x00005802ff0075a7 */ /* 0x000f640008040144 */
[----:B-----5:R-:W-:Y:S05]  /*13dd0*/  @!P2 BRA `(.L_x_303) ;  /* 0x0000002800e8a947 */ /* 0x020fea0003800000 */
.L_x_398:
        /* <DEDUP_REMOVED lines=13> */
.L_x_306:
[----:B--234-:R-:W1:Y:S02]  /*13eb0*/  LDC R4, c[0x0][0x800] ;  /* 0x00020000ff047b82 */ /* 0x01ce640000000800 */
[----:B-1----:R1:W-:Y:S02]  /*13ec0*/  SYNCS.ARRIVE.TRANS64.RED.A0TR RZ, [UR4+0x38], R4 ;  /* 0x00003804ffff79a7 */ /* 0x0023e40008300404 */
.L_x_305:
[----:B------:R-:W-:Y:S05]  /*13ed0*/  BSYNC B0 ;  /* 0x0000000000007941 */ /* 0x000fea0003800000 */
.L_x_304:
[----:B------:R-:W-:Y:S05]  /*13ee0*/  @!P1 BRA `(.L_x_307) ;  /* 0x0000000000049947 */ /* 0x000fea0003800000 */
[----:B------:R-:W-:Y:S01]  /*13ef0*/  BPT.TRAP 0x1 ;  /* 0x000000040000795c */ /* 0x000fe20000300000 */
.L_x_307:
[----:B------:R-:W-:Y:S01]  /*13f00*/  SYNCS.ARRIVE.TRANS64.RED.A1T0 RZ, [UR13], RZ ;  /* 0x000000ffffff79a7 */ /* 0x000fe2000810040d */
[----:B------:R-:W-:Y:S01]  /*13f10*/  UIADD3 UR10, UR50, 0xa0, URZ ;  /* 0x000000a0320a7890 */ /* 0x000fe2000fffe03f */
[----:B------:R-:W-:Y:S11]  /*13f20*/  @!P1 BRA `(.L_x_308) ;  /* 0x0000000000049947 */ /* 0x000ff60003800000 */
[----:B------:R-:W-:Y:S01]  /*13f30*/  BPT.TRAP 0x1 ;  /* 0x000000040000795c */ /* 0x000fe20000300000 */
.L_x_308:
[----:B------:R-:W5:Y:S02]  /*13f40*/  SYNCS.PHASECHK.TRANS64.TRYWAIT P2, [UR4+0x60], R2 ;  /* 0x00006002ff0075a7 */ /* 0x000f640008040144 */
[----:B-----5:R-:W-:Y:S05]  /*13f50*/  @!P2 BRA `(.L_x_309) ;  /* 0x0000002800a0a947 */ /* 0x020fea0003800000 */
.L_x_399:
        /* <DEDUP_REMOVED lines=13> */
.L_x_312:
[----:B--234-:R-:W1:Y:S02]  /*14030*/  LDC R4, c[0x0][0x800] ;  /* 0x00020000ff047b82 */ /* 0x01ce640000000800 */
[----:B-1----:R1:W-:Y:S02]  /*14040*/  SYNCS.ARRIVE.TRANS64.RED.A0TR RZ, [UR4+0x40], R4 ;  /* 0x00004004ffff79a7 */ /* 0x0023e40008300404 */
.L_x_311:
[----:B------:R-:W-:Y:S05]  /*14050*/  BSYNC B0 ;  /* 0x0000000000007941 */ /* 0x000fea0003800000 */
.L_x_310:
[----:B------:R-:W-:Y:S05]  /*14060*/  @!P1 BRA `(.L_x_313) ;  /* 0x0000000000049947 */ /* 0x000fea0003800000 */
[----:B------:R-:W-:Y:S01]  /*14070*/  BPT.TRAP 0x1 ;  /* 0x000000040000795c */ /* 0x000fe20000300000 */
.L_x_313:
[----:B------:R-:W-:Y:S01]  /*14080*/  SYNCS.ARRIVE.TRANS64.RED.A1T0 RZ, [UR15], RZ ;  /* 0x000000ffffff79a7 */ /* 0x000fe2000810040f */
[----:B------:R-:W-:Y:S05]  /*14090*/  @!P1 BRA `(.L_x_314) ;  /* 0x0000000000049947 */ /* 0x000fea0003800000 */
[----:B------:R-:W-:Y:S01]  /*140a0*/  BPT.TRAP 0x1 ;  /* 0x000000040000795c */ /* 0x000fe20000300000 */
.L_x_314:
[----:B------:R-:W5:Y:S02]  /*140b0*/  SYNCS.PHASECHK.TRANS64.TRYWAIT P2, [UR4+0x68], R2 ;  /* 0x00006802ff0075a7 */ /* 0x000f640008040144 */
[----:B-----5:R-:W-:Y:S05]  /*140c0*/  @!P2 BRA `(.L_x_315) ;  /* 0x00000028005ca947 */ /* 0x020fea0003800000 */
.L_x_400:
        /* <DEDUP_REMOVED lines=13> */
.L_x_318:
[----:B------:R-:W1:Y:S02]  /*141a0*/  LDC R2, c[0x0][0x800] ;  /* 0x00020000ff027b82 */ /* 0x000e640000000800 */
[----:B-1----:R1:W-:Y:S02]  /*141b0*/  SYNCS.ARRIVE.TRANS64.RED.A0TR RZ, [UR4+0x48], R2 ;  /* 0x00004802ffff79a7 */ /* 0x0023e40008300404 */
.L_x_317:
[----:B------:R-:W-:Y:S05]  /*141c0*/  BSYNC B0 ;  /* 0x0000000000007941 */ /* 0x000fea0003800000 */
.L_x_316:
[----:B------:R-:W-:Y:S05]  /*141d0*/  @!P1 BRA `(.L_x_319) ;  /* 0x0000000000049947 */ /* 0x000fea0003800000 */
[----:B------:R-:W-:Y:S01]  /*141e0*/  BPT.TRAP 0x1 ;  /* 0x000000040000795c */ /* 0x000fe20000300000 */
.L_x_319:
[----:B------:R-:W-:Y:S01]  /*141f0*/  SYNCS.ARRIVE.TRANS64.RED.A1T0 RZ, [UR5], RZ ;  /* 0x000000ffffff79a7 */ /* 0x000fe20008100405 */
[----:B------:R-:W-:Y:S01]  /*14200*/  UIADD3 UR10, UR50, 0xc0, URZ ;  /* 0x000000c0320a7890 */ /* 0x000fe2000fffe03f */
[----:B------:R-:W-:Y:S11]  /*14210*/  @!P1 BRA `(.L_x_320) ;  /* 0x0000000000049947 */ /* 0x000ff60003800000 */
[----:B------:R-:W-:Y:S01]  /*14220*/  BPT.TRAP 0x1 ;  /* 0x000000040000795c */ /* 0x000fe20000300000 */
.L_x_320:
[----:B------:R-:W5:Y:S02]  /*14230*/  SYNCS.PHASECHK.TRANS64.TRYWAIT P2, [UR4+0x50], R3 ;  /* 0x00005003ff0075a7 */ /* 0x000f640008040144 */
[----:B-----5:R-:W-:Y:S05]  /*14240*/  @!P2 BRA `(.L_x_321) ;  /* 0x000000280014a947 */ /* 0x020fea0003800000 */
.L_x_401:
        /* <DEDUP_REMOVED lines=13> */
.L_x_324:
[----:B------:R-:W1:Y:S02]  /*14320*/  LDC R2, c[0x0][0x800] ;  /* 0x00020000ff027b82 */ /* 0x000e640000000800 */
[----:B-1----:R1:W-:Y:S02]  /*14330*/  SYNCS.ARRIVE.TRANS64.RED.A0TR RZ, [UR4+0x30], R2 ;  /* 0x00003002ffff79a7 */ /* 0x0023e40008300404 */
.L_x_323:
[----:B------:R-:W-:Y:S05]  /*14340*/  BSYNC B0 ;  /* 0x0000000000007941 */ /* 0x000fea0003800000 */
.L_x_322:
[----:B------:R-:W-:Y:S05]  /*14350*/  @!P1 BRA `(.L_x_325) ;  /* 0x0000000000049947 */ /* 0x000fea0003800000 */
[----:B------:R-:W-:Y:S01]  /*14360*/  BPT.TRAP 0x1 ;  /* 0x000000040000795c */ /* 0x000fe20000300000 */
.L_x_325:
[----:B------:R-:W-:Y:S01]  /*14370*/  SYNCS.ARRIVE.TRANS64.RED.A1T0 RZ, [UR14], RZ ;  /* 0x000000ffffff79a7 */ /* 0x000fe2000810040e */
[----:B------:R-:W-:Y:S05]  /*14380*/  @!P1 BRA `(.L_x_326) ;  /* 0x0000000000049947 */ /* 0x000fea0003800000 */
[----:B------:R-:W-:Y:S01]  /*14390*/  BPT.TRAP 0x1 ;  /* 0x000000040000795c */ /* 0x000fe20000300000 */
.L_x_326:
[----:B------:R-:W5:Y:S02]  /*143a0*/  SYNCS.PHASECHK.TRANS64.TRYWAIT P2, [UR4+0x58], R3 ;  /* 0x00005803ff0075a7 */ /* 0x000f640008040144 */
[----:B-----5:R-:W-:Y:S05]  /*143b0*/  @!P2 BRA `(.L_x_327) ;  /* 0x0000002400d0a947 */ /* 0x020fea0003800000 */
.L_x_402:
        /* <DEDUP_REMOVED lines=13> */
.L_x_330:
[----:B------:R-:W1:Y:S02]  /*14490*/  LDC R2, c[0x0][0x800] ;  /* 0x00020000ff027b82 */ /* 0x000e640000000800 */
[----:B-1----:R1:W-:Y:S02]  /*144a0*/  SYNCS.ARRIVE.TRANS64.RED.A0TR RZ, [UR4+0x38], R2 ;  /* 0x00003802ffff79a7 */ /* 0x0023e40008300404 */
.L_x_329:
[----:B------:R-:W-:Y:S05]  /*144b0*/  BSYNC B0 ;  /* 0x0000000000007941 */ /* 0x000fea0003800000 */
.L_x_328:
[----:B------:R-:W-:Y:S05]  /*144c0*/  @!P1 BRA `(.L_x_331) ;  /* 0x0000000000049947 */ /* 0x000fea0003800000 */
[----:B------:R-:W-:Y:S01]  /*144d0*/  BPT.TRAP 0x1 ;  /* 0x000000040000795c */ /* 0x000fe20000300000 */
.L_x_331:
[----:B------:R-:W-:Y:S01]  /*144e0*/  SYNCS.ARRIVE.TRANS64.RED.A1T0 RZ, [UR13], RZ ;  /* 0x000000ffffff79a7 */ /* 0x000fe2000810040d */
[----:B------:R-:W-:Y:S01]  /*144f0*/  UIADD3 UR10, UR50, 0xe0, URZ ;  /* 0x000000e0320a7890 */ /* 0x000fe2000fffe03f */
[----:B------:R-:W-:Y:S11]  /*14500*/  @!P1 BRA `(.L_x_332) ;  /* 0x0000000000049947 */ /* 0x000ff60003800000 */
[----:B------:R-:W-:Y:S01]  /*14510*/  BPT.TRAP 0x1 ;  /* 0x000000040000795c */ /* 0x000fe20000300000 */
.L_x_332:
[----:B------:R-:W5:Y:S02]  /*14520*/  SYNCS.PHASECHK.TRANS64.TRYWAIT P2, [UR4+0x60], R3 ;  /* 0x00006003ff0075a7 */ /* 0x000f640008040144 */
[----:B-----5:R-:W-:Y:S05]  /*14530*/  @!P2 BRA `(.L_x_333) ;  /* 0x000000240088a947 */ /* 0x020fea0003800000 */
.L_x_403:
        /* <DEDUP_REMOVED lines=13> */
.L_x_336:
[----:B------:R-:W1:Y:S02]  /*14610*/  LDC R2, c[0x0][0x800] ;  /* 0x00020000ff027b82 */ /* 0x000e640000000800 */
[----:B-1----:R1:W-:Y:S02]  /*14620*/  SYNCS.ARRIVE.TRANS64.RED.A0TR RZ, [UR4+0x40], R2 ;  /* 0x00004002ffff79a7 */ /* 0x0023e40008300404 */
.L_x_335:
[----:B------:R-:W-:Y:S05]  /*14630*/  BSYNC B0 ;  /* 0x0000000000007941 */ /* 0x000fea0003800000 */
.L_x_334:
[----:B------:R-:W-:Y:S05]  /*14640*/  @!P1 BRA `(.L_x_337) ;  /* 0x0000000000049947 */ /* 0x000fea0003800000 */
[----:B------:R-:W-:Y:S01]  /*14650*/  BPT.TRAP 0x1 ;  /* 0x000000040000795c */ /* 0x000fe20000300000 */
.L_x_337:
[----:B------:R-:W-:Y:S01]  /*14660*/  SYNCS.ARRIVE.TRANS64.RED.A1T0 RZ, [UR15], RZ ;  /* 0x000000ffffff79a7 */ /* 0x000fe2000810040f */
[----:B------:R-:W-:Y:S05]  /*14670*/  @!P1 BRA `(.L_x_338) ;  /* 0x0000000000049947 */ /* 0x000fea0003800000 */
[----:B------:R-:W-:Y:S01]  /*14680*/  BPT.TRAP 0x1 ;  /* 0x000000040000795c */ /* 0x000fe20000300000 */
.L_x_338:
[----:B------:R-:W5:Y:S02]  /*14690*/  SYNCS.PHASECHK.TRANS64.TRYWAIT P2, [UR4+0x68], R3 ;  /* 0x00006803ff0075a7 */ /* 0x000f640008040144 */
[----:B-----5:R-:W-:Y:S05]  /*146a0*/  @!P2 BRA `(.L_x_339) ;  /* 0x000000240044a947 */ /* 0x020fea0003800000 */
.L_x_404:
        /* <DEDUP_REMOVED lines=13> */
.L_x_342:
[----:B------:R-:W1:Y:S02]  /*14780*/  LDC R2, c[0x0][0x800] ;  /* 0x00020000ff027b82 */ /* 0x000e640000000800 */
[----:B-1----:R1:W-:Y:S02]  /*14790*/  SYNCS.ARRIVE.TRANS64.RED.A0TR RZ, [UR4+0x48], R2 ;  /* 0x00004802ffff79a7 */ /* 0x0023e40008300404 */
.L_x_341:
[----:B------:R-:W-:Y:S05]  /*147a0*/  BSYNC B0 ;  /* 0x0000000000007941 */ /* 0x000fea0003800000 */
.L_x_340:
[----:B------:R-:W-:Y:S05]  /*147b0*/  @!P1 BRA `(.L_x_343) ;  /* 0x0000000000049947 */ /* 0x000fea0003800000 */
[----:B------:R-:W-:Y:S01]  /*147c0*/  BPT.TRAP 0x1 ;  /* 0x000000040000795c */ /* 0x000fe20000300000 */
.L_x_343:
[----:B------:R-:W5:Y:S01]  /*147d0*/  LDL.LU R15, [R1+0x204] ;  /* 0x00020400010f7983 */ /* 0x000f620000300800 */
[----:B------:R-:W-:Y:S03]  /*147e0*/  SYNCS.ARRIVE.TRANS64.RED.A1T0 RZ, [UR5], RZ ;  /* 0x000000ffffff79a7 */ /* 0x000fe60008100405 */
[----:B------:R-:W5:Y:S01]  /*147f0*/  LDL.LU R12, [R1+0x200] ;  /* 0x00020000010c7983 */ /* 0x000f620000300800 */
[----:B-1234-:R-:W-:Y:S01]  /*14800*/  PRMT R4, RZ, 0x7610, R4 ;  /* 0x00007610ff047816 */ /* 0x01efe20000000004 */
[----:B------:R-:W-:Y:S01]  /*14810*/  IMAD.MOV.U32 R2, RZ, RZ, -0x1 ;  /* 0xffffffffff027424 */ /* 0x000fe200078e00ff */
[----:B------:R-:W-:Y:S01]  /*14820*/  MOV R3, 0xffffffff ;  /* 0xffffffff00037802 */ /* 0x000fe20000000f00 */
[----:B------:R-:W-:Y:S01]  /*14830*/  IMAD.MOV.U32 R9, RZ, RZ, -0x1 ;  /* 0xffffffffff097424 */ /* 0x000fe200078e00ff */
[----:B-----5:R-:W-:-:S04]  /*14840*/  IADD3 R12, P0, R12, UR54, RZ ;  /* 0x000000360c0c7c10 */ /* 0x020fc8000ff1e0ff */
[----:B------:R-:W-:Y:S01]  /*14850*/  IADD3.X R15, R15, UR53, RZ, P0, !PT ;  /* 0x000000350f0f7c10 */ /* 0x000fe200087fe4ff */
[----:B------:R1:W-:Y:S01]  /*14860*/  STL [R1+0x200], R12 ;  /* 0x0002000c01007387 */ /* 0x0003e20000100800 */
[----:B------:R-:W-:-:S03]  /*14870*/  ISETP.GE.U32.AND P0, PT, R12, UR30, PT ;  /* 0x0000001e0c007c0c */ /* 0x000fc6000bf06070 */
[----:B------:R1:W-:Y:S01]  /*14880*/  STL [R1+0x204], R15 ;  /* 0x0002040f01007387 */ /* 0x0003e20000100800 */
[----:B------:R-:W-:-:S13]  /*14890*/  ISETP.GE.U32.AND.EX P0, PT, R15, UR31, PT, P0 ;  /* 0x0000001f0f007c0c */ /* 0x000fda000bf06100 */
[----:B-1----:R-:W-:Y:S05]  /*148a0*/  @P0 BRA `(.L_x_344) ;  /* 0x00000004005c0947 */ /* 0x002fea0003800000 */
[----:B------:R-:W1:Y:S01]  /*148b0*/  S2R R7, SR_CTAID.X ;  /* 0x0000000000077919 */ /* 0x000e620000002500 */
[----:B------:R-:W2:Y:S01]  /*148c0*/  LDC R13, c[0x0][0x904] ;  /* 0x00024100ff0d7b82 */ /* 0x000ea20000000800 */
[----:B------:R-:W-:Y:S01]  /*148d0*/  ULDC UR4, c[0x0][0x150] ;  /* 0x0000540000047ab9 */ /* 0x000fe20000000800 */
[----:B------:R-:W3:Y:S06]  /*148e0*/  S2R R2, SR_CTAID.Y ;  /* 0x0000000000027919 */ /* 0x000eec0000002600 */
[----:B------:R-:W4:Y:S08]  /*148f0*/  LDC R4, c[0x0][0x144] ;  /* 0x00005100ff047b82 */ /* 0x000f300000000800 */
[----:B------:R-:W5:Y:S08]  /*14900*/  LDC R11, c[0x0][0x148] ;  /* 0x00005200ff0b7b82 */ /* 0x000f700000000800 */
[----:B------:R-:W4:Y:S01]  /*14910*/  LDC.64 R8, c[0x0][0x8d0] ;  /* 0x00023400ff087b82 */ /* 0x000f220000000a00 */
[----:B--2---:R-:W-:-:S02]  /*14920*/  ISETP.NE.AND P2, PT, R13, 0x1, PT ;  /* 0x000000010d00780c */ /* 0x004fc40003f45270 */
[----:B-1----:R-:W-:Y:S02]  /*14930*/  I2FP.F32.U32 R3, R7 ;  /* 0x0000000700037245 */ /* 0x002fe40000201000 */
[----:B---3--:R-:W-:-:S03]  /*14940*/  I2FP.F32.U32 R5, R2 ;  /* 0x0000000200057245 */ /* 0x008fc60000201000 */
[----:B------:R-:W-:Y:S01]  /*14950*/  FMUL R3, R3, UR4 ;  /* 0x0000000403037c20 */ /* 0x000fe20008400000 */
[----:B------:R-:W-:Y:S02]  /*14960*/  ULDC UR4, c[0x0][0x154] ;  /* 0x0000550000047ab9 */ /* 0x000fe40000000800 */
[----:B------:R-:W-:-:S03]  /*14970*/  FMUL R10, R5, UR4 ;  /* 0x00000004050a7c20 */ /* 0x000fc60008400000 */
[----:B------:R-:W1:Y:S01]  /*14980*/  F2I.U32.TRUNC.NTZ R3, R3 ;  /* 0x0000000300037305 */ /* 0x000e62000020f000 */
[----:B----4-:R-:W-:-:S07]  /*14990*/  ISETP.NE.U32.AND P0, PT, R8, RZ, PT ;  /* 0x000000ff0800720c */ /* 0x010fce0003f05070 */
[----:B------:R-:W2:Y:S01]  /*149a0*/  F2I.U32.TRUNC.NTZ R10, R10 ;  /* 0x0000000a000a7305 */ /* 0x000ea2000020f000 */
[----:B------:R-:W-:Y:S02]  /*149b0*/  ISETP.NE.AND.EX P0, PT, R9, RZ, PT, P0 ;  /* 0x000000ff0900720c */ /* 0x000fe40003f05300 */
[----:B-1----:R-:W-:Y:S01]  /*149c0*/  IADD3 R5, -R3, RZ, RZ ;  /* 0x000000ff03057210 */ /* 0x002fe20007ffe1ff */
[----:B------:R-:W-:-:S04]  /*149d0*/  IMAD.MOV.U32 R3, RZ, RZ, R15 ;  /* 0x000000ffff037224 */ /* 0x000fc800078e000f */
[----:B------:R-:W-:Y:S02]  /*149e0*/  IMAD R7, R4, R5, R7 ;  /* 0x0000000504077224 */ /* 0x000fe400078e0207 */
[----:B--2---:R-:W-:-:S04]  /*149f0*/  IMAD.MOV R4, RZ, RZ, -R10 ;  /* 0x000000ffff047224 */ /* 0x004fc800078e0a0a */
[----:B-----5:R-:W-:Y:S01]  /*14a00*/  @P2 IMAD R7, R11, R4, R2 ;  /* 0x000000040b072224 */ /* 0x020fe200078e0202 */
[----:B------:R-:W-:Y:S01]  /*14a10*/  MOV R2, R12 ;  /* 0x0000000c00027202 */ /* 0x000fe20000000f00 */
[----:B------:R-:W1:Y:S01]  /*14a20*/  LDC R11, c[0x0][0x8d8] ;  /* 0x00023600ff0b7b82 */ /* 0x000e620000000800 */
[----:B------:R-:W-:Y:S05]  /*14a30*/  @!P0 BRA `(.L_x_345) ;  /* 0x0000000000288947 */ /* 0x000fea0003800000 */
[----:B------:R-:W2:Y:S02]  /*14a40*/  LDC R2, c[0x0][0x8dc] ;  /* 0x00023700ff027b82 */ /* 0x000ea40000000800 */
[----:B--2---:R-:W-:-:S04]  /*14a50*/  IADD3 R3, P0, R12, R2, RZ ;  /* 0x000000020c037210 */ /* 0x004fc80007f1e0ff */
[----:B------:R-:W-:-:S05]  /*14a60*/  IADD3.X R13, RZ, R15, RZ, P0, !PT ;  /* 0x0000000fff0d7210 */ /* 0x000fca00007fe4ff */
[----:B------:R-:W-:-:S04]  /*14a70*/  IMAD.WIDE.U32 R4, R13, R8, RZ ;  /* 0x000000080d047225 */ /* 0x000fc800078e00ff */
[----:B------:R-:W-:-:S04]  /*14a80*/  IMAD.WIDE.U32 R4, P0, R3, R9, R4 ;  /* 0x0000000903047225 */ /* 0x000fc80007800004 */
[----:B------:R-:W-:Y:S01]  /*14a90*/  IMAD.WIDE.U32 R2, R3, R8, RZ ;  /* 0x0000000803027225 */ /* 0x000fe200078e00ff */
[----:B------:R-:W-:-:S04]  /*14aa0*/  MOV R2, R5 ;  /* 0x0000000500027202 */ /* 0x000fc80000000f00 */
[----:B------:R-:W-:Y:S01]  /*14ab0*/  IADD3 RZ, P1, R3, R4, RZ ;  /* 0x0000000403ff7210 */ /* 0x000fe20007f3e0ff */
[----:B------:R-:W-:-:S04]  /*14ac0*/  IMAD.X R3, RZ, RZ, RZ, P0 ;  /* 0x000000ffff037224 */ /* 0x000fc800000e06ff */
[----:B------:R-:W-:-:S08]  /*14ad0*/  IMAD.WIDE.U32.X R2, R13, R9, R2, P1 ;  /* 0x000000090d027225 */ /* 0x000fd000008e0402 */
.L_x_345:
[----:B------:R-:W2:Y:S01]  /*14ae0*/  LDC.64 R4, c[0x0][0x8c8] ;  /* 0x00023200ff047b82 */ /* 0x000ea20000000a00 */
[-CC-:B-1----:R-:W-:Y:S02]  /*14af0*/  SHF.R.U64 R10, R2, R11.reuse, R3.reuse ;  /* 0x0000000b020a7219 */ /* 0x182fe40000001203 */
[----:B------:R-:W-:Y:S01]  /*14b00*/  SHF.R.U32.HI R11, RZ, R11, R3 ;  /* 0x0000000bff0b7219 */ /* 0x000fe20000011603 */
[----:B------:R-:W-:Y:S01]  /*14b10*/  IMAD.MOV.U32 R3, RZ, RZ, R15 ;  /* 0x000000ffff037224 */ /* 0x000fe200078e000f */
[----:B------:R-:W-:-:S05]  /*14b20*/  IADD3 R9, P0, RZ, -R10, RZ ;  /* 0x8000000aff097210 */ /* 0x000fca0007f1e0ff */
[----:B------:R-:W-:-:S04]  /*14b30*/  IMAD.X R11, RZ, RZ, ~R11, P0 ;  /* 0x000000ffff0b7224 */ /* 0x000fc800000e0e0b */
[----:B--2---:R-:W-:-:S04]  /*14b40*/  IMAD R2, R11, R4, RZ ;  /* 0x000000040b027224 */ /* 0x004fc800078e02ff */
[C---:B------:R-:W-:Y:S01]  /*14b50*/  IMAD R11, R9.reuse, R5, R2 ;  /* 0x00000005090b7224 */ /* 0x040fe200078e0202 */
[----:B------:R-:W-:Y:S01]  /*14b60*/  MOV R2, R12 ;  /* 0x0000000c00027202 */ /* 0x000fe20000000f00 */
[----:B------:R-:W1:Y:S04]  /*14b70*/  LDC R5, c[0x0][0x900] ;  /* 0x00024000ff057b82 */ /* 0x000e680000000800 */
[----:B------:R-:W-:-:S04]  /*14b80*/  IMAD.WIDE.U32 R2, R9, R4, R2 ;  /* 0x0000000409027225 */ /* 0x000fc800078e0002 */
[----:B------:R-:W2:Y:S01]  /*14b90*/  LDC.64 R8, c[0x0][0x8e8] ;  /* 0x00023a00ff087b82 */ /* 0x000ea20000000a00 */
[----:B------:R-:W-:-:S07]  /*14ba0*/  IADD3 R3, R3, R11, RZ ;  /* 0x0000000b03037210 */ /* 0x000fce0007ffe0ff */
[----:B------:R-:W3:Y:S08]  /*14bb0*/  LDC R12, c[0x0][0x8c0] ;  /* 0x00023000ff0c7b82 */ /* 0x000ef00000000800 */
[----:B------:R-:W4:Y:S01]  /*14bc0*/  LDC R4, c[0x0][0x8b0] ;  /* 0x00022c00ff047b82 */ /* 0x000f220000000800 */
[----:B--2---:R-:W-:-:S04]  /*14bd0*/  ISETP.NE.U32.AND P0, PT, R8, RZ, PT ;  /* 0x000000ff0800720c */ /* 0x004fc80003f05070 */
[----:B------:R-:W-:Y:S02]  /*14be0*/  ISETP.NE.AND.EX P0, PT, R9, RZ, PT, P0 ;  /* 0x000000ff0900720c */ /* 0x000fe40003f05300 */
[-CC-:B---3--:R-:W-:Y:S02]  /*14bf0*/  SHF.R.U64 R11, R2, R12.reuse, R3.reuse ;  /* 0x0000000c020b7219 */ /* 0x188fe40000001203 */
[----:B------:R-:W-:-:S04]  /*14c00*/  SHF.R.U32.HI R3, RZ, R12, R3 ;  /* 0x0000000cff037219 */ /* 0x000fc80000011603 */
[-CC-:B----4-:R-:W-:Y:S02]  /*14c10*/  SHF.R.U64 R12, R11, R4.reuse, R3.reuse ;  /* 0x000000040b0c7219 */ /* 0x190fe40000001203 */
[----:B------:R-:W-:-:S04]  /*14c20*/  SHF.R.U32.HI R4, RZ, R4, R3 ;  /* 0x00000004ff047219 */ /* 0x000fc80000011603 */
[-CC-:B-1----:R-:W-:Y:S02]  /*14c30*/  SHF.R.U64 R13, R12, R5.reuse, R4.reuse ;  /* 0x000000050c0d7219 */ /* 0x182fe40000001204 */
[----:B------:R-:W-:-:S03]  /*14c40*/  SHF.R.U32.HI R4, RZ, R5, R4 ;  /* 0x00000005ff047219 */ /* 0x000fc60000011604 */
[----:B------:R-:W-:Y:S01]  /*14c50*/  IMAD.MOV.U32 R2, RZ, RZ, R13 ;  /* 0x000000ffff027224 */ /* 0x000fe200078e000d */
[----:B------:R-:W-:Y:S01]  /*14c60*/  MOV R3, R4 ;  /* 0x0000000400037202 */ /* 0x000fe20000000f00 */
[----:B------:R-:W-:Y:S06]  /*14c70*/  @!P0 BRA `(.L_x_346) ;  /* 0x0000000000288947 */ /* 0x000fec0003800000 */
[----:B------:R-:W1:Y:S02]  /*14c80*/  LDC R2, c[0x0][0x8f4] ;  /* 0x00023d00ff027b82 */ /* 0x000e640000000800 */
[----:B-1----:R-:W-:-:S05]  /*14c90*/  IADD3 R3, P0, R13, R2, RZ ;  /* 0x000000020d037210 */ /* 0x002fca0007f1e0ff */
[----:B------:R-:W-:-:S04]  /*14ca0*/  IMAD.X R15, RZ, RZ, R4, P0 ;  /* 0x000000ffff0f7224 */ /* 0x000fc800000e0604 */
[----:B------:R-:W-:-:S04]  /*14cb0*/  IMAD.WIDE.U32 R4, R15, R8, RZ ;  /* 0x000000080f047225 */ /* 0x000fc800078e00ff */
[----:B------:R-:W-:-:S04]  /*14cc0*/  IMAD.WIDE.U32 R4, P0, R3, R9, R4 ;  /* 0x0000000903047225 */ /* 0x000fc80007800004 */
[----:B------:R-:W-:-:S04]  /*14cd0*/  IMAD.WIDE.U32 R2, R3, R8, RZ ;  /* 0x0000000803027225 */ /* 0x000fc800078e00ff */
[----:B------:R-:W-:Y:S01]  /*14ce0*/  IMAD.MOV.U32 R2, RZ, RZ, R5 ;  /* 0x000000ffff027224 */ /* 0x000fe200078e0005 */
[----:B------:R-:W-:Y:S02]  /*14cf0*/  IADD3 RZ, P1, R3, R4, RZ ;  /* 0x0000000403ff7210 */ /* 0x000fe40007f3e0ff */
[----:B------:R-:W-:-:S03]  /*14d00*/  IADD3.X R3, RZ, RZ, RZ, P0, !PT ;  /* 0x000000ffff037210 */ /* 0x000fc600007fe4ff */
[----:B------:R-:W-:-:S08]  /*14d10*/  IMAD.WIDE.U32.X R2, R15, R9, R2, P1 ;  /* 0x000000090f027225 */ /* 0x000fd000008e0402 */
.L_x_346:
[----:B------:R-:W1:Y:S01]  /*14d20*/  LDC R4, c[0x0][0x8f0] ;  /* 0x00023c00ff047b82 */ /* 0x000e620000000800 */
[----:B------:R-:W-:-:S07]  /*14d30*/  LOP3.LUT R11, R11, R17, RZ, 0xc0, !PT ;  /* 0x000000110b0b7212 */ /* 0x000fce00078ec0ff */
[----:B------:R-:W2:Y:S08]  /*14d40*/  LDC R5, c[0x0][0x8e0] ;  /* 0x00023800ff057b82 */ /* 0x000eb00000000800 */
[----:B------:R-:W3:Y:S01]  /*14d50*/  LDC R9, c[0x0][0x8b8] ;  /* 0x00022e00ff097b82 */ /* 0x000ee20000000800 */
[----:B-1----:R-:W-:-:S07]  /*14d60*/  SHF.R.U64 R4, R2, R4, R3 ;  /* 0x0000000402047219 */ /* 0x002fce0000001203 */
[----:B------:R-:W1:Y:S01]  /*14d70*/  LDC R2, c[0x0][0x8a8] ;  /* 0x00022a00ff027b82 */ /* 0x000e620000000800 */
[----:B------:R-:W-:-:S05]  /*14d80*/  LOP3.LUT R3, R12, R14, RZ, 0xc0, !PT ;  /* 0x0000000e0c037212 */ /* 0x000fca00078ec0ff */
[----:B------:R-:W-:Y:S01]  /*14d90*/  IMAD R8, R16, R4, R3 ;  /* 0x0000000410087224 */ /* 0x000fe200078e0203 */
[----:B------:R-:W-:-:S05]  /*14da0*/  IADD3 R4, -R4, RZ, RZ ;  /* 0x000000ff04047210 */ /* 0x000fca0007ffe1ff */
[----:B--2---:R-:W-:Y:S02]  /*14db0*/  IMAD R13, R4, R5, R13 ;  /* 0x00000005040d7224 */ /* 0x004fe400078e020d */
[----:B---3--:R-:W-:Y:S01]  /*14dc0*/  IMAD R7, R8, R9, R7 ;  /* 0x0000000908077224 */ /* 0x008fe200078e0207 */
[----:B------:R-:W-:Y:S01]  /*14dd0*/  MOV R9, R10 ;  /* 0x0000000a00097202 */ /* 0x000fe20000000f00 */
[----:B------:R-:W-:Y:S02]  /*14de0*/  IMAD.MOV.U32 R4, RZ, RZ, 0x1 ;  /* 0x00000001ff047424 */ /* 0x000fe400078e00ff */
[----:B-1----:R-:W-:-:S05]  /*14df0*/  IMAD R2, R13, R2, R11 ;  /* 0x000000020d027224 */ /* 0x002fca00078e020b */
[----:B------:R-:W-:Y:S02]  /*14e00*/  SEL R3, R2, R7, !P2 ;  /* 0x0000000702037207 */ /* 0x000fe40005000000 */
[----:B------:R-:W-:-:S07]  /*14e10*/  SEL R2, R7, R2, !P2 ;  /* 0x0000000207027207 */ /* 0x000fce0005000000 */
.L_x_344:
[----:B------:R-:W-:-:S13]  /*14e20*/  LOP3.LUT P0, RZ, R4, 0xff, RZ, 0xc0, !PT ;  /* 0x000000ff04ff7812 */ /* 0x000fda000780c0ff */
[----:B------:R-:W-:Y:S05]  /*14e30*/  @P0 BRA `(.L_x_347) ;  /* 0xffffffdc00e00947 */ /* 0x000fea000383ffff */
.L_x_243:
[----:B------:R-:W-:-:S13]  /*14e40*/  ELECT P0, URZ, PT ;  /* 0x00000000003f782f */ /* 0x000fda0003800000 */
[----:B------:R-:W-:Y:S05]  /*14e50*/  @!P0 BRA `(.L_x_14) ;  /* 0x0000001000608947 */ /* 0x000fea0003800000 */
[----:B------:R-:W-:-:S06]  /*14e60*/  ULOP3.LUT UR4, UR59, 0x2, URZ, 0xfc, !UPT ;  /* 0x000000023b047892 */ /* 0x000fcc000f8efc3f */
[----:B------:R-:W-:-:S05]  /*14e70*/  IMAD.U32 R0, RZ, RZ, UR4 ;  /* 0x00000004ff007e24 */ /* 0x000fca000f8e00ff */
[----:B------:R-:W-:-:S13]  /*14e80*/  ISETP.NE.AND P1, PT, R0, 0x3, PT ;  /* 0x000000030000780c */ /* 0x000fda0003f25270 */
[----:B------:R-:W-:Y:S05]  /*14e90*/  @!P1 BRA `(.L_x_348) ;  /* 0x0000000000049947 */ /* 0x000fea0003800000 */
[----:B--2---:R-:W-:Y:S01]  /*14ea0*/  BPT.TRAP 0x1 ;  /* 0x000000040000795c */ /* 0x004fe20000300000 */
.L_x_348:
[----:B------:R-:W-:Y:S01]  /*14eb0*/  MOV R0, 0x400 ;  /* 0x0000040000007802 */ /* 0x000fe20000000f00 */
[----:B------:R-:W-:Y:S01]  /*14ec0*/  IMAD.MOV.U32 R2, RZ, RZ, 0x1 ;  /* 0x00000001ff027424 */ /* 0x000fe200078e00ff */
[----:B--2---:R-:W-:-:S04]  /*14ed0*/  MOV R3, UR45 ;  /* 0x0000002d00037c02 */ /* 0x004fc80008000f00 */
[----:B------:R-:W-:Y:S02]  /*14ee0*/  LEA R0, R3, R0, 0x18 ;  /* 0x0000000003007211 */ /* 0x000fe400078ec0ff */
[----:B------:R-:W-:-:S04]  /*14ef0*/  SHF.L.U32 R3, R2, 0x1f, RZ ;  /* 0x0000001f02037819 */ /* 0x000fc800000006ff */
[----:B------:R-:W2:Y:S02]  /*14f00*/  SYNCS.PHASECHK.TRANS64.TRYWAIT P0, [R0+URZ+0x50], R3 ;  /* 0x00005003000075a7 */ /* 0x000ea4000800017f */
[----:B--2---:R-:W-:Y:S05]  /*14f10*/  @!P0 BRA `(.L_x_349) ;  /* 0x0000001c00408947 */ /* 0x004fea0003800000 */
.L_x_405:
[----:B------:R-:W-:Y:S05]  /*14f20*/  @!P1 BRA `(.L_x_350) ;  /* 0x0000000000049947 */ /* 0x000fea0003800000 */
[----:B------:R-:W-:Y:S01]  /*14f30*/  BPT.TRAP 0x1 ;  /* 0x000000040000795c */ /* 0x000fe20000300000 */
.L_x_350:
[----:B------:R-:W4:Y:S02]  /*14f40*/  SYNCS.PHASECHK.TRANS64.TRYWAIT P0, [R0+URZ+0x58], R3 ;  /* 0x00005803000075a7 */ /* 0x000f24000800017f */
[----:B----4-:R-:W-:Y:S05]  /*14f50*/  @!P0 BRA `(.L_x_351) ;  /* 0x0000001c00448947 */ /* 0x010fea0003800000 */
.L_x_406:
[----:B------:R-:W-:Y:S05]  /*14f60*/  @!P1 BRA `(.L_x_352) ;  /* 0x0000000000049947 */ /* 0x000fea0003800000 */
[----:B------:R-:W-:Y:S01]  /*14f70*/  BPT.TRAP 0x1 ;  /* 0x000000040000795c */ /* 0x000fe20000300000 */
.L_x_352:
[----:B------:R-:W1:Y:S02]  /*14f80*/  SYNCS.PHASECHK.TRANS64.TRYWAIT P0, [R0+URZ+0x60], R3 ;  /* 0x00006003000075a7 */ /* 0x000e64000800017f */
[----:B-1----:R-:W-:Y:S05]  /*14f90*/  @!P0 BRA `(.L_x_353) ;  /* 0x0000001c00488947 */ /* 0x002fea0003800000 */
.L_x_407:
[----:B------:R-:W-:Y:S05]  /*14fa0*/  @!P1 BRA `(.L_x_354) ;  /* 0x0000000000049947 */ /* 0x000fea0003800000 */
[----:B------:R-:W-:Y:S01]  /*14fb0*/  BPT.TRAP 0x1 ;  /* 0x000000040000795c */ /* 0x000fe20000300000 */
.L_x_354:
[----:B--2-4-:R-:W-:-:S04]  /*14fc0*/  MOV R3, 0x1 ;  /* 0x0000000100037802 */ /* 0x014fc80000000f00 */
[----:B------:R-:W-:-:S07]  /*14fd0*/  SHF.L.U32 R3, R3, 0x1f, RZ ;  /* 0x0000001f03037819 */ /* 0x000fce00000006ff */
.L_x_355:
[----:B-1----:R1:W2:Y:S02]  /*14fe0*/  SYNCS.PHASECHK.TRANS64.TRYWAIT P0, [R0+URZ+0x68], R3 ;  /* 0x00006803000075a7 */ /* 0x0022a4000800017f */
[----:B--2---:R-:W-:Y:S05]  /*14ff0*/  @!P0 NANOSLEEP.SYNCS 0x989680 ;  /* 0x009896800000895d */ /* 0x004fea0003900000 */
[----:B------:R-:W2:Y:S02]  /*15000*/  @!P0 SYNCS.PHASECHK.TRANS64 P0, [R0+URZ+0x68], R3 ;  /* 0x00006803000085a7 */ /* 0x000ea4000800007f */
[----:B--2---:R-:W-:Y:S05]  /*15010*/  @P0 BRA `(.L_x_14) ;  /* 0x0000000c00f00947 */ /* 0x004fea0003800000 */
[----:B------:R-:W-:Y:S05]  /*15020*/  BRA `(.L_x_355) ;  /* 0xfffffffc00ec7947 */ /* 0x000fea000383ffff */
.L_x_238:
[----:B------:R-:W-:Y:S01]  /*15030*/  LOP3.LUT P0, RZ, R6, 0xff, RZ, 0xc0, !PT ;  /* 0x000000ff06ff7812 */ /* 0x000fe2000780c0ff */
[----:B------:R-:W-:Y:S01]  /*15040*/  IMAD.MOV.U32 R0, RZ, RZ, 0x1 ;  /* 0x00000001ff007424 */ /* 0x000fe200078e00ff */
[----:B------:R-:W-:-:S11]  /*15050*/  MOV R6, RZ ;  /* 0x000000ff00067202 */ /* 0x000fd60000000f00 */
[----:B------:R-:W-:Y:S05]  /*15060*/  @!P0 BRA `(.L_x_356) ;  /* 0x0000000c00488947 */ /* 0x000fea0003800000 */
[----:B------:R-:W-:Y:S01]  /*15070*/  ULDC UR4, c[0x0][0x28c] ;  /* 0x0000a30000047ab9 */ /* 0x000fe20000000800 */
[----:B------:R-:W-:Y:S01]  /*15080*/  ULDC UR17, c[0x0][0x900] ;  /* 0x0002400000117ab9 */ /* 0x000fe20000000800 */
[----:B------:R-:W-:Y:S01]  /*15090*/  UIADD3 UR4, UR4, 0x3f, URZ ;  /* 0x0000003f04047890 */ /* 0x000fe2000fffe03f */
[----:B------:R-:W-:Y:S01]  /*150a0*/  BSSY B0, `(.L_x_356) ;  /* 0x00000ce000007945 */ /* 0x000fe20003800000 */
[----:B------:R-:W-:Y:S01]  /*150b0*/  UMOV UR6, 0xffffffff ;  /* 0xffffffff00067882 */ /* 0x000fe20000000000 */
[----:B--2---:R-:W-:Y:S01]  /*150c0*/  USHF.L.U32 UR13, UR45, 0x7, URZ ;  /* 0x000000072d0d7899 */ /* 0x004fe2000800063f */
[----:B------:R-:W-:Y:S01]  /*150d0*/  IMAD.MOV.U32 R8, RZ, RZ, 0x1 ;  /* 0x00000001ff087424 */ /* 0x000fe200078e00ff */
[----:B------:R-:W-:Y:S01]  /*150e0*/  USHF.R.S32.HI UR5, URZ, 0x1f, UR4 ;  /* 0x0000001f3f057899 */ /* 0x000fe20008011404 */
[----:B------:R-:W-:Y:S01]  /*150f0*/  MOV R0, 0x1 ;  /* 0x0000000100007802 */ /* 0x000fe20000000f00 */
[----:B------:R-:W-:Y:S01]  /*15100*/  USHF.L.U32 UR14, UR45, 0xd, URZ ;  /* 0x0000000d2d0e7899 */ /* 0x000fe2000800063f */
[----:B------:R-:W-:Y:S01]  /*15110*/  IMAD.MOV.U32 R6, RZ, RZ, RZ ;  /* 0x000000ffff067224 */ /* 0x000fe200078e00ff */
[----:B------:R-:W-:-:S02]  /*15120*/  ULEA.HI UR5, UR5, UR4, URZ, 0x6 ;  /* 0x0000000405057291 */ /* 0x000fc4000f8f303f */
[----:B------:R-:W-:Y:S02]  /*15130*/  USHF.L.U32 UR6, UR6, UR17, URZ ;  /* 0x0000001106067299 */ /* 0x000fe4000800063f */
[----:B------:R-:W-:Y:S01]  /*15140*/  USHF.R.S32.HI UR16, URZ, 0x6, UR5 ;  /* 0x000000063f107899 */ /* 0x000fe20008011405 */
[----:B------:R-:W-:Y:S01]  /*15150*/  ULDC UR15, c[0x0][0x8a8] ;  /* 0x00022a00000f7ab9 */ /* 0x000fe20000000800 */
[----:B------:R-:W-:Y:S01]  /*15160*/  UMOV UR7, 0x1 ;  /* 0x0000000100077882 */ /* 0x000fe20000000000 */
[----:B------:R-:W-:Y:S02]  /*15170*/  ULOP3.LUT UR26, UR37, 0x2, URZ, 0xfc, !UPT ;  /* 0x00000002251a7892 */ /* 0x000fe4000f8efc3f */
[----:B------:R-:W-:Y:S02]  /*15180*/  ULOP3.LUT UR13, UR13, 0x80, URZ, 0xc0, !UPT ;  /* 0x000000800d0d7892 */ /* 0x000fe4000f8ec03f */
[----:B------:R-:W-:Y:S02]  /*15190*/  ULOP3.LUT UR14, UR14, 0x2000, URZ, 0xc0, !UPT ;  /* 0x000020000e0e7892 */ /* 0x000fe4000f8ec03f */
[----:B------:R-:W-:-:S02]  /*151a0*/  UIADD3 UR15, UR15, -0x1, URZ ;  /* 0xffffffff0f0f7890 */ /* 0x000fc4000fffe03f */
[----:B------:R-:W-:Y:S02]  /*151b0*/  USHF.L.U32 UR17, UR7, UR17, URZ ;  /* 0x0000001107117299 */ /* 0x000fe4000800063f */
[----:B------:R-:W-:Y:S02]  /*151c0*/  ULOP3.LUT UR18, URZ, UR6, URZ, 0x33, !UPT ;  /* 0x000000063f127292 */ /* 0x000fe4000f8e333f */
[----:B------:R-:W-:Y:S01]  /*151d0*/  UIADD3 UR27, UR16, 0x1, URZ ;  /* 0x00000001101b7890 */ /* 0x000fe2000fffe03f */
[----:B------:R-:W-:-:S11]  /*151e0*/  ULDC.64 UR22, c[0x0][0x198] ;  /* 0x0000660000167ab9 */ /* 0x000fd60000000a00 */
.L_x_367:
[----:B------:R-:W-:-:S03]  /*151f0*/  UMOV UR4, 0xffffffff ;  /* 0xffffffff00047882 */ /* 0x000fc60000000000 */
[----:B------:R-:W-:Y:S05]  /*15200*/  BRA.DIV UR4, `(.L_x_357) ;  /* 0x0000001a04c07947 */ /* 0x000fea000b800000 */
[----:B------:R-:W-:-:S13]  /*15210*/  ELECT P6, URZ, PT ;  /* 0x00000000003f782f */ /* 0x000fda00038c0000 */
.L_x_410:
[----:B------:R-:W1:Y:S01]  /*15220*/  LDC R4, c[0x0][0x28c] ;  /* 0x0000a300ff047b82 */ /* 0x000e620000000800 */
[----:B------:R-:W-:Y:S01]  /*15230*/  BSSY B1, `(.L_x_358) ;  /* 0x000003a000017945 */ /* 0x000fe20003800000 */
[----:B-1----:R-:W-:-:S13]  /*15240*/  ISETP.LT.OR P6, PT, R4, 0x1, !P6 ;  /* 0x000000010400780c */ /* 0x002fda00077c1670 */
[----:B------:R-:W-:Y:S05]  /*15250*/  @P6 BRA `(.L_x_359) ;  /* 0x0000000000dc6947 */ /* 0x000fea0003800000 */
[----:B------:R-:W-:Y:S01]  /*15260*/  LEA R3, R3, UR13, 0x8 ;  /* 0x0000000d03037c11 */ /* 0x000fe2000f8e40ff */
[----:B------:R-:W-:Y:S01]  /*15270*/  IMAD.MOV.U32 R11, RZ, RZ, RZ ;  /* 0x000000ffff0b7224 */ /* 0x000fe200078e00ff */
[----:B------:R-:W-:Y:S01]  /*15280*/  SHF.L.U32 R2, R2, 0x8, RZ ;  /* 0x0000000802027819 */ /* 0x000fe200000006ff */
[----:B------:R-:W-:Y:S01]  /*15290*/  IMAD.MOV.U32 R4, RZ, RZ, R0 ;  /* 0x000000ffff047224 */ /* 0x000fe200078e0000 */
[----:B------:R-:W-:Y:S02]  /*152a0*/  MOV R13, UR27 ;  /* 0x0000001b000d7c02 */ /* 0x000fe40008000f00 */
[----:B------:R-:W-:-:S07]  /*152b0*/  MOV R5, R6 ;  /* 0x0000000600057202 */ /* 0x000fce0000000f00 */
.L_x_362:
[----:B------:R-:W1:Y:S01]  /*152c0*/  S2R R10, SR_CgaCtaId ;  /* 0x00000000000a7919 */ /* 0x000e620000008800 */
[----:B------:R-:W-:Y:S01]  /*152d0*/  MOV R7, 0x400 ;  /* 0x0000040000077802 */ /* 0x000fe20000000f00 */
[----:B------:R-:W2:Y:S03]  /*152e0*/  S2R R15, SR_TID.X ;  /* 0x00000000000f7919 */ /* 0x000ea60000002100 */
[----:B-1----:R-:W-:Y:S02]  /*152f0*/  LEA R14, R10, R7, 0x18 ;  /* 0x000000070a0e7211 */ /* 0x002fe400078ec0ff */
[----:B------:R-:W-:Y:S02]  /*15300*/  SHF.L.U32 R7, R4, 0x1f, RZ ;  /* 0x0000001f04077819 */ /* 0x000fe400000006ff */
[----:B--2---:R-:W-:Y:S01]  /*15310*/  LOP3.LUT P1, RZ, R15, 0x7f, RZ, 0xc0, !PT ;  /* 0x0000007f0fff7812 */ /* 0x004fe2000782c0ff */
[----:B------:R-:W-:-:S04]  /*15320*/  IMAD R12, R5, 0x8, R14 ;  /* 0x00000008050c7824 */ /* 0x000fc800078e020e */
[----:B------:R-:W1:Y:S08]  /*15330*/  SYNCS.PHASECHK.TRANS64.TRYWAIT P0, [R12+URZ+0x18], R7 ;  /* 0x000018070c0075a7 */ /* 0x000e70000800017f */
[----:B------:R-:W2:Y:S01]  /*15340*/  @!P1 LDC R10, c[0x0][0x500] ;  /* 0x00014000ff0a9b82 */ /* 0x000ea20000000800 */
[----:B-1----:R-:W-:Y:S05]  /*15350*/  @!P0 BRA `(.L_x_360) ;  /* 0x00000018008c8947 */ /* 0x002fea0003800000 */
.L_x_411:
[----:B------:R-:W-:Y:S01]  /*15360*/  UPRMT UR4, UR26, 0x9910, URZ ;  /* 0x000099101a047896 */ /* 0x000fe2000800003f */
[----:B--2---:R2:W-:Y:S03]  /*15370*/  @!P1 SYNCS.ARRIVE.TRANS64 RZ, [R12+URZ], R10 ;  /* 0x0000000a0cff99a7 */ /* 0x0045e6000800003f */
[----:B------:R-:W-:-:S06]  /*15380*/  UISETP.NE.AND UP0, UPT, UR4, 0x2, UPT ;  /* 0x000000020400788c */ /* 0x000fcc000bf05270 */
[----:B------:R-:W-:-:S13]  /*15390*/  PLOP3.LUT P0, PT, PT, PT, UP0, 0x80, 0x0 ;  /* 0x000000000000781c */ /* 0x000fda0003f0f008 */
[----:B--2---:R-:W-:Y:S05]  /*153a0*/  @P0 BRA `(.L_x_361) ;  /* 0x0000000000040947 */ /* 0x004fea0003800000 */
[----:B------:R-:W-:Y:S01]  /*153b0*/  BPT.TRAP 0x1 ;  /* 0x000000040000795c */ /* 0x000fe20000300000 */
.L_x_361:
[----:B-1----:R-:W-:Y:S01]  /*153c0*/  LEA R7, R5, UR14, 0xe ;  /* 0x0000000e05077c11 */ /* 0x002fe2000f8e70ff */
[----:B------:R-:W-:Y:S01]  /*153d0*/  VIADD R13, R13, 0xffffffff ;  /* 0xffffffff0d0d7836 */ /* 0x000fe20000000000 */
[----:B------:R-:W-:Y:S01]  /*153e0*/  LEA R10, R5, R14, 0xf ;  /* 0x0000000e050a7211 */ /* 0x000fe200078e78ff */
[----:B------:R-:W-:Y:S01]  /*153f0*/  UIADD3 UR4, UP0, UR22, 0xf0, URZ ;  /* 0x000000f016047890 */ /* 0x000fe2000ff1e03f */
[----:B------:R-:W-:Y:S01]  /*15400*/  R2UR UR9, R12 ;  /* 0x000000000c0972ca */ /* 0x000fe200000e0000 */
[----:B------:R-:W-:Y:S01]  /*15410*/  IMAD R7, R7, 0x2, R14 ;  /* 0x0000000207077824 */ /* 0x000fe200078e020e */
[----:B------:R-:W-:Y:S01]  /*15420*/  R2UR UR5, R10 ;  /* 0x000000000a0572ca */ /* 0x000fe200000e0000 */
[----:B------:R-:W-:Y:S01]  /*15430*/  UIADD3 UR24, UP1, UR22, 0x1f0, URZ ;  /* 0x000001f016187890 */ /* 0x000fe2000ff3e03f */
[----:B------:R-:W-:Y:S01]  /*15440*/  R2UR UR11, R2 ;  /* 0x00000000020b72ca */ /* 0x000fe200000e0000 */
[----:B------:R-:W-:Y:S01]  /*15450*/  UMOV UR6, 0x0 ;  /* 0x0000000000067882 */ /* 0x000fe20000000000 */
[----:B------:R-:W-:Y:S01]  /*15460*/  R2UR UR8, R7 ;  /* 0x00000000070872ca */ /* 0x000fe200000e0000 */
[----:B------:R-:W-:Y:S01]  /*15470*/  UIADD3.X UR25, URZ, UR23, URZ, UP1, !UPT ;  /* 0x000000173f197290 */ /* 0x000fe20008ffe43f */
[----:B------:R-:W-:Y:S01]  /*15480*/  R2UR UR10, R11 ;  /* 0x000000000b0a72ca */ /* 0x000fe200000e0000 */
[----:B------:R-:W-:Y:S01]  /*15490*/  UMOV UR7, 0x10000000 ;  /* 0x1000000000077882 */ /* 0x000fe20000000000 */
[----:B------:R-:W-:Y:S01]  /*154a0*/  R2UR UR12, R9 ;  /* 0x00000000090c72ca */ /* 0x000fe200000e0000 */
[----:B------:R-:W-:Y:S01]  /*154b0*/  UMOV UR28, 0x30000 ;  /* 0x00030000001c7882 */ /* 0x000fe20000000000 */
[----:B------:R-:W-:-:S02]  /*154c0*/  R2UR UR21, R3 ;  /* 0x00000000031572ca */ /* 0x000fc400000e0000 */
[----:B------:R-:W-:Y:S01]  /*154d0*/  ISETP.GT.AND P1, PT, R13, 0x1, PT ;  /* 0x000000010d00780c */ /* 0x000fe20003f24270 */
[----:B------:R-:W-:Y:S01]  /*154e0*/  UIADD3 UR19, UR5, 0x8400, URZ ;  /* 0x0000840005137890 */ /* 0x000fe2000fffe03f */
[----:B------:R-:W-:Y:S01]  /*154f0*/  IADD3 R5, R5, 0x1, RZ ;  /* 0x0000000105057810 */ /* 0x000fe20007ffe0ff */
[----:B------:R-:W-:Y:S01]  /*15500*/  UIADD3.X UR5, URZ, UR23, URZ, UP0, !UPT ;  /* 0x000000173f057290 */ /* 0x000fe200087fe43f */
[----:B------:R-:W-:Y:S01]  /*15510*/  IADD3 R11, R11, 0x40, RZ ;  /* 0x000000400b0b7810 */ /* 0x000fe20007ffe0ff */
[----:B------:R-:W-:Y:S01]  /*15520*/  UIADD3 UR20, UR8, 0x20400, URZ ;  /* 0x0002040008147890 */ /* 0x000fe2000fffe03f */
[----:B------:R-:W-:Y:S02]  /*15530*/  ISETP.NE.AND P0, PT, R5, 0x3, PT ;  /* 0x000000030500780c */ /* 0x000fe40003f05270 */
[----:B------:R-:W-:Y:S02]  /*15540*/  UMOV UR8, UR19 ;  /* 0x0000001300087c82 */ /* 0x000fe40008000000 */
[----:B------:R-:W-:-:S02]  /*15550*/  SEL R7, RZ, 0x1, P0 ;  /* 0x00000001ff077807 */ /* 0x000fc40000000000 */
[----:B------:R1:W-:Y:S01]  /*15560*/  UTMALDG.3D [UR8], [UR4], desc[UR6] ;  /* 0x00000608040075b4 */ /* 0x0003e20008011000 */
[----:B------:R-:W-:Y:S02]  /*15570*/  SEL R5, R5, RZ, P0 ;  /* 0x000000ff05057207 */ /* 0x000fe40000000000 */
[----:B------:R-:W-:Y:S01]  /*15580*/  LOP3.LUT R4, R4, R7, RZ, 0x3c, !PT ;  /* 0x0000000704047212 */ /* 0x000fe200078e3cff */
[----:B-1----:R-:W-:Y:S01]  /*15590*/  UMOV UR8, UR20 ;  /* 0x0000001400087c82 */ /* 0x002fe20008000000 */
[----:B------:R-:W-:Y:S02]  /*155a0*/  UMOV UR11, UR21 ;  /* 0x00000015000b7c82 */ /* 0x000fe40008000000 */
[----:B------:R1:W-:Y:S02]  /*155b0*/  UTMALDG.3D.MULTICAST [UR8], [UR24], UR28, desc[UR6] ;  /* 0x00000608180073b4 */ /* 0x0003e4000801181c */
[----:B-1----:R-:W-:Y:S05]  /*155c0*/  @P1 BRA `(.L_x_362) ;  /* 0xfffffffc003c1947 */ /* 0x002fea000383ffff */
.L_x_359:
[----:B------:R-:W-:Y:S05]  /*155d0*/  BSYNC B1 ;  /* 0x0000000000017941 */ /* 0x000fea0003800000 */
.L_x_358:
[----:B------:R-:W2:Y:S01]  /*155e0*/  LDL.LU R14, [R1+0x204] ;  /* 0x00020400010e7983 */ /* 0x000ea20000300800 */
[----:B------:R-:W-:Y:S01]  /*155f0*/  LOP3.LUT P0, RZ, R8, 0xff, RZ, 0xc0, !PT ;  /* 0x000000ff08ff7812 */ /* 0x000fe2000780c0ff */
[----:B------:R-:W-:Y:S01]  /*15600*/  VIADD R6, R6, UR16 ;  /* 0x0000001006067c36 */ /* 0x000fe20008000000 */
[----:B------:R-:W-:Y:S01]  /*15610*/  ULDC.64 UR4, c[0x0][0x8f8] ;  /* 0x00023e0000047ab9 */ /* 0x000fe20000000a00 */
[----:B------:R-:W3:Y:S01]  /*15620*/  LDL.LU R12, [R1+0x200] ;  /* 0x00020000010c7983 */ /* 0x000ee20000300800 */
[----:B------:R-:W-:Y:S01]  /*15630*/  UISETP.GE.U32.AND UP0, UPT, UR16, 0x3, UPT ;  /* 0x000000031000788c */ /* 0x000fe2000bf06070 */
[----:B------:R-:W-:Y:S01]  /*15640*/  BSSY B1, `(.L_x_363) ;  /* 0x0000071000017945 */ /* 0x000fe20003800000 */
[----:B------:R-:W-:Y:S01]  /*15650*/  IMAD.MOV.U32 R9, RZ, RZ, -0x1 ;  /* 0xffffffffff097424 */ /* 0x000fe200078e00ff */
[----:B------:R-:W-:Y:S02]  /*15660*/  PRMT R4, RZ, 0x7610, R4 ;  /* 0x00007610ff047816 */ /* 0x000fe40000000004 */
[----:B------:R-:W-:-:S02]  /*15670*/  PRMT R8, RZ, 0x7610, R8 ;  /* 0x00007610ff087816 */ /* 0x000fc40000000008 */
[----:B------:R-:W-:Y:S02]  /*15680*/  PLOP3.LUT P1, PT, PT, PT, UP0, 0x80, 0x0 ;  /* 0x000000000000781c */ /* 0x000fe40003f2f008 */
[----:B------:R-:W1:Y:S01]  /*15690*/  @P0 S2R R3, SR_CgaCtaId ;  /* 0x0000000000030919 */ /* 0x000e620000008800 */
[----:B------:R-:W-:-:S04]  /*156a0*/  @P0 MOV R2, 0x400 ;  /* 0x0000040000020802 */ /* 0x000fc80000000f00 */
[----:B-1----:R-:W-:-:S04]  /*156b0*/  @P0 LEA R2, R3, R2, 0x18 ;  /* 0x0000000203020211 */ /* 0x002fc800078ec0ff */
[----:B------:R1:W-:Y:S01]  /*156c0*/  @P0 SYNCS.ARRIVE.TRANS64.A1T0 RZ, [R2+URZ+0x78], RZ ;  /* 0x000078ff02ff09a7 */ /* 0x0003e2000810003f */
[----:B------:R-:W-:Y:S02]  /*156d0*/  ISETP.GT.U32.AND P0, PT, R6, 0x2, PT ;  /* 0x000000020600780c */ /* 0x000fe40003f04070 */
[----:B-1----:R-:W-:-:S04]  /*156e0*/  MOV R2, UR16 ;  /* 0x0000001000027c02 */ /* 0x002fc80008000f00 */
[----:B------:R-:W-:Y:S01]  /*156f0*/  ISETP.LT.U32.AND P0, PT, R2, 0x3, P0 ;  /* 0x000000030200780c */ /* 0x000fe20000701070 */
[----:B------:R-:W-:-:S04]  /*15700*/  IMAD.WIDE.U32 R2, R6, -0x55555555, RZ ;  /* 0xaaaaaaab06027825 */ /* 0x000fc800078e00ff */
[----:B------:R-:W-:Y:S01]  /*15710*/  IMAD.MOV.U32 R2, RZ, RZ, -0x1 ;  /* 0xffffffffff027424 */ /* 0x000fe200078e00ff */
[----:B------:R-:W-:Y:S02]  /*15720*/  SHF.R.U32.HI R5, RZ, 0x1, R3 ;  /* 0x00000001ff057819 */ /* 0x000fe40000011603 */
[----:B------:R-:W-:-:S03]  /*15730*/  SEL R3, RZ, 0x1, !P0 ;  /* 0x00000001ff037807 */ /* 0x000fc60004000000 */
[----:B------:R-:W-:Y:S01]  /*15740*/  IMAD R6, R5, -0x3, R6 ;  /* 0xfffffffd05067824 */ /* 0x000fe200078e0206 */
[----:B------:R-:W-:Y:S02]  /*15750*/  LOP3.LUT R0, R0, R3, RZ, 0x3c, !PT ;  /* 0x0000000300007212 */ /* 0x000fe400078e3cff */
[----:B------:R-:W-:Y:S02]  /*15760*/  MOV R3, 0xffffffff ;  /* 0xffffffff00037802 */ /* 0x000fe40000000f00 */
[----:B------:R-:W-:Y:S02]  /*15770*/  @P1 LOP3.LUT R0, R0, 0x1, R5, 0x78, !PT ;  /* 0x0000000100001812 */ /* 0x000fe400078e7805 */
[----:B---3--:R-:W-:-:S04]  /*15780*/  IADD3 R12, P0, R12, UR54, RZ ;  /* 0x000000360c0c7c10 */ /* 0x008fc8000ff1e0ff */
[----:B--2---:R-:W-:Y:S01]  /*15790*/  IADD3.X R14, R14, UR53, RZ, P0, !PT ;  /* 0x000000350e0e7c10 */ /* 0x004fe200087fe4ff */
        /* <DEDUP_REMOVED lines=8> */
[----:B------:R-:W-:Y:S01]  /*15820*/  ULDC UR7, c[0x0][0x8d8] ;  /* 0x0002360000077ab9 */ /* 0x000fe20000000800 */
[----:B------:R-:W3:Y:S05]  /*15830*/  S2R R5, SR_CTAID.Y ;  /* 0x0000000000057919 */ /* 0x000eea0000002600 */
[----:B------:R-:W4:Y:S08]  /*15840*/  LDC R4, c[0x0][0x144] ;  /* 0x00005100ff047b82 */ /* 0x000f300000000800 */
[----:B------:R-:W5:Y:S01]  /*15850*/  LDC R10, c[0x0][0x148] ;  /* 0x00005200ff0a7b82 */ /* 0x000f620000000800 */
[----:B--2---:R-:W-:-:S02]  /*15860*/  ISETP.NE.AND P2, PT, R15, 0x1, PT ;  /* 0x000000010f00780c */ /* 0x004fc40003f45270 */
[----:B-1----:R-:W-:Y:S02]  /*15870*/  I2FP.F32.U32 R2, R7 ;  /* 0x0000000700027245 */ /* 0x002fe40000201000 */
[----:B---3--:R-:W-:-:S03]  /*15880*/  I2FP.F32.U32 R3, R5 ;  /* 0x0000000500037245 */ /* 0x008fc60000201000 */
[----:B------:R-:W-:Y:S01]  /*15890*/  FMUL R2, R2, UR4 ;  /* 0x0000000402027c20 */ /* 0x000fe20008400000 */
[----:B------:R-:W-:Y:S02]  /*158a0*/  ULDC UR4, c[0x0][0x154] ;  /* 0x0000550000047ab9 */ /* 0x000fe40000000800 */
[----:B------:R-:W-:Y:S01]  /*158b0*/  FMUL R9, R3, UR4 ;  /* 0x0000000403097c20 */ /* 0x000fe20008400000 */
[----:B------:R-:W-:Y:S02]  /*158c0*/  ULDC.64 UR4, c[0x0][0x8d0] ;  /* 0x0002340000047ab9 */ /* 0x000fe40000000a00 */
[----:B------:R-:W1:Y:S01]  /*158d0*/  F2I.U32.TRUNC.NTZ R2, R2 ;  /* 0x0000000200027305 */ /* 0x000e62000020f000 */
[----:B------:R-:W-:-:S04]  /*158e0*/  ISETP.NE.U32.AND P0, PT, RZ, UR4, PT ;  /* 0x00000004ff007c0c */ /* 0x000fc8000bf05070 */
[----:B------:R-:W-:-:S03]  /*158f0*/  ISETP.NE.AND.EX P0, PT, RZ, UR5, PT, P0 ;  /* 0x00000005ff007c0c */ /* 0x000fc6000bf05300 */
[----:B------:R-:W2:Y:S01]  /*15900*/  F2I.U32.TRUNC.NTZ R9, R9 ;  /* 0x0000000900097305 */ /* 0x000ea2000020f000 */
[----:B-1----:R-:W-:Y:S02]  /*15910*/  IADD3 R3, -R2, RZ, RZ ;  /* 0x000000ff02037210 */ /* 0x002fe40007ffe1ff */
[----:B------:R-:W-:-:S03]  /*15920*/  MOV R2, R12 ;  /* 0x0000000c00027202 */ /* 0x000fc60000000f00 */
[----:B----4-:R-:W-:Y:S02]  /*15930*/  IMAD R7, R4, R3, R7 ;  /* 0x0000000304077224 */ /* 0x010fe400078e0207 */
[----:B--2---:R-:W-:-:S04]  /*15940*/  IMAD.MOV R3, RZ, RZ, -R9 ;  /* 0x000000ffff037224 */ /* 0x004fc800078e0a09 */
[----:B-----5:R-:W-:Y:S02]  /*15950*/  @P2 IMAD R7, R10, R3, R5 ;  /* 0x000000030a072224 */ /* 0x020fe400078e0205 */
[----:B------:R-:W-:Y:S01]  /*15960*/  IMAD.MOV.U32 R3, RZ, RZ, R14 ;  /* 0x000000ffff037224 */ /* 0x000fe200078e000e */
[----:B------:R-:W-:Y:S06]  /*15970*/  @!P0 BRA `(.L_x_365) ;  /* 0x0000000000288947 */ /* 0x000fec0003800000 */
[----:B------:R-:W-:Y:S02]  /*15980*/  ULDC UR6, c[0x0][0x8dc] ;  /* 0x0002370000067ab9 */ /* 0x000fe40000000800 */
[----:B------:R-:W-:-:S04]  /*15990*/  IADD3 R3, P0, R12, UR6, RZ ;  /* 0x000000060c037c10 */ /* 0x000fc8000ff1e0ff */
[----:B------:R-:W-:-:S05]  /*159a0*/  IADD3.X R9, RZ, R14, RZ, P0, !PT ;  /* 0x0000000eff097210 */ /* 0x000fca00007fe4ff */
[----:B------:R-:W-:-:S04]  /*159b0*/  IMAD.WIDE.U32 R4, R9, UR4, RZ ;  /* 0x0000000409047c25 */ /* 0x000fc8000f8e00ff */
[----:B------:R-:W-:-:S04]  /*159c0*/  IMAD.WIDE.U32 R4, P0, R3, UR5, R4 ;  /* 0x0000000503047c25 */ /* 0x000fc8000f800004 */
[----:B------:R-:W-:Y:S01]  /*159d0*/  IMAD.WIDE.U32 R2, R3, UR4, RZ ;  /* 0x0000000403027c25 */ /* 0x000fe2000f8e00ff */
[----:B------:R-:W-:-:S04]  /*159e0*/  MOV R2, R5 ;  /* 0x0000000500027202 */ /* 0x000fc80000000f00 */
[----:B------:R-:W-:Y:S01]  /*159f0*/  IADD3 RZ, P1, R3, R4, RZ ;  /* 0x0000000403ff7210 */ /* 0x000fe20007f3e0ff */
[----:B------:R-:W-:-:S04]  /*15a00*/  IMAD.X R3, RZ, RZ, RZ, P0 ;  /* 0x000000ffff037224 */ /* 0x000fc800000e06ff */
[----:B------:R-:W-:-:S08]  /*15a10*/  IMAD.WIDE.U32.X R2, R9, UR5, R2, P1 ;  /* 0x0000000509027c25 */ /* 0x000fd000088e0402 */
.L_x_365:
[--C-:B------:R-:W-:Y:S01]  /*15a20*/  SHF.R.U64 R9, R2, UR7, R3.reuse ;  /* 0x0000000702097c19 */ /* 0x100fe20008001203 */
[----:B------:R-:W-:Y:S01]  /*15a30*/  ULDC.64 UR4, c[0x0][0x8c8] ;  /* 0x0002320000047ab9 */ /* 0x000fe20000000a00 */
[----:B------:R-:W-:Y:S01]  /*15a40*/  SHF.R.U32.HI R2, RZ, UR7, R3 ;  /* 0x00000007ff027c19 */ /* 0x000fe20008011603 */
[----:B------:R-:W-:Y:S01]  /*15a50*/  IMAD.MOV.U32 R3, RZ, RZ, R14 ;  /* 0x000000ffff037224 */ /* 0x000fe200078e000e */
[----:B------:R-:W-:Y:S01]  /*15a60*/  IADD3 R11, P0, RZ, -R9, RZ ;  /* 0x80000009ff0b7210 */ /* 0x000fe20007f1e0ff */
[----:B------:R-:W-:-:S04]  /*15a70*/  ULDC.64 UR6, c[0x0][0x8e8] ;  /* 0x00023a0000067ab9 */ /* 0x000fc80000000a00 */
[----:B------:R-:W-:Y:S01]  /*15a80*/  IMAD.X R2, RZ, RZ, ~R2, P0 ;  /* 0x000000ffff027224 */ /* 0x000fe200000e0e02 */
[----:B------:R-:W-:-:S03]  /*15a90*/  ISETP.NE.U32.AND P0, PT, RZ, UR6, PT ;  /* 0x00000006ff007c0c */ /* 0x000fc6000bf05070 */
[----:B------:R-:W-:Y:S01]  /*15aa0*/  IMAD R2, R2, UR4, RZ ;  /* 0x0000000402027c24 */ /* 0x000fe2000f8e02ff */
[----:B------:R-:W-:-:S03]  /*15ab0*/  ISETP.NE.AND.EX P0, PT, RZ, UR7, PT, P0 ;  /* 0x00000007ff007c0c */ /* 0x000fc6000bf05300 */
[----:B------:R-:W-:Y:S01]  /*15ac0*/  IMAD R5, R11, UR5, R2 ;  /* 0x000000050b057c24 */ /* 0x000fe2000f8e0202 */
[----:B------:R-:W-:-:S05]  /*15ad0*/  MOV R2, R12 ;  /* 0x0000000c00027202 */ /* 0x000fca0000000f00 */
[----:B------:R-:W-:Y:S01]  /*15ae0*/  IMAD.WIDE.U32 R2, R11, UR4, R2 ;  /* 0x000000040b027c25 */ /* 0x000fe2000f8e0002 */
[----:B------:R-:W-:-:S04]  /*15af0*/  ULDC UR4, c[0x0][0x8c0] ;  /* 0x0002300000047ab9 */ /* 0x000fc80000000800 */
[----:B------:R-:W-:-:S04]  /*15b00*/  IADD3 R3, R3, R5, RZ ;  /* 0x0000000503037210 */ /* 0x000fc80007ffe0ff */
[--C-:B------:R-:W-:Y:S02]  /*15b10*/  SHF.R.U64 R10, R2, UR4, R3.reuse ;  /* 0x00000004020a7c19 */ /* 0x100fe40008001203 */
[----:B------:R-:W-:Y:S01]  /*15b20*/  SHF.R.U32.HI R3, RZ, UR4, R3 ;  /* 0x00000004ff037c19 */ /* 0x000fe20008011603 */
[----:B------:R-:W-:-:S03]  /*15b30*/  ULDC UR4, c[0x0][0x8b0] ;  /* 0x00022c0000047ab9 */ /* 0x000fc60000000800 */
[--C-:B------:R-:W-:Y:S02]  /*15b40*/  SHF.R.U64 R11, R10, UR4, R3.reuse ;  /* 0x000000040a0b7c19 */ /* 0x100fe40008001203 */
[----:B------:R-:W-:Y:S01]  /*15b50*/  SHF.R.U32.HI R2, RZ, UR4, R3 ;  /* 0x00000004ff027c19 */ /* 0x000fe20008011603 */
[----:B------:R-:W-:-:S03]  /*15b60*/  ULDC UR4, c[0x0][0x900] ;  /* 0x0002400000047ab9 */ /* 0x000fc60000000800 */
[--C-:B------:R-:W-:Y:S02]  /*15b70*/  SHF.R.U64 R12, R11, UR4, R2.reuse ;  /* 0x000000040b0c7c19 */ /* 0x100fe40008001202 */
[----:B------:R-:W-:-:S03]  /*15b80*/  SHF.R.U32.HI R13, RZ, UR4, R2 ;  /* 0x00000004ff0d7c19 */ /* 0x000fc60008011602 */
[----:B------:R-:W-:Y:S01]  /*15b90*/  IMAD.MOV.U32 R2, RZ, RZ, R12 ;  /* 0x000000ffff027224 */ /* 0x000fe200078e000c */
[----:B------:R-:W-:Y:S01]  /*15ba0*/  MOV R3, R13 ;  /* 0x0000000d00037202 */ /* 0x000fe20000000f00 */
[----:B------:R-:W-:Y:S06]  /*15bb0*/  @!P0 BRA `(.L_x_366) ;  /* 0x0000000000288947 */ /* 0x000fec0003800000 */
[----:B------:R-:W-:Y:S02]  /*15bc0*/  ULDC UR4, c[0x0][0x8f4] ;  /* 0x00023d0000047ab9 */ /* 0x000fe40000000800 */
[----:B------:R-:W-:-:S05]  /*15bd0*/  IADD3 R3, P0, R12, UR4, RZ ;  /* 0x000000040c037c10 */ /* 0x000fca000ff1e0ff */
[----:B------:R-:W-:-:S04]  /*15be0*/  IMAD.X R13, RZ, RZ, R13, P0 ;  /* 0x000000ffff0d7224 */ /* 0x000fc800000e060d */
[----:B------:R-:W-:-:S04]  /*15bf0*/  IMAD.WIDE.U32 R4, R13, UR6, RZ ;  /* 0x000000060d047c25 */ /* 0x000fc8000f8e00ff */
[----:B------:R-:W-:-:S04]  /*15c00*/  IMAD.WIDE.U32 R4, P0, R3, UR7, R4 ;  /* 0x0000000703047c25 */ /* 0x000fc8000f800004 */
[----:B------:R-:W-:-:S04]  /*15c10*/  IMAD.WIDE.U32 R2, R3, UR6, RZ ;  /* 0x0000000603027c25 */ /* 0x000fc8000f8e00ff */
[----:B------:R-:W-:Y:S01]  /*15c20*/  IMAD.MOV.U32 R2, RZ, RZ, R5 ;  /* 0x000000ffff027224 */ /* 0x000fe200078e0005 */
[----:B------:R-:W-:Y:S02]  /*15c30*/  IADD3 RZ, P1, R3, R4, RZ ;  /* 0x0000000403ff7210 */ /* 0x000fe40007f3e0ff */
[----:B------:R-:W-:-:S03]  /*15c40*/  IADD3.X R3, RZ, RZ, RZ, P0, !PT ;  /* 0x000000ffff037210 */ /* 0x000fc600007fe4ff */
[----:B------:R-:W-:-:S08]  /*15c50*/  IMAD.WIDE.U32.X R2, R13, UR7, R2, P1 ;  /* 0x000000070d027c25 */ /* 0x000fd000088e0402 */
.L_x_366:
[----:B------:R-:W-:Y:S01]  /*15c60*/  ULDC UR4, c[0x0][0x8f0] ;  /* 0x00023c0000047ab9 */ /* 0x000fe20000000800 */
[----:B------:R-:W-:Y:S02]  /*15c70*/  LOP3.LUT R11, R11, UR18, RZ, 0xc0, !PT ;  /* 0x000000120b0b7c12 */ /* 0x000fe4000f8ec0ff */
[----:B------:R-:W-:Y:S01]  /*15c80*/  SHF.R.U64 R2, R2, UR4, R3 ;  /* 0x0000000402027c19 */ /* 0x000fe20008001203 */
[----:B------:R-:W-:-:S03]  /*15c90*/  ULDC UR4, c[0x0][0x8e0] ;  /* 0x0002380000047ab9 */ /* 0x000fc60000000800 */
[C---:B------:R-:W-:Y:S01]  /*15ca0*/  IADD3 R3, -R2.reuse, RZ, RZ ;  /* 0x000000ff02037210 */ /* 0x040fe20007ffe1ff */
[----:B------:R-:W-:-:S04]  /*15cb0*/  IMAD R4, R2, UR17, R11 ;  /* 0x0000001102047c24 */ /* 0x000fc8000f8e020b */
[----:B------:R-:W-:Y:S01]  /*15cc0*/  IMAD R12, R3, UR4, R12 ;  /* 0x00000004030c7c24 */ /* 0x000fe2000f8e020c */
[----:B------:R-:W-:Y:S01]  /*15cd0*/  ULDC UR4, c[0x0][0x8b8] ;  /* 0x00022e0000047ab9 */ /* 0x000fe20000000800 */
[----:B------:R-:W-:Y:S01]  /*15ce0*/  LOP3.LUT R3, R10, UR15, RZ, 0xc0, !PT ;  /* 0x0000000f0a037c12 */ /* 0x000fe2000f8ec0ff */
[----:B------:R-:W-:Y:S01]  /*15cf0*/  IMAD R7, R4, UR4, R7 ;  /* 0x0000000404077c24 */ /* 0x000fe2000f8e0207 */
[----:B------:R-:W-:Y:S01]  /*15d00*/  ULDC UR4, c[0x0][0x8a8] ;  /* 0x00022a0000047ab9 */ /* 0x000fe20000000800 */
[----:B------:R-:W-:Y:S02]  /*15d10*/  IMAD.MOV.U32 R4, RZ, RZ, 0x1 ;  /* 0x00000001ff047424 */ /* 0x000fe400078e00ff */
[----:B------:R-:W-:-:S05]  /*15d20*/  IMAD R12, R12, UR4, R3 ;  /* 0x000000040c0c7c24 */ /* 0x000fca000f8e0203 */
[----:B------:R-:W-:Y:S02]  /*15d30*/  SEL R3, R12, R7, !P2 ;  /* 0x000000070c037207 */ /* 0x000fe40005000000 */
[----:B------:R-:W-:-:S07]  /*15d40*/  SEL R2, R7, R12, !P2 ;  /* 0x0000000c07027207 */ /* 0x000fce0005000000 */
.L_x_364:
[----:B------:R-:W-:Y:S05]  /*15d50*/  BSYNC B1 ;  /* 0x0000000000017941 */ /* 0x000fea0003800000 */
.L_x_363:
[----:B------:R-:W-:-:S13]  /*15d60*/  LOP3.LUT P0, RZ, R4, 0xff, RZ, 0xc0, !PT ;  /* 0x000000ff04ff7812 */ /* 0x000fda000780c0ff */
[----:B------:R-:W-:Y:S05]  /*15d70*/  @P0 BRA `(.L_x_367) ;  /* 0xfffffff4001c0947 */ /* 0x000fea000383ffff */
[----:B------:R-:W-:Y:S05]  /*15d80*/  BSYNC B0 ;  /* 0x0000000000007941 */ /* 0x000fea0003800000 */
.L_x_356:
[----:B------:R-:W-:-:S03]  /*15d90*/  UMOV UR4, 0xffffffff ;  /* 0xffffffff00047882 */ /* 0x000fc60000000000 */
[----:B------:R-:W-:Y:S05]  /*15da0*/  BRA.DIV UR4, `(.L_x_368) ;  /* 0x00000012040c7947 */ /* 0x000fea000b800000 */
[----:B------:R-:W-:-:S13]  /*15db0*/  ELECT P6, URZ, PT ;  /* 0x00000000003f782f */ /* 0x000fda00038c0000 */
.L_x_414:
[----:B------:R-:W-:Y:S05]  /*15dc0*/  @!P6 BRA `(.L_x_14) ;  /* 0x000000000084e947 */ /* 0x000fea0003800000 */
[----:B------:R-:W-:-:S04]  /*15dd0*/  ULOP3.LUT UR4, UR37, 0x2, URZ, 0xfc, !UPT ;  /* 0x0000000225047892 */ /* 0x000fc8000f8efc3f */
[----:B------:R-:W-:-:S06]  /*15de0*/  UISETP.NE.AND UP0, UPT, UR4, 0x3, UPT ;  /* 0x000000030400788c */ /* 0x000fcc000bf05270 */
[----:B------:R-:W-:-:S13]  /*15df0*/  PLOP3.LUT P0, PT, PT, PT, UP0, 0x80, 0x0 ;  /* 0x000000000000781c */ /* 0x000fda0003f0f008 */
[----:B------:R-:W-:Y:S05]  /*15e00*/  @!P0 BRA `(.L_x_369) ;  /* 0x0000000000048947 */ /* 0x000fea0003800000 */
[----:B--2---:R-:W-:Y:S01]  /*15e10*/  BPT.TRAP 0x1 ;  /* 0x000000040000795c */ /* 0x004fe20000300000 */
.L_x_369:
[----:B------:R-:W1:Y:S01]  /*15e20*/  S2R R3, SR_CgaCtaId ;  /* 0x0000000000037919 */ /* 0x000e620000008800 */
[----:B------:R-:W-:-:S04]  /*15e30*/  MOV R2, 0x400 ;  /* 0x0000040000027802 */ /* 0x000fc80000000f00 */
[----:B-1----:R-:W-:Y:S02]  /*15e40*/  LEA R3, R3, R2, 0x18 ;  /* 0x0000000203037211 */ /* 0x002fe400078ec0ff */
[----:B------:R-:W-:Y:S02]  /*15e50*/  SHF.L.U32 R2, R0, 0x1f, RZ ;  /* 0x0000001f00027819 */ /* 0x000fe400000006ff */
[----:B------:R-:W-:-:S05]  /*15e60*/  IADD3 R3, R3, 0x18, RZ ;  /* 0x0000001803037810 */ /* 0x000fca0007ffe0ff */
[----:B------:R-:W-:-:S04]  /*15e70*/  IMAD R5, R6, 0x8, R3 ;  /* 0x0000000806057824 */ /* 0x000fc800078e0203 */
[----:B------:R-:W1:Y:S02]  /*15e80*/  SYNCS.PHASECHK.TRANS64.TRYWAIT P0, [R5+URZ], R2 ;  /* 0x00000002050075a7 */ /* 0x000e64000800017f */
[----:B-1----:R-:W-:Y:S05]  /*15e90*/  @!P0 BRA `(.L_x_370) ;  /* 0x0000000c00f08947 */ /* 0x002fea0003800000 */
.L_x_415:
[----:B------:R-:W-:-:S04]  /*15ea0*/  IADD3 R6, R6, 0x1, RZ ;  /* 0x0000000106067810 */ /* 0x000fc80007ffe0ff */
[----:B------:R-:W-:-:S04]  /*15eb0*/  ISETP.NE.AND P0, PT, R6, 0x3, PT ;  /* 0x000000030600780c */ /* 0x000fc80003f05270 */
[----:B-1----:R-:W-:Y:S02]  /*15ec0*/  SEL R5, RZ, 0x1, P0 ;  /* 0x00000001ff057807 */ /* 0x002fe40000000000 */
[----:B------:R-:W-:Y:S02]  /*15ed0*/  SEL R6, R6, RZ, P0 ;  /* 0x000000ff06067207 */ /* 0x000fe40000000000 */
[----:B------:R-:W-:-:S03]  /*15ee0*/  LOP3.LUT R5, R0, R5, RZ, 0x3c, !PT ;  /* 0x0000000500057212 */ /* 0x000fc600078e3cff */
[----:B------:R-:W-:Y:S01]  /*15ef0*/  IMAD R7, R6, 0x8, R3 ;  /* 0x0000000806077824 */ /* 0x000fe200078e0203 */
[----:B------:R-:W-:-:S04]  /*15f00*/  SHF.L.U32 R0, R5, 0x1f, RZ ;  /* 0x0000001f05007819 */ /* 0x000fc800000006ff */
[----:B------:R-:W1:Y:S02]  /*15f10*/  SYNCS.PHASECHK.TRANS64.TRYWAIT P0, [R7+URZ], R0 ;  /* 0x00000000070075a7 */ /* 0x000e64000800017f */
[----:B-1----:R-:W-:Y:S05]  /*15f20*/  @!P0 BRA `(.L_x_371) ;  /* 0x0000000c00e08947 */ /* 0x002fea0003800000 */
.L_x_416:
[----:B-1----:R-:W-:-:S04]  /*15f30*/  IADD3 R0, R6, 0x1, RZ ;  /* 0x0000000106007810 */ /* 0x002fc80007ffe0ff */
[----:B------:R-:W-:-:S04]  /*15f40*/  ISETP.NE.AND P0, PT, R0, 0x3, PT ;  /* 0x000000030000780c */ /* 0x000fc80003f05270 */
[----:B------:R-:W-:Y:S02]  /*15f50*/  SEL R2, RZ, 0x1, P0 ;  /* 0x00000001ff027807 */ /* 0x000fe40000000000 */
[----:B------:R-:W-:Y:S02]  /*15f60*/  SEL R0, R0, RZ, P0 ;  /* 0x000000ff00007207 */ /* 0x000fe40000000000 */
[----:B------:R-:W-:-:S03]  /*15f70*/  LOP3.LUT R2, R5, R2, RZ, 0x3c, !PT ;  /* 0x0000000205027212 */ /* 0x000fc600078e3cff */
[----:B------:R-:W-:Y:S01]  /*15f80*/  IMAD R3, R0, 0x8, R3 ;  /* 0x0000000800037824 */ /* 0x000fe200078e0203 */
[----:B------:R-:W-:-:S07]  /*15f90*/  SHF.L.U32 R0, R2, 0x1f, RZ ;  /* 0x0000001f02007819 */ /* 0x000fce00000006ff */
.L_x_372:
[----:B-1----:R1:W3:Y:S02]  /*15fa0*/  SYNCS.PHASECHK.TRANS64.TRYWAIT P0, [R3+URZ], R0 ;  /* 0x00000000030075a7 */ /* 0x0022e4000800017f */
[----:B---3--:R-:W-:Y:S05]  /*15fb0*/  @!P0 NANOSLEEP.SYNCS 0x989680 ;  /* 0x009896800000895d */ /* 0x008fea0003900000 */
[----:B------:R-:W3:Y:S02]  /*15fc0*/  @!P0 SYNCS.PHASECHK.TRANS64 P0, [R3+URZ], R0 ;  /* 0x00000000030085a7 */ /* 0x000ee4000800007f */
[----:B---3--:R-:W-:Y:S05]  /*15fd0*/  @!P0 BRA `(.L_x_372) ;  /* 0xfffffffc00f08947 */ /* 0x008fea000383ffff */
.L_x_14:
[----:B--2---:R-:W-:Y:S05]  /*15fe0*/  BSYNC B6 ;  /* 0x0000000000067941 */ /* 0x004fea0003800000 */
.L_x_12:
[----:B------:R-:W-:Y:S05]  /*15ff0*/  EXIT ;  /* 0x000000000000794d */ /* 0x000fea0003800000 */
.L_x_27:
[----:B--2---:R2:W1:Y:S02]  /*16000*/  SYNCS.PHASECHK.TRANS64.TRYWAIT P1, [R3+URZ], R0 ;  /* 0x00000000030075a7 */ /* 0x004464000802017f */
[----:B-1----:R-:W-:Y:S05]  /*16010*/  @!P1 NANOSLEEP.SYNCS 0x989680 ;  /* 0x009896800000995d */ /* 0x002fea0003900000 */
[----:B------:R-:W1:Y:S02]  /*16020*/  @!P1 SYNCS.PHASECHK.TRANS64 P1, [R3+URZ], R0 ;  /* 0x00000000030095a7 */ /* 0x000e64000802007f */
[----:B-1----:R-:W-:Y:S05]  /*16030*/  @!P1 BRA `(.L_x_27) ;  /* 0xfffffffc00f09947 */ /* 0x002fea000383ffff */
[----:B------:R-:W-:Y:S05]  /*16040*/  BRA `(.L_x_26) ;  /* 0xfffffeb800bc7947 */ /* 0x000fea000383ffff */
.L_x_32:
[----:B--2---:R-:W-:-:S04]  /*16050*/  MOV R3, UR8 ;  /* 0x0000000800037c02 */ /* 0x004fc80008000f00 */
[----:B------:R2:W3:Y:S03]  /*16060*/  SYNCS.PHASECHK.TRANS64.TRYWAIT P1, [R3+URZ], R0 ;  /* 0x00000000030075a7 */ /* 0x0004e6000802017f */
[----:B---3--:R-:W-:Y:S05]  /*16070*/  @!P1 NANOSLEEP.SYNCS 0x989680 ;  /* 0x009896800000995d */ /* 0x008fea0003900000 */
[----:B------:R-:W3:Y:S02]  /*16080*/  @!P1 SYNCS.PHASECHK.TRANS64 P1, [R3+URZ], R0 ;  /* 0x00000000030095a7 */ /* 0x000ee4000802007f */
[----:B---3--:R-:W-:Y:S05]  /*16090*/  @!P1 BRA `(.L_x_32) ;  /* 0xfffffffc00ec9947 */ /* 0x008fea000383ffff */
[----:B------:R-:W-:Y:S05]  /*160a0*/  BRA `(.L_x_31) ;  /* 0xfffffef000607947 */ /* 0x000fea000383ffff */
.L_x_55:
[----:B-12---:R-:W-:-:S04]  /*160b0*/  IMAD.U32 R3, RZ, RZ, UR46 ;  /* 0x0000002eff037e24 */ /* 0x006fc8000f8e00ff */
[----:B------:R1:W2:Y:S03]  /*160c0*/  SYNCS.PHASECHK.TRANS64.TRYWAIT P2, [R3+URZ+0x30], R0 ;  /* 0x00003000030075a7 */ /* 0x0002a6000804017f */
[----:B--2---:R-:W-:Y:S05]  /*160d0*/  @!P2 NANOSLEEP.SYNCS 0x989680 ;  /* 0x009896800000a95d */ /* 0x004fea0003900000 */
[----:B------:R-:W2:Y:S02]  /*160e0*/  @!P2 SYNCS.PHASECHK.TRANS64 P2, [R3+URZ+0x30], R0 ;  /* 0x000030000300a5a7 */ /* 0x000ea4000804007f */
[----:B--2---:R-:W-:Y:S05]  /*160f0*/  @!P2 BRA `(.L_x_55) ;  /* 0xfffffffc00eca947 */ /* 0x004fea000383ffff */
[----:B------:R-:W-:Y:S05]  /*16100*/  BRA `(.L_x_373) ;  /* 0xffffff3c00387947 */ /* 0x000fea000383ffff */
.L_x_66:
[----:B-1----:R1:W2:Y:S02]  /*16110*/  SYNCS.PHASECHK.TRANS64.TRYWAIT P3, [R11+URZ+0x30], R153 ;  /* 0x000030990b0075a7 */ /* 0x0022a4000806017f */
[----:B--2---:R-:W-:Y:S05]  /*16120*/  @!P3 NANOSLEEP.SYNCS 0x989680 ;  /* 0x009896800000b95d */ /* 0x004fea0003900000 */
[----:B------:R-:W2:Y:S02]  /*16130*/  @!P3 SYNCS.PHASECHK.TRANS64 P3, [R11+URZ+0x30], R153 ;  /* 0x000030990b00b5a7 */ /* 0x000ea4000806007f */
[----:B--2---:R-:W-:Y:S05]  /*16140*/  @!P3 BRA `(.L_x_66) ;  /* 0xfffffffc00f0b947 */ /* 0x004fea000383ffff */
[----:B------:R-:W-:Y:S05]  /*16150*/  BRA `(.L_x_374) ;  /* 0xffffff4400a47947 */ /* 0x000fea000383ffff */
.L_x_77:
[----:B-1----:R1:W2:Y:S02]  /*16160*/  SYNCS.PHASECHK.TRANS64.TRYWAIT P3, [R11+URZ+0x30], R24 ;  /* 0x000030180b0075a7 */ /* 0x0022a4000806017f */
[----:B--2---:R-:W-:Y:S05]  /*16170*/  @!P3 NANOSLEEP.SYNCS 0x989680 ;  /* 0x009896800000b95d */ /* 0x004fea0003900000 */
[----:B------:R-:W2:Y:S02]  /*16180*/  @!P3 SYNCS.PHASECHK.TRANS64 P3, [R11+URZ+0x30], R24 ;  /* 0x000030180b00b5a7 */ /* 0x000ea4000806007f */
[----:B--2---:R-:W-:Y:S05]  /*16190*/  @!P3 BRA `(.L_x_77) ;  /* 0xfffffffc00f0b947 */ /* 0x004fea000383ffff */
[----:B------:R-:W-:Y:S05]  /*161a0*/  BRA `(.L_x_375) ;  /* 0xffffff4c00607947 */ /* 0x000fea000383ffff */
.L_x_88:
[----:B-1----:R1:W2:Y:S02]  /*161b0*/  SYNCS.PHASECHK.TRANS64.TRYWAIT P3, [R24+URZ+0x30], R25 ;  /* 0x00003019180075a7 */ /* 0x0022a4000806017f */
[----:B--2---:R-:W-:Y:S05]  /*161c0*/  @!P3 NANOSLEEP.SYNCS 0x989680 ;  /* 0x009896800000b95d */ /* 0x004fea0003900000 */
[----:B------:R-:W2:Y:S02]  /*161d0*/  @!P3 SYNCS.PHASECHK.TRANS64 P3, [R24+URZ+0x30], R25 ;  /* 0x000030191800b5a7 */ /* 0x000ea4000806007f */
[----:B--2---:R-:W-:Y:S05]  /*161e0*/  @!P3 BRA `(.L_x_88) ;  /* 0xfffffffc00f0b947 */ /* 0x004fea000383ffff */
[----:B------:R-:W-:Y:S05]  /*161f0*/  BRA `(.L_x_376) ;  /* 0xffffff5400647947 */ /* 0x000fea000383ffff */
.L_x_99:
[----:B-1----:R1:W2:Y:S02]  /*16200*/  SYNCS.PHASECHK.TRANS64.TRYWAIT P5, [R25+URZ+0x30], R26 ;  /* 0x0000301a190075a7 */ /* 0x0022a400080a017f */
[----:B--2---:R-:W-:Y:S05]  /*16210*/  @!P5 NANOSLEEP.SYNCS 0x989680 ;  /* 0x009896800000d95d */ /* 0x004fea0003900000 */
[----:B------:R-:W2:Y:S02]  /*16220*/  @!P5 SYNCS.PHASECHK.TRANS64 P5, [R25+URZ+0x30], R26 ;  /* 0x0000301a1900d5a7 */ /* 0x000ea400080a007f */
[----:B--2---:R-:W-:Y:S05]  /*16230*/  @!P5 BRA `(.L_x_99) ;  /* 0xfffffffc00f0d947 */ /* 0x004fea000383ffff */
[----:B------:R-:W-:Y:S05]  /*16240*/  BRA `(.L_x_377) ;  /* 0xffffff5c00347947 */ /* 0x000fea000383ffff */
.L_x_110:
[----:B-1----:R1:W2:Y:S02]  /*16250*/  SYNCS.PHASECHK.TRANS64.TRYWAIT P5, [R25+URZ+0x30], R28 ;  /* 0x0000301c190075a7 */ /* 0x0022a400080a017f */
[----:B--2---:R-:W-:Y:S05]  /*16260*/  @!P5 NANOSLEEP.SYNCS 0x989680 ;  /* 0x009896800000d95d */ /* 0x004fea0003900000 */
[----:B------:R-:W2:Y:S02]  /*16270*/  @!P5 SYNCS.PHASECHK.TRANS64 P5, [R25+URZ+0x30], R28 ;  /* 0x0000301c1900d5a7 */ /* 0x000ea400080a007f */
[----:B--2---:R-:W-:Y:S05]  /*16280*/  @!P5 BRA `(.L_x_110) ;  /* 0xfffffffc00f0d947 */ /* 0x004fea000383ffff */
[----:B------:R-:W-:Y:S05]  /*16290*/  BRA `(.L_x_378) ;  /* 0xffffff6400387947 */ /* 0x000fea000383ffff */
.L_x_121:
[----:B-1----:R1:W2:Y:S02]  /*162a0*/  SYNCS.PHASECHK.TRANS64.TRYWAIT P5, [R24+URZ+0x30], R25 ;  /* 0x00003019180075a7 */ /* 0x0022a400080a017f */
[----:B--2---:R-:W-:Y:S05]  /*162b0*/  @!P5 NANOSLEEP.SYNCS 0x989680 ;  /* 0x009896800000d95d */ /* 0x004fea0003900000 */
[----:B------:R-:W2:Y:S02]  /*162c0*/  @!P5 SYNCS.PHASECHK.TRANS64 P5, [R24+URZ+0x30], R25 ;  /* 0x000030191800d5a7 */ /* 0x000ea400080a007f */
[----:B--2---:R-:W-:Y:S05]  /*162d0*/  @!P5 BRA `(.L_x_121) ;  /* 0xfffffffc00f0d947 */ /* 0x004fea000383ffff */
[----:B------:R-:W-:Y:S05]  /*162e0*/  BRA `(.L_x_379) ;  /* 0xffffff6800f87947 */ /* 0x000fea000383ffff */
.L_x_132:
[----:B-1----:R1:W2:Y:S02]  /*162f0*/  SYNCS.PHASECHK.TRANS64.TRYWAIT P5, [R24+URZ+0x30], R25 ;  /* 0x00003019180075a7 */ /* 0x0022a400080a017f */
[----:B--2---:R-:W-:Y:S05]  /*16300*/  @!P5 NANOSLEEP.SYNCS 0x989680 ;  /* 0x009896800000d95d */ /* 0x004fea0003900000 */
[----:B------:R-:W2:Y:S02]  /*16310*/  @!P5 SYNCS.PHASECHK.TRANS64 P5, [R24+URZ+0x30], R25 ;  /* 0x000030191800d5a7 */ /* 0x000ea400080a007f */
[----:B--2---:R-:W-:Y:S05]  /*16320*/  @!P5 BRA `(.L_x_132) ;  /* 0xfffffffc00f0d947 */ /* 0x004fea000383ffff */
[----:B------:R-:W-:Y:S05]  /*16330*/  BRA `(.L_x_380) ;  /* 0xffffff7000f87947 */ /* 0x000fea000383ffff */
.L_x_143:
[----:B-1----:R1:W2:Y:S02]  /*16340*/  SYNCS.PHASECHK.TRANS64.TRYWAIT P5, [R24+URZ+0x30], R25 ;  /* 0x00003019180075a7 */ /* 0x0022a400080a017f */
[----:B--2---:R-:W-:Y:S05]  /*16350*/  @!P5 NANOSLEEP.SYNCS 0x989680 ;  /* 0x009896800000d95d */ /* 0x004fea0003900000 */
[----:B------:R-:W2:Y:S02]  /*16360*/  @!P5 SYNCS.PHASECHK.TRANS64 P5, [R24+URZ+0x30], R25 ;  /* 0x000030191800d5a7 */ /* 0x000ea400080a007f */
[----:B--2---:R-:W-:Y:S05]  /*16370*/  @!P5 BRA `(.L_x_143) ;  /* 0xfffffffc00f0d947 */ /* 0x004fea000383ffff */
[----:B------:R-:W-:Y:S05]  /*16380*/  BRA `(.L_x_381) ;  /* 0xffffff7800b87947 */ /* 0x000fea000383ffff */
.L_x_154:
[----:B-1----:R1:W2:Y:S02]  /*16390*/  SYNCS.PHASECHK.TRANS64.TRYWAIT P5, [R24+URZ+0x30], R25 ;  /* 0x00003019180075a7 */ /* 0x0022a400080a017f */
[----:B--2---:R-:W-:Y:S05]  /*163a0*/  @!P5 NANOSLEEP.SYNCS 0x989680 ;  /* 0x009896800000d95d */ /* 0x004fea0003900000 */
[----:B------:R-:W2:Y:S02]  /*163b0*/  @!P5 SYNCS.PHASECHK.TRANS64 P5, [R24+URZ+0x30], R25 ;  /* 0x000030191800d5a7 */ /* 0x000ea400080a007f */
[----:B--2---:R-:W-:Y:S05]  /*163c0*/  @!P5 BRA `(.L_x_154) ;  /* 0xfffffffc00f0d947 */ /* 0x004fea000383ffff */
[----:B------:R-:W-:Y:S05]  /*163d0*/  BRA `(.L_x_382) ;  /* 0xffffff8000b87947 */ /* 0x000fea000383ffff */
.L_x_165:
[----:B-1----:R1:W2:Y:S02]  /*163e0*/  SYNCS.PHASECHK.TRANS64.TRYWAIT P5, [R24+URZ+0x30], R25 ;  /* 0x00003019180075a7 */ /* 0x0022a400080a017f */
[----:B--2---:R-:W-:Y:S05]  /*163f0*/  @!P5 NANOSLEEP.SYNCS 0x989680 ;  /* 0x009896800000d95d */ /* 0x004fea0003900000 */
[----:B------:R-:W2:Y:S02]  /*16400*/  @!P5 SYNCS.PHASECHK.TRANS64 P5, [R24+URZ+0x30], R25 ;  /* 0x000030191800d5a7 */ /* 0x000ea400080a007f */
[----:B--2---:R-:W-:Y:S05]  /*16410*/  @!P5 BRA `(.L_x_165) ;  /* 0xfffffffc00f0d947 */ /* 0x004fea000383ffff */
[----:B------:R-:W-:Y:S05]  /*16420*/  BRA `(.L_x_383) ;  /* 0xffffff8800787947 */ /* 0x000fea000383ffff */
.L_x_176:
[----:B-1----:R1:W2:Y:S02]  /*16430*/  SYNCS.PHASECHK.TRANS64.TRYWAIT P5, [R24+URZ+0x30], R25 ;  /* 0x00003019180075a7 */ /* 0x0022a400080a017f */
[----:B--2---:R-:W-:Y:S05]  /*16440*/  @!P5 NANOSLEEP.SYNCS 0x989680 ;  /* 0x009896800000d95d */ /* 0x004fea0003900000 */
[----:B------:R-:W2:Y:S02]  /*16450*/  @!P5 SYNCS.PHASECHK.TRANS64 P5, [R24+URZ+0x30], R25 ;  /* 0x000030191800d5a7 */ /* 0x000ea400080a007f */
[----:B--2---:R-:W-:Y:S05]  /*16460*/  @!P5 BRA `(.L_x_176) ;  /* 0xfffffffc00f0d947 */ /* 0x004fea000383ffff */
[----:B------:R-:W-:Y:S05]  /*16470*/  BRA `(.L_x_384) ;  /* 0xffffff9000787947 */ /* 0x000fea000383ffff */
.L_x_187:
[----:B-1----:R1:W2:Y:S02]  /*16480*/  SYNCS.PHASECHK.TRANS64.TRYWAIT P5, [R24+URZ+0x30], R25 ;  /* 0x00003019180075a7 */ /* 0x0022a400080a017f */
[----:B--2---:R-:W-:Y:S05]  /*16490*/  @!P5 NANOSLEEP.SYNCS 0x989680 ;  /* 0x009896800000d95d */ /* 0x004fea0003900000 */
[----:B------:R-:W2:Y:S02]  /*164a0*/  @!P5 SYNCS.PHASECHK.TRANS64 P5, [R24+URZ+0x30], R25 ;  /* 0x000030191800d5a7 */ /* 0x000ea400080a007f */
[----:B--2---:R-:W-:Y:S05]  /*164b0*/  @!P5 BRA `(.L_x_187) ;  /* 0xfffffffc00f0d947 */ /* 0x004fea000383ffff */
[----:B------:R-:W-:Y:S05]  /*164c0*/  BRA `(.L_x_385) ;  /* 0xffffff9800387947 */ /* 0x000fea000383ffff */
.L_x_198:
[----:B-1----:R1:W2:Y:S02]  /*164d0*/  SYNCS.PHASECHK.TRANS64.TRYWAIT P5, [R24+URZ+0x30], R25 ;  /* 0x00003019180075a7 */ /* 0x0022a400080a017f */
[----:B--2---:R-:W-:Y:S05]  /*164e0*/  @!P5 NANOSLEEP.SYNCS 0x989680 ;  /* 0x009896800000d95d */ /* 0x004fea0003900000 */
[----:B------:R-:W2:Y:S02]  /*164f0*/  @!P5 SYNCS.PHASECHK.TRANS64 P5, [R24+URZ+0x30], R25 ;  /* 0x000030191800d5a7 */ /* 0x000ea400080a007f */
[----:B--2---:R-:W-:Y:S05]  /*16500*/  @!P5 BRA `(.L_x_198) ;  /* 0xfffffffc00f0d947 */ /* 0x004fea000383ffff */
[----:B------:R-:W-:Y:S05]  /*16510*/  BRA `(.L_x_386) ;  /* 0xffffffa000387947 */ /* 0x000fea000383ffff */
.L_x_209:
[----:B-1----:R1:W2:Y:S02]  /*16520*/  SYNCS.PHASECHK.TRANS64.TRYWAIT P5, [R24+URZ+0x30], R25 ;  /* 0x00003019180075a7 */ /* 0x0022a400080a017f */
[----:B--2---:R-:W-:Y:S05]  /*16530*/  @!P5 NANOSLEEP.SYNCS 0x989680 ;  /* 0x009896800000d95d */ /* 0x004fea0003900000 */
[----:B------:R-:W2:Y:S02]  /*16540*/  @!P5 SYNCS.PHASECHK.TRANS64 P5, [R24+URZ+0x30], R25 ;  /* 0x000030191800d5a7 */ /* 0x000ea400080a007f */
[----:B--2---:R-:W-:Y:S05]  /*16550*/  @!P5 BRA `(.L_x_209) ;  /* 0xfffffffc00f0d947 */ /* 0x004fea000383ffff */
[----:B------:R-:W-:Y:S05]  /*16560*/  BRA `(.L_x_387) ;  /* 0xffffffa400f87947 */ /* 0x000fea000383ffff */
.L_x_220:
[----:B-1----:R1:W2:Y:S02]  /*16570*/  SYNCS.PHASECHK.TRANS64.TRYWAIT P3, [R24+URZ+0x30], R11 ;  /* 0x0000300b180075a7 */ /* 0x0022a4000806017f */
[----:B--2---:R-:W-:Y:S05]  /*16580*/  @!P3 NANOSLEEP.SYNCS 0x989680 ;  /* 0x009896800000b95d */ /* 0x004fea0003900000 */
[----:B------:R-:W2:Y:S02]  /*16590*/  @!P3 SYNCS.PHASECHK.TRANS64 P3, [R24+URZ+0x30], R11 ;  /* 0x0000300b1800b5a7 */ /* 0x000ea4000806007f */
[----:B--2---:R-:W-:Y:S05]  /*165a0*/  @!P3 BRA `(.L_x_220) ;  /* 0xfffffffc00f0b947 */ /* 0x004fea000383ffff */
[----:B------:R-:W-:Y:S05]  /*165b0*/  BRA `(.L_x_388) ;  /* 0xffffffac00ec7947 */ /* 0x000fea000383ffff */
.L_x_240:
[----:B-1----:R-:W-:-:S04]  /*165c0*/  MOV R5, UR4 ;  /* 0x0000000400057c02 */ /* 0x002fc80008000f00 */
[----:B------:R1:W2:Y:S03]  /*165d0*/  SYNCS.PHASECHK.TRANS64.TRYWAIT P0, [R5+URZ+0x78], R0 ;  /* 0x00007800050075a7 */ /* 0x0002a6000800017f */
[----:B--2---:R-:W-:Y:S05]  /*165e0*/  @!P0 NANOSLEEP.SYNCS 0x989680 ;  /* 0x009896800000895d */ /* 0x004fea0003900000 */
[----:B------:R-:W2:Y:S02]  /*165f0*/  @!P0 SYNCS.PHASECHK.TRANS64 P0, [R5+URZ+0x78], R0 ;  /* 0x00007800050085a7 */ /* 0x000ea4000800007f */
[----:B--2---:R-:W-:Y:S05]  /*16600*/  @!P0 BRA `(.L_x_240) ;  /* 0xfffffffc00ec8947 */ /* 0x004fea000383ffff */
[----:B------:R-:W-:Y:S05]  /*16610*/  BRA `(.L_x_239) ;  /* 0xffffffc400787947 */ /* 0x000fea000383ffff */
.L_x_249:
[----:B-1----:R-:W-:-:S04]  /*16620*/  IMAD.U32 R3, RZ, RZ, UR4 ;  /* 0x00000004ff037e24 */ /* 0x002fc8000f8e00ff */
[----:B------:R1:W2:Y:S03]  /*16630*/  SYNCS.PHASECHK.TRANS64.TRYWAIT P2, [R3+URZ+0x50], R2 ;  /* 0x00005002030075a7 */ /* 0x0002a6000804017f */
[----:B--2---:R-:W-:Y:S05]  /*16640*/  @!P2 NANOSLEEP.SYNCS 0x989680 ;  /* 0x009896800000a95d */ /* 0x004fea0003900000 */
[----:B------:R-:W2:Y:S02]  /*16650*/  @!P2 SYNCS.PHASECHK.TRANS64 P2, [R3+URZ+0x50], R2 ;  /* 0x000050020300a5a7 */ /* 0x000ea4000804007f */
[----:B--2---:R-:W-:Y:S05]  /*16660*/  @!P2 BRA `(.L_x_249) ;  /* 0xfffffffc00eca947 */ /* 0x004fea000383ffff */
[----:B------:R-:W-:Y:S05]  /*16670*/  BRA `(.L_x_389) ;  /* 0xffffffc800707947 */ /* 0x000fea000383ffff */
.L_x_255:
[----:B-12---:R-:W-:-:S04]  /*16680*/  MOV R3, UR4 ;  /* 0x0000000400037c02 */ /* 0x006fc80008000f00 */
[----:B------:R1:W2:Y:S03]  /*16690*/  SYNCS.PHASECHK.TRANS64.TRYWAIT P2, [R3+URZ+0x58], R2 ;  /* 0x00005802030075a7 */ /* 0x0002a6000804017f */
[----:B--2---:R-:W-:Y:S05]  /*166a0*/  @!P2 NANOSLEEP.SYNCS 0x989680 ;  /* 0x009896800000a95d */ /* 0x004fea0003900000 */
[----:B------:R-:W2:Y:S02]  /*166b0*/  @!P2 SYNCS.PHASECHK.TRANS64 P2, [R3+URZ+0x58], R2 ;  /* 0x000058020300a5a7 */ /* 0x000ea4000804007f */
[----:B--2---:R-:W-:Y:S05]  /*166c0*/  @!P2 BRA `(.L_x_255) ;  /* 0xfffffffc00eca947 */ /* 0x004fea000383ffff */
[----:B------:R-:W-:Y:S05]  /*166d0*/  BRA `(.L_x_390) ;  /* 0xffffffc800b87947 */ /* 0x000fea000383ffff */
.L_x_261:
[----:B-123--:R-:W-:-:S04]  /*166e0*/  IMAD.U32 R3, RZ, RZ, UR4 ;  /* 0x00000004ff037e24 */ /* 0x00efc8000f8e00ff */
[----:B------:R1:W2:Y:S03]  /*166f0*/  SYNCS.PHASECHK.TRANS64.TRYWAIT P2, [R3+URZ+0x60], R2 ;  /* 0x00006002030075a7 */ /* 0x0002a6000804017f */
[----:B--2---:R-:W-:Y:S05]  /*16700*/  @!P2 NANOSLEEP.SYNCS 0x989680 ;  /* 0x009896800000a95d */ /* 0x004fea0003900000 */
[----:B------:R-:W2:Y:S02]  /*16710*/  @!P2 SYNCS.PHASECHK.TRANS64 P2, [R3+URZ+0x60], R2 ;  /* 0x000060020300a5a7 */ /* 0x000ea4000804007f */
[----:B--2---:R-:W-:Y:S05]  /*16720*/  @!P2 BRA `(.L_x_261) ;  /* 0xfffffffc00eca947 */ /* 0x004fea000383ffff */
[----:B------:R-:W-:Y:S05]  /*16730*/  BRA `(.L_x_391) ;  /* 0xffffffcc000c7947 */ /* 0x000fea000383ffff */
.L_x_267:
[----:B-1234-:R-:W-:-:S04]  /*16740*/  MOV R3, UR4 ;  /* 0x0000000400037c02 */ /* 0x01efc80008000f00 */
[----:B------:R1:W2:Y:S03]  /*16750*/  SYNCS.PHASECHK.TRANS64.TRYWAIT P2, [R3+URZ+0x68], R2 ;  /* 0x00006802030075a7 */ /* 0x0002a6000804017f */
[----:B--2---:R-:W-:Y:S05]  /*16760*/  @!P2 NANOSLEEP.SYNCS 0x989680 ;  /* 0x009896800000a95d */ /* 0x004fea0003900000 */
[----:B------:R-:W2:Y:S02]  /*16770*/  @!P2 SYNCS.PHASECHK.TRANS64 P2, [R3+URZ+0x68], R2 ;  /* 0x000068020300a5a7 */ /* 0x000ea4000804007f */
[----:B--2---:R-:W-:Y:S05]  /*16780*/  @!P2 BRA `(.L_x_267) ;  /* 0xfffffffc00eca947 */ /* 0x004fea000383ffff */
[----:B------:R-:W-:Y:S05]  /*16790*/  BRA `(.L_x_392) ;  /* 0xffffffcc00587947 */ /* 0x000fea000383ffff */
.L_x_273:
[----:B-1----:R-:W-:-:S04]  /*167a0*/  IMAD.U32 R4, RZ, RZ, UR4 ;  /* 0x00000004ff047e24 */ /* 0x002fc8000f8e00ff */
[----:B------:R1:W2:Y:S03]  /*167b0*/  SYNCS.PHASECHK.TRANS64.TRYWAIT P2, [R4+URZ+0x50], R3 ;  /* 0x00005003040075a7 */ /* 0x0002a6000804017f */
[----:B--2---:R-:W-:Y:S05]  /*167c0*/  @!P2 NANOSLEEP.SYNCS 0x989680 ;  /* 0x009896800000a95d */ /* 0x004fea0003900000 */
[----:B------:R-:W2:Y:S02]  /*167d0*/  @!P2 SYNCS.PHASECHK.TRANS64 P2, [R4+URZ+0x50], R3 ;  /* 0x000050030400a5a7 */ /* 0x000ea4000804007f */
[----:B--2---:R-:W-:Y:S05]  /*167e0*/  @!P2 BRA `(.L_x_273) ;  /* 0xfffffffc00eca947 */ /* 0x004fea000383ffff */
[----:B------:R-:W-:Y:S05]  /*167f0*/  BRA `(.L_x_393) ;  /* 0xffffffcc00ac7947 */ /* 0x000fea000383ffff */
.L_x_279:
[----:B-12---:R-:W-:-:S04]  /*16800*/  MOV R4, UR4 ;  /* 0x0000000400047c02 */ /* 0x006fc80008000f00 */
[----:B------:R1:W2:Y:S03]  /*16810*/  SYNCS.PHASECHK.TRANS64.TRYWAIT P2, [R4+URZ+0x58], R3 ;  /* 0x00005803040075a7 */ /* 0x0002a6000804017f */
[----:B--2---:R-:W-:Y:S05]  /*16820*/  @!P2 NANOSLEEP.SYNCS 0x989680 ;  /* 0x009896800000a95d */ /* 0x004fea0003900000 */
[----:B------:R-:W2:Y:S02]  /*16830*/  @!P2 SYNCS.PHASECHK.TRANS64 P2, [R4+URZ+0x58], R3 ;  /* 0x000058030400a5a7 */ /* 0x000ea4000804007f */
[----:B--2---:R-:W-:Y:S05]  /*16840*/  @!P2 BRA `(.L_x_279) ;  /* 0xfffffffc00eca947 */ /* 0x004fea000383ffff */
[----:B------:R-:W-:Y:S05]  /*16850*/  BRA `(.L_x_394) ;  /* 0xffffffcc00ec7947 */ /* 0x000fea000383ffff */
.L_x_285:
[----:B-123--:R-:W-:-:S04]  /*16860*/  IMAD.U32 R4, RZ, RZ, UR4 ;  /* 0x00000004ff047e24 */ /* 0x00efc8000f8e00ff */
[----:B------:R1:W2:Y:S03]  /*16870*/  SYNCS.PHASECHK.TRANS64.TRYWAIT P2, [R4+URZ+0x60], R3 ;  /* 0x00006003040075a7 */ /* 0x0002a6000804017f */
[----:B--2---:R-:W-:Y:S05]  /*16880*/  @!P2 NANOSLEEP.SYNCS 0x989680 ;  /* 0x009896800000a95d */ /* 0x004fea0003900000 */
[----:B------:R-:W2:Y:S02]  /*16890*/  @!P2 SYNCS.PHASECHK.TRANS64 P2, [R4+URZ+0x60], R3 ;  /* 0x000060030400a5a7 */ /* 0x000ea4000804007f */
[----:B--2---:R-:W-:Y:S05]  /*168a0*/  @!P2 BRA `(.L_x_285) ;  /* 0xfffffffc00eca947 */ /* 0x004fea000383ffff */
[----:B------:R-:W-:Y:S05]  /*168b0*/  BRA `(.L_x_395) ;  /* 0xffffffd000347947 */ /* 0x000fea000383ffff */
.L_x_291:
[----:B-1234-:R-:W-:-:S04]  /*168c0*/  MOV R4, UR4 ;  /* 0x0000000400047c02 */ /* 0x01efc80008000f00 */
[----:B------:R1:W2:Y:S03]  /*168d0*/  SYNCS.PHASECHK.TRANS64.TRYWAIT P2, [R4+URZ+0x68], R3 ;  /* 0x00006803040075a7 */ /* 0x0002a6000804017f */
[----:B--2---:R-:W-:Y:S05]  /*168e0*/  @!P2 NANOSLEEP.SYNCS 0x989680 ;  /* 0x009896800000a95d */ /* 0x004fea0003900000 */
[----:B------:R-:W2:Y:S02]  /*168f0*/  @!P2 SYNCS.PHASECHK.TRANS64 P2, [R4+URZ+0x68], R3 ;  /* 0x000068030400a5a7 */ /* 0x000ea4000804007f */
[----:B--2---:R-:W-:Y:S05]  /*16900*/  @!P2 BRA `(.L_x_291) ;  /* 0xfffffffc00eca947 */ /* 0x004fea000383ffff */
[----:B------:R-:W-:Y:S05]  /*16910*/  BRA `(.L_x_396) ;  /* 0xffffffd000747947 */ /* 0x000fea000383ffff */
.L_x_297:
[----:B------:R-:W-:-:S04]  /*16920*/  IMAD.U32 R5, RZ, RZ, UR4 ;  /* 0x00000004ff057e24 */ /* 0x000fc8000f8e00ff */
[----:B------:R1:W1:Y:S03]  /*16930*/  SYNCS.PHASECHK.TRANS64.TRYWAIT P2, [R5+URZ+0x50], R2 ;  /* 0x00005002050075a7 */ /* 0x000266000804017f */
[----:B-1----:R-:W-:Y:S05]  /*16940*/  @!P2 NANOSLEEP.SYNCS 0x989680 ;  /* 0x009896800000a95d */ /* 0x002fea0003900000 */
[----:B------:R-:W1:Y:S02]  /*16950*/  @!P2 SYNCS.PHASECHK.TRANS64 P2, [R5+URZ+0x50], R2 ;  /* 0x000050020500a5a7 */ /* 0x000e64000804007f */
[----:B-1----:R-:W-:Y:S05]  /*16960*/  @!P2 BRA `(.L_x_297) ;  /* 0xfffffffc00eca947 */ /* 0x002fea000383ffff */
[----:B------:R-:W-:Y:S05]  /*16970*/  BRA `(.L_x_397) ;  /* 0xffffffd000bc7947 */ /* 0x000fea000383ffff */
.L_x_303:
[----:B------:R-:W-:-:S04]  /*16980*/  MOV R5, UR4 ;  /* 0x0000000400057c02 */ /* 0x000fc80008000f00 */
[----:B------:R1:W1:Y:S03]  /*16990*/  SYNCS.PHASECHK.TRANS64.TRYWAIT P2, [R5+URZ+0x58], R2 ;  /* 0x00005802050075a7 */ /* 0x000266000804017f */
[----:B-1----:R-:W-:Y:S05]  /*169a0*/  @!P2 NANOSLEEP.SYNCS 0x989680 ;  /* 0x009896800000a95d */ /* 0x002fea0003900000 */
[----:B------:R-:W1:Y:S02]  /*169b0*/  @!P2 SYNCS.PHASECHK.TRANS64 P2, [R5+URZ+0x58], R2 ;  /* 0x000058020500a5a7 */ /* 0x000e64000804007f */
[----:B-1----:R-:W-:Y:S05]  /*169c0*/  @!P2 BRA `(.L_x_303) ;  /* 0xfffffffc00eca947 */ /* 0x002fea000383ffff */
[----:B------:R-:W-:Y:S05]  /*169d0*/  BRA `(.L_x_398) ;  /* 0xffffffd400007947 */ /* 0x000fea000383ffff */
.L_x_309:
[----:B------:R-:W-:-:S04]  /*169e0*/  IMAD.U32 R5, RZ, RZ, UR4 ;  /* 0x00000004ff057e24 */ /* 0x000fc8000f8e00ff */
[----:B------:R1:W1:Y:S03]  /*169f0*/  SYNCS.PHASECHK.TRANS64.TRYWAIT P2, [R5+URZ+0x60], R2 ;  /* 0x00006002050075a7 */ /* 0x000266000804017f */
[----:B-1----:R-:W-:Y:S05]  /*16a00*/  @!P2 NANOSLEEP.SYNCS 0x989680 ;  /* 0x009896800000a95d */ /* 0x002fea0003900000 */
[----:B------:R-:W1:Y:S02]  /*16a10*/  @!P2 SYNCS.PHASECHK.TRANS64 P2, [R5+URZ+0x60], R2 ;  /* 0x000060020500a5a7 */ /* 0x000e64000804007f */
[----:B-1----:R-:W-:Y:S05]  /*16a20*/  @!P2 BRA `(.L_x_309) ;  /* 0xfffffffc00eca947 */ /* 0x002fea000383ffff */
[----:B------:R-:W-:Y:S05]  /*16a30*/  BRA `(.L_x_399) ;  /* 0xffffffd400487947 */ /* 0x000fea000383ffff */
.L_x_315:
[----:B------:R-:W-:-:S04]  /*16a40*/  MOV R5, UR4 ;  /* 0x0000000400057c02 */ /* 0x000fc80008000f00 */
[----:B------:R1:W1:Y:S03]  /*16a50*/  SYNCS.PHASECHK.TRANS64.TRYWAIT P2, [R5+URZ+0x68], R2 ;  /* 0x00006802050075a7 */ /* 0x000266000804017f */
[----:B-1----:R-:W-:Y:S05]  /*16a60*/  @!P2 NANOSLEEP.SYNCS 0x989680 ;  /* 0x009896800000a95d */ /* 0x002fea0003900000 */
[----:B------:R-:W1:Y:S02]  /*16a70*/  @!P2 SYNCS.PHASECHK.TRANS64 P2, [R5+URZ+0x68], R2 ;  /* 0x000068020500a5a7 */ /* 0x000e64000804007f */
[----:B-1----:R-:W-:Y:S05]  /*16a80*/  @!P2 BRA `(.L_x_315) ;  /* 0xfffffffc00eca947 */ /* 0x002fea000383ffff */
[----:B------:R-:W-:Y:S05]  /*16a90*/  BRA `(.L_x_400) ;  /* 0xffffffd4008c7947 */ /* 0x000fea000383ffff */
.L_x_321:
[----:B-1----:R-:W-:-:S04]  /*16aa0*/  IMAD.U32 R2, RZ, RZ, UR4 ;  /* 0x00000004ff027e24 */ /* 0x002fc8000f8e00ff */
[----:B------:R1:W1:Y:S03]  /*16ab0*/  SYNCS.PHASECHK.TRANS64.TRYWAIT P2, [R2+URZ+0x50], R3 ;  /* 0x00005003020075a7 */ /* 0x000266000804017f */
[----:B-1----:R-:W-:Y:S05]  /*16ac0*/  @!P2 NANOSLEEP.SYNCS 0x989680 ;  /* 0x009896800000a95d */ /* 0x002fea0003900000 */
[----:B------:R-:W1:Y:S02]  /*16ad0*/  @!P2 SYNCS.PHASECHK.TRANS64 P2, [R2+URZ+0x50], R3 ;  /* 0x000050030200a5a7 */ /* 0x000e64000804007f */
[----:B-1----:R-:W-:Y:S05]  /*16ae0*/  @!P2 BRA `(.L_x_321) ;  /* 0xfffffffc00eca947 */ /* 0x002fea000383ffff */
[----:B------:R-:W-:Y:S05]  /*16af0*/  BRA `(.L_x_401) ;  /* 0xffffffd400d47947 */ /* 0x000fea000383ffff */
.L_x_327:
[----:B-1----:R-:W-:-:S04]  /*16b00*/  MOV R2, UR4 ;  /* 0x0000000400027c02 */ /* 0x002fc80008000f00 */
[----:B------:R1:W1:Y:S03]  /*16b10*/  SYNCS.PHASECHK.TRANS64.TRYWAIT P2, [R2+URZ+0x58], R3 ;  /* 0x00005803020075a7 */ /* 0x000266000804017f */
[----:B-1----:R-:W-:Y:S05]  /*16b20*/  @!P2 NANOSLEEP.SYNCS 0x989680 ;  /* 0x009896800000a95d */ /* 0x002fea0003900000 */
[----:B------:R-:W1:Y:S02]  /*16b30*/  @!P2 SYNCS.PHASECHK.TRANS64 P2, [R2+URZ+0x58], R3 ;  /* 0x000058030200a5a7 */ /* 0x000e64000804007f */
[----:B-1----:R-:W-:Y:S05]  /*16b40*/  @!P2 BRA `(.L_x_327) ;  /* 0xfffffffc00eca947 */ /* 0x002fea000383ffff */
[----:B------:R-:W-:Y:S05]  /*16b50*/  BRA `(.L_x_402) ;  /* 0xffffffd800187947 */ /* 0x000fea000383ffff */
.L_x_333:
[----:B-1----:R-:W-:-:S04]  /*16b60*/  IMAD.U32 R2, RZ, RZ, UR4 ;  /* 0x00000004ff027e24 */ /* 0x002fc8000f8e00ff */
[----:B------:R1:W1:Y:S03]  /*16b70*/  SYNCS.PHASECHK.TRANS64.TRYWAIT P2, [R2+URZ+0x60], R3 ;  /* 0x00006003020075a7 */ /* 0x000266000804017f */
[----:B-1----:R-:W-:Y:S05]  /*16b80*/  @!P2 NANOSLEEP.SYNCS 0x989680 ;  /* 0x009896800000a95d */ /* 0x002fea0003900000 */
[----:B------:R-:W1:Y:S02]  /*16b90*/  @!P2 SYNCS.PHASECHK.TRANS64 P2, [R2+URZ+0x60], R3 ;  /* 0x000060030200a5a7 */ /* 0x000e64000804007f */
[----:B-1----:R-:W-:Y:S05]  /*16ba0*/  @!P2 BRA `(.L_x_333) ;  /* 0xfffffffc00eca947 */ /* 0x002fea000383ffff */
[----:B------:R-:W-:Y:S05]  /*16bb0*/  BRA `(.L_x_403) ;  /* 0xffffffd800607947 */ /* 0x000fea000383ffff */
.L_x_339:
[----:B-1----:R-:W-:-:S04]  /*16bc0*/  MOV R2, UR4 ;  /* 0x0000000400027c02 */ /* 0x002fc80008000f00 */
[----:B------:R1:W1:Y:S03]  /*16bd0*/  SYNCS.PHASECHK.TRANS64.TRYWAIT P2, [R2+URZ+0x68], R3 ;  /* 0x00006803020075a7 */ /* 0x000266000804017f */
[----:B-1----:R-:W-:Y:S05]  /*16be0*/  @!P2 NANOSLEEP.SYNCS 0x989680 ;  /* 0x009896800000a95d */ /* 0x002fea0003900000 */
[----:B------:R-:W1:Y:S02]  /*16bf0*/  @!P2 SYNCS.PHASECHK.TRANS64 P2, [R2+URZ+0x68], R3 ;  /* 0x000068030200a5a7 */ /* 0x000e64000804007f */
[----:B-1----:R-:W-:Y:S05]  /*16c00*/  @!P2 BRA `(.L_x_339) ;  /* 0xfffffffc00eca947 */ /* 0x002fea000383ffff */
[----:B------:R-:W-:Y:S05]  /*16c10*/  BRA `(.L_x_404) ;  /* 0xffffffd800a47947 */ /* 0x000fea000383ffff */
.L_x_349:
[----:B--2---:R2:W4:Y:S02]  /*16c20*/  SYNCS.PHASECHK.TRANS64.TRYWAIT P0, [R0+URZ+0x50], R3 ;  /* 0x00005003000075a7 */ /* 0x004524000800017f */
[----:B----4-:R-:W-:Y:S05]  /*16c30*/  @!P0 NANOSLEEP.SYNCS 0x989680 ;  /* 0x009896800000895d */ /* 0x010fea0003900000 */
[----:B------:R-:W4:Y:S02]  /*16c40*/  @!P0 SYNCS.PHASECHK.TRANS64 P0, [R0+URZ+0x50], R3 ;  /* 0x00005003000085a7 */ /* 0x000f24000800007f */
[----:B----4-:R-:W-:Y:S05]  /*16c50*/  @!P0 BRA `(.L_x_349) ;  /* 0xfffffffc00f08947 */ /* 0x010fea000383ffff */
[----:B------:R-:W-:Y:S05]  /*16c60*/  BRA `(.L_x_405) ;  /* 0xffffffe000ac7947 */ /* 0x000fea000383ffff */
.L_x_351:
[----:B----4-:R4:W1:Y:S02]  /*16c70*/  SYNCS.PHASECHK.TRANS64.TRYWAIT P0, [R0+URZ+0x58], R3 ;  /* 0x00005803000075a7 */ /* 0x010864000800017f */
[----:B-1----:R-:W-:Y:S05]  /*16c80*/  @!P0 NANOSLEEP.SYNCS 0x989680 ;  /* 0x009896800000895d */ /* 0x002fea0003900000 */
[----:B------:R-:W1:Y:S02]  /*16c90*/  @!P0 SYNCS.PHASECHK.TRANS64 P0, [R0+URZ+0x58], R3 ;  /* 0x00005803000085a7 */ /* 0x000e64000800007f */
[----:B-1----:R-:W-:Y:S05]  /*16ca0*/  @!P0 BRA `(.L_x_351) ;  /* 0xfffffffc00f08947 */ /* 0x002fea000383ffff */
[----:B------:R-:W-:Y:S05]  /*16cb0*/  BRA `(.L_x_406) ;  /* 0xffffffe000a87947 */ /* 0x000fea000383ffff */
.L_x_353:
[----:B------:R1:W1:Y:S02]  /*16cc0*/  SYNCS.PHASECHK.TRANS64.TRYWAIT P0, [R0+URZ+0x60], R3 ;  /* 0x00006003000075a7 */ /* 0x000264000800017f */
[----:B-1----:R-:W-:Y:S05]  /*16cd0*/  @!P0 NANOSLEEP.SYNCS 0x989680 ;  /* 0x009896800000895d */ /* 0x002fea0003900000 */
[----:B------:R-:W1:Y:S02]  /*16ce0*/  @!P0 SYNCS.PHASECHK.TRANS64 P0, [R0+URZ+0x60], R3 ;  /* 0x00006003000085a7 */ /* 0x000e64000800007f */
[----:B-1----:R-:W-:Y:S05]  /*16cf0*/  @!P0 BRA `(.L_x_353) ;  /* 0xfffffffc00f08947 */ /* 0x002fea000383ffff */
[----:B------:R-:W-:Y:S05]  /*16d00*/  BRA `(.L_x_407) ;  /* 0xffffffe000a47947 */ /* 0x000fea000383ffff */
.L_x_357:
[----:B------:R-:W-:Y:S01]  /*16d10*/  BSSY B1, `(.L_x_408) ;  /* 0x0000006000017945 */ /* 0x000fe20003800000 */
[----:B------:R-:W-:-:S07]  /*16d20*/  IMAD.MOV.U32 R15, RZ, RZ, -0x1 ;  /* 0xffffffffff0f7424 */ /* 0x000fce00078e00ff */
[----:B------:R-:W-:Y:S05]  /*16d30*/  WARPSYNC.COLLECTIVE R15, `(.L_x_409) ;  /* 0x000000000f0c7348 */ /* 0x000fea0003c00000 */
[----:B------:R-:W-:Y:S02]  /*16d40*/  ELECT P6, UR62, PT ;  /* 0x00000000003e782f */ /* 0x000fe400038c0000 */
[----:B------:R-:W-:Y:S01]  /*16d50*/  MOV R14, UR62 ;  /* 0x0000003e000e7c02 */ /* 0x000fe20008000f00 */
[----:B------:R-:W-:Y:S10]  /*16d60*/  ENDCOLLECTIVE ;  /* 0x000000000000791b */ /* 0x000ff40003800000 */
.L_x_409:
[----:B------:R-:W-:Y:S05]  /*16d70*/  BSYNC B1 ;  /* 0x0000000000017941 */ /* 0x000fea0003800000 */
.L_x_408:
[----:B------:R-:W-:Y:S05]  /*16d80*/  BRA `(.L_x_410) ;  /* 0xffffffe400247947 */ /* 0x000fea000383ffff */
.L_x_360:
[----:B-1----:R1:W3:Y:S02]  /*16d90*/  SYNCS.PHASECHK.TRANS64.TRYWAIT P0, [R12+URZ+0x18], R7 ;  /* 0x000018070c0075a7 */ /* 0x0022e4000800017f */
[----:B---3--:R-:W-:Y:S05]  /*16da0*/  @!P0 NANOSLEEP.SYNCS 0x989680 ;  /* 0x009896800000895d */ /* 0x008fea0003900000 */
[----:B------:R-:W3:Y:S02]  /*16db0*/  @!P0 SYNCS.PHASECHK.TRANS64 P0, [R12+URZ+0x18], R7 ;  /* 0x000018070c0085a7 */ /* 0x000ee4000800007f */
[----:B---3--:R-:W-:Y:S05]  /*16dc0*/  @!P0 BRA `(.L_x_360) ;  /* 0xfffffffc00f08947 */ /* 0x008fea000383ffff */
[----:B------:R-:W-:Y:S05]  /*16dd0*/  BRA `(.L_x_411) ;  /* 0xffffffe400607947 */ /* 0x000fea000383ffff */
.L_x_368:
[----:B------:R-:W-:Y:S01]  /*16de0*/  BSSY B0, `(.L_x_412) ;  /* 0x0000006000007945 */ /* 0x000fe20003800000 */
[----:B------:R-:W-:-:S07]  /*16df0*/  MOV R15, 0xffffffff ;  /* 0xffffffff000f7802 */ /* 0x000fce0000000f00 */
[----:B--2---:R-:W-:Y:S05]  /*16e00*/  WARPSYNC.COLLECTIVE R15, `(.L_x_413) ;  /* 0x000000000f0c7348 */ /* 0x004fea0003c00000 */
[----:B------:R-:W-:Y:S02]  /*16e10*/  ELECT P6, UR62, PT ;  /* 0x00000000003e782f */ /* 0x000fe400038c0000 */
[----:B------:R-:W-:Y:S01]  /*16e20*/  MOV R14, UR62 ;  /* 0x0000003e000e7c02 */ /* 0x000fe20008000f00 */
[----:B--2---:R-:W-:Y:S10]  /*16e30*/  ENDCOLLECTIVE ;  /* 0x000000000000791b */ /* 0x004ff40003800000 */
.L_x_413:
[----:B------:R-:W-:Y:S05]  /*16e40*/  BSYNC B0 ;  /* 0x0000000000007941 */ /* 0x000fea0003800000 */
.L_x_412:
[----:B------:R-:W-:Y:S05]  /*16e50*/  BRA `(.L_x_414) ;  /* 0xffffffec00d87947 */ /* 0x000fea000383ffff */
.L_x_370:
[----:B-1----:R1:W3:Y:S02]  /*16e60*/  SYNCS.PHASECHK.TRANS64.TRYWAIT P0, [R5+URZ], R2 ;  /* 0x00000002050075a7 */ /* 0x0022e4000800017f */
[----:B---3--:R-:W-:Y:S05]  /*16e70*/  @!P0 NANOSLEEP.SYNCS 0x989680 ;  /* 0x009896800000895d */ /* 0x008fea0003900000 */
[----:B------:R-:W3:Y:S02]  /*16e80*/  @!P0 SYNCS.PHASECHK.TRANS64 P0, [R5+URZ], R2 ;  /* 0x00000002050085a7 */ /* 0x000ee4000800007f */
[----:B---3--:R-:W-:Y:S05]  /*16e90*/  @!P0 BRA `(.L_x_370) ;  /* 0xfffffffc00f08947 */ /* 0x008fea000383ffff */
[----:B------:R-:W-:Y:S05]  /*16ea0*/  BRA `(.L_x_415) ;  /* 0xffffffec00fc7947 */ /* 0x000fea000383ffff */
.L_x_371:
[----:B-1----:R1:W3:Y:S02]  /*16eb0*/  SYNCS.PHASECHK.TRANS64.TRYWAIT P0, [R7+URZ], R0 ;  /* 0x00000000070075a7 */ /* 0x0022e4000800017f */
[----:B---3--:R-:W-:Y:S05]  /*16ec0*/  @!P0 NANOSLEEP.SYNCS 0x989680 ;  /* 0x009896800000895d */ /* 0x008fea0003900000 */
[----:B------:R-:W3:Y:S02]  /*16ed0*/  @!P0 SYNCS.PHASECHK.TRANS64 P0, [R7+URZ], R0 ;  /* 0x00000000070085a7 */ /* 0x000ee4000800007f */
[----:B---3--:R-:W-:Y:S05]  /*16ee0*/  @!P0 BRA `(.L_x_371) ;  /* 0xfffffffc00f08947 */ /* 0x008fea000383ffff */
[----:B------:R-:W-:Y:S05]  /*16ef0*/  BRA `(.L_x_416) ;  /* 0xfffffff0000c7947 */ /* 0x000fea000383ffff */
.L_x_417:
[----:B------:R-:W-:-:S00]  /*16f00*/  BRA `(.L_x_417) ;  /* 0xfffffffc00fc7947 */ /* 0x000fc0000383ffff */
[----:B------:R-:W-:-:S00]  /*16f10*/  NOP ;  /* 0x0000000000007918 */ /* 0x000fc00000000000 */
        /* <DEDUP_REMOVED lines=14> */
.L_x_418:


//--------------------- .nv.global.init           --------------------------
	.section	.nv.global.init,"aw",@progbits
.nv.global.init:
	.type		$str$22,@object
	.size		$str$22,($str$26 - $str$22)
$str$22:
        /*0000*/ 	.byte	0x6b, 0x5f, 0x74, 0x69, 0x6c, 0x65, 0x5f, 0x63, 0x6f, 0x75, 0x6e, 0x74, 0x20, 0x3e, 0x3d, 0x20
        /*0010*/ 	.byte	0x31, 0x00
	.type		$str$26,@object
	.size		$str$26,($str$27 - $str$26)
$str$26:
        /*0012*/ 	.byte	0x28, 0x61, 0x64, 0x64, 0x72, 0x65, 0x73, 0x73, 0x20, 0x26, 0x20, 0x6d, 0x61, 0x73, 0x6b, 0x29
        /*0022*/ 	.byte	0x20, 0x3d, 0x3d, 0x20, 0x30, 0x00
	.type		$str$27,@object
	.size		$str$27,($str$23 - $str$27)
$str$27:
        /*0028*/ 	.byte	0x2f, 0x74, 0x6d, 0x70, 0x2f, 0x63, 0x75, 0x74, 0x6c, 0x61, 0x73, 0x73, 0x5f, 0x73, 0x77, 0x65
        /*0038*/ 	.byte	0x65, 0x70, 0x5f, 0x73, 0x72, 0x63, 0x2f, 0x69, 0x6e, 0x63, 0x6c, 0x75, 0x64, 0x65, 0x2f, 0x63
        /*0048*/ 	.byte	0x75, 0x74, 0x65, 0x2f, 0x70, 0x6f, 0x69, 0x6e, 0x74, 0x65, 0x72, 0x5f, 0x66, 0x6c, 0x61, 0x67
        /*0058*/ 	.byte	0x67, 0x65, 0x64, 0x2e, 0x68, 0x70, 0x70, 0x00
	.type		$str$23,@object
	.size		$str$23,(__unnamed_2 - $str$23)
$str$23:
        /*0060*/ 	.byte	0x2f, 0x74, 0x6d, 0x70, 0x2f, 0x63, 0x75, 0x74, 0x6c, 0x61, 0x73, 0x73, 0x5f, 0x73, 0x77, 0x65
        /*0070*/ 	.byte	0x65, 0x70, 0x5f, 0x73, 0x72, 0x63, 0x2f, 0x69, 0x6e, 0x63, 0x6c, 0x75, 0x64, 0x65, 0x2f, 0x63
        /*0080*/ 	.byte	0x75, 0x74, 0x6c, 0x61, 0x73, 0x73, 0x2f, 0x67, 0x65, 0x6d, 0x6d, 0x2f, 0x63, 0x6f, 0x6c, 0x6c
        /*0090*/ 	.byte	0x65, 0x63, 0x74, 0x69, 0x76, 0x65, 0x2f, 0x73, 0x6d, 0x39, 0x30, 0x5f, 0x6d, 0x6d, 0x61, 0x5f
        /*00a0*/ 	.byte	0x74, 0x6d, 0x61, 0x5f, 0x67, 0x6d, 0x6d, 0x61, 0x5f, 0x73, 0x73, 0x5f, 0x77, 0x61, 0x72, 0x70
        /*00b0*/ 	.byte	0x73, 0x70, 0x65, 0x63, 0x69, 0x61, 0x6c, 0x69, 0x7a, 0x65, 0x64, 0x2e, 0x68, 0x70, 0x70, 0x00
	.type		__unnamed_2,@object
	.size		__unnamed_2,(__unnamed_1 - __unnamed_2)
__unnamed_2:
        /* <DEDUP_REMOVED lines=29> */
	.type		__unnamed_1,@object
	.size		__unnamed_1,(.L_0 - __unnamed_1)
__unnamed_1:
        /* <DEDUP_REMOVED lines=182> */
        /*0dec*/ 	.byte	0x5d, 0x00
.L_0:


//--------------------- .nv.shared._ZN7cutlass13device_kernelINS_4gemm6kernel13GemmUniversalIN4cute5tupleIJiiiiEEENS1_10collective13CollectiveMmaINS1_34MainloopSm90TmaGmmaWarpSpecializedILi3ENS5_IJNS4_1CILi2EEENSA_ILi1EEESC_EEENS1_35KernelTmaWarpSpecializedCooperativeEEENS5_IJNSA_ILi256EEESG_NSA_ILi64EEEEEENS_10bfloat16_tENS5_IJlSC_lEEESJ_SK_NS4_8TiledMMAINS4_8MMA_AtomIJNS4_4SM904GMMA28MMA_64x256x16_F32BF16BF16_SSILNSO_5MajorE0ELSQ_0ELNSO_7ScaleInE1ELSR_1EEEEEENS4_6LayoutISD_NS5_IJSC_NSA_ILi0EEESV_EEEEENS5_IJNS4_10UnderscoreESY_SY_EEEEENS4_13SM90_TMA_LOADENS4_14ComposedLayoutINS4_7SwizzleILi3ELi4ELi3EEENS4_18smem_ptr_flag_bitsILi16EEENSU_INS5_IJNSA_ILi8EEESH_EEENS5_IJSH_SC_EEEEEEEvNS4_8identityENS4_23SM90_TMA_LOAD_MULTICASTES1B_vS1C_EENS_8epilogue10collective18CollectiveEpilogueINS1F_22Sm90TmaWarpSpecializedILi4ELi2ELi16ELb1ELb0EEEJSI_NS5_IJNSA_ILi128EEENSA_ILi32EEEEEESJ_SK_SJ_SK_NS1F_6fusion15FusionCallbacksIS1J_NS1N_13LinCombEltActINS1F_6thread4ReLuESJ_fSJ_fLNS_15FloatRoundStyleE2EEESI_S1M_JEEES11_NS12_INS13_ILi2ELi4ELi3EEES16_NSU_INS5_IJS17_S1L_EEENS5_IJS1L_SC_EEEEEEENS4_17SM75_U32x4_LDSM_NENS4_14SM90_TMA_STOREES1Z_NS4_17SM90_U32x4_STSM_NENS4_9Copy_AtomIJS22_NS_6half_tEEEEvEEEvvEEEEvNT_6ParamsE --------------------------
	.section	.nv.shared._ZN7cutlass13device_kernelINS_4gemm6kernel13GemmUniversalIN4cute5tupleIJiiiiEEENS1_10collective13CollectiveMmaINS1_34MainloopSm90TmaGmmaWarpSpecializedILi3ENS5_IJNS4_1CILi2EEENSA_ILi1EEESC_EEENS1_35KernelTmaWarpSpecializedCooperativeEEENS5_IJNSA_ILi256EEESG_NSA_ILi64EEEEEENS_10bfloat16_tENS5_IJlSC_lEEESJ_SK_NS4_8TiledMMAINS4_8MMA_AtomIJNS4_4SM904GMMA28MMA_64x256x16_F32BF16BF16_SSILNSO_5MajorE0ELSQ_0ELNSO_7ScaleInE1ELSR_1EEEEEENS4_6LayoutISD_NS5_IJSC_NSA_ILi0EEESV_EEEEENS5_IJNS4_10UnderscoreESY_SY_EEEEENS4_13SM90_TMA_LOADENS4_14ComposedLayoutINS4_7SwizzleILi3ELi4ELi3EEENS4_18smem_ptr_flag_bitsILi16EEENSU_INS5_IJNSA_ILi8EEESH_EEENS5_IJSH_SC_EEEEEEEvNS4_8identityENS4_23SM90_TMA_LOAD_MULTICASTES1B_vS1C_EENS_8epilogue10collective18CollectiveEpilogueINS1F_22Sm90TmaWarpSpecializedILi4ELi2ELi16ELb1ELb0EEEJSI_NS5_IJNSA_ILi128EEENSA_ILi32EEEEEESJ_SK_SJ_SK_NS1F_6fusion15FusionCallbacksIS1J_NS1N_13LinCombEltActINS1F_6thread4ReLuESJ_fSJ_fLNS_15FloatRoundStyleE2EEESI_S1M_JEEES11_NS12_INS13_ILi2ELi4ELi3EEES16_NSU_INS5_IJS17_S1L_EEENS5_IJS1L_SC_EEEEEEENS4_17SM75_U32x4_LDSM_NENS4_14SM90_TMA_STOREES1Z_NS4_17SM90_U32x4_STSM_NENS4_9Copy_AtomIJS22_NS_6half_tEEEEvEEEvvEEEEvNT_6ParamsE,"aw",@nobits
	.sectionflags	@""
	.align	16
	.zero		1024


//--------------------- .nv.shared.reserved.0     --------------------------
	.section	.nv.shared.reserved.0,"aw",@nobits
	.weak		__nv_reservedSMEM_offset_0_alias
	.size		__nv_reservedSMEM_offset_0_alias, 0, 0
	.other		__nv_reservedSMEM_offset_0_alias,@"STO_CUDA_RESERVED_SHARED STV_DEFAULT"
__nv_reservedSMEM_offset_0_alias:
	.zero		0


//--------------------- .nv.global                --------------------------
	.section	.nv.global,"aw",@nobits
.nv.global:
	.type		_ZN39_INTERNAL_c50baf50_4_k_cu_07e2173b_33114cute1_E,@object
	.size		_ZN39_INTERNAL_c50baf50_4_k_cu_07e2173b_33114cute1_E,(_ZN39_INTERNAL_c50baf50_4_k_cu_07e2173b_33114cuda3std3__45__cpo6cbeginE - _ZN39_INTERNAL_c50baf50_4_k_cu_07e2173b_33114cute1_E)
_ZN39_INTERNAL_c50baf50_4_k_cu_07e2173b_33114cute1_E:
	.zero		1
	.type		_ZN39_INTERNAL_c50baf50_4_k_cu_07e2173b_33114cuda3std3__45__cpo6cbeginE,@object
	.size		_ZN39_INTERNAL_c50baf50_4_k_cu_07e2173b_33114cuda3std3__45__cpo6cbeginE,(_ZN39_INTERNAL_c50baf50_4_k_cu_07e2173b_33114cuda3std3__48in_placeE - _ZN39_INTERNAL_c50baf50_4_k_cu_07e2173b_33114cuda3std3__45__cpo6cbeginE)
_ZN39_INTERNAL_c50baf50_4_k_cu_07e2173b_33114cuda3std3__45__cpo6cbeginE:
	.zero		1
	.type		_ZN39_INTERNAL_c50baf50_4_k_cu_07e2173b_33114cuda3std3__48in_placeE,@object
	.size		_ZN39_INTERNAL_c50baf50_4_k_cu_07e2173b_33114cuda3std3__48in_placeE,(_ZN39_INTERNAL_c50baf50_4_k_cu_07e2173b_33114cuda3std6ranges3__45__cpo9iter_moveE - _ZN39_INTERNAL_c50baf50_4_k_cu_07e2173b_33114cuda3std3__48in_placeE)
_ZN39_INTERNAL_c50baf50_4_k_cu_07e2173b_33114cuda3std3__48in_placeE:
	.zero		1
	.type		_ZN39_INTERNAL_c50baf50_4_k_cu_07e2173b_33114cuda3std6ranges3__45__cpo9iter_moveE,@object
	.size		_ZN39_INTERNAL_c50baf50_4_k_cu_07e2173b_33114cuda3std6ranges3__45__cpo9iter_moveE,(_ZN39_INTERNAL_c50baf50_4_k_cu_07e2173b_33114cuda3std3__45__cpo5beginE - _ZN39_INTERNAL_c50baf50_4_k_cu_07e2173b_33114cuda3std6ranges3__45__cpo9iter_moveE)
_ZN39_INTERNAL_c50baf50_4_k_cu_07e2173b_33114cuda3std6ranges3__45__cpo9iter_moveE:
	.zero		1
	.type		_ZN39_INTERNAL_c50baf50_4_k_cu_07e2173b_33114cuda3std3__45__cpo5beginE,@object
	.size		_ZN39_INTERNAL_c50baf50_4_k_cu_07e2173b_33114cuda3std3__45__cpo5beginE,(_ZN39_INTERNAL_c50baf50_4_k_cu_07e2173b_33114cuda3std3__441_GLOBAL__N__c50baf50_4_k_cu_07e2173b_33116ignoreE - _ZN39_INTERNAL_c50baf50_4_k_cu_07e2173b_33114cuda3std3__45__cpo5beginE)
_ZN39_INTERNAL_c50baf50_4_k_cu_07e2173b_33114cuda3std3__45__cpo5beginE:
	.zero		1
	.type		_ZN39_INTERNAL_c50baf50_4_k_cu_07e2173b_33114cuda3std3__441_GLOBAL__N__c50baf50_4_k_cu_07e2173b_33116ignoreE,@object
	.size		_ZN39_INTERNAL_c50baf50_4_k_cu_07e2173b_33114cuda3std3__441_GLOBAL__N__c50baf50_4_k_cu_07e2173b_33116ignoreE,(_ZN39_INTERNAL_c50baf50_4_k_cu_07e2173b_33114cute7productE - _ZN39_INTERNAL_c50baf50_4_k_cu_07e2173b_33114cuda3std3__441_GLOBAL__N__c50baf50_4_k_cu_07e2173b_33116ignoreE)
_ZN39_INTERNAL_c50baf50_4_k_cu_07e2173b_33114cuda3std3__441_GLOBAL__N__c50baf50_4_k_cu_07e2173b_33116ignoreE:
	.zero		1
	.type		_ZN39_INTERNAL_c50baf50_4_k_cu_07e2173b_33114cute7productE,@object
	.size		_ZN39_INTERNAL_c50baf50_4_k_cu_07e2173b_33114cute7productE,(_ZN39_INTERNAL_c50baf50_4_k_cu_07e2173b_33114cuda3std3__45__cpo3endE - _ZN39_INTERNAL_c50baf50_4_k_cu_07e2173b_33114cute7productE)
_ZN39_INTERNAL_c50baf50_4_k_cu_07e2173b_33114cute7productE:
	.zero		1
	.type		_ZN39_INTERNAL_c50baf50_4_k_cu_07e2173b_33114cuda3std3__45__cpo3endE,@object
	.size		_ZN39_INTERNAL_c50baf50_4_k_cu_07e2173b_33114cuda3std3__45__cpo3endE,(_ZN39_INTERNAL_c50baf50_4_k_cu_07e2173b_33114cuda3std3__419piecewise_constructE - _ZN39_INTERNAL_c50baf50_4_k_cu_07e2173b_33114cuda3std3__45__cpo3endE)
_ZN39_INTERNAL_c50baf50_4_k_cu_07e2173b_33114cuda3std3__45__cpo3endE:
	.zero		1
	.type		_ZN39_INTERNAL_c50baf50_4_k_cu_07e2173b_33114cuda3std3__419piecewise_constructE,@object
	.size		_ZN39_INTERNAL_c50baf50_4_k_cu_07e2173b_33114cuda3std3__419piecewise_constructE,(_ZN39_INTERNAL_c50baf50_4_k_cu_07e2173b_33114cuda3std3__45__cpo4cendE - _ZN39_INTERNAL_c50baf50_4_k_cu_07e2173b_33114cuda3std3__419piecewise_constructE)
_ZN39_INTERNAL_c50baf50_4_k_cu_07e2173b_33114cuda3std3__419piecewise_constructE:
	.zero		1
	.type		_ZN39_INTERNAL_c50baf50_4_k_cu_07e2173b_33114cuda3std3__45__cpo4cendE,@object
	.size		_ZN39_INTERNAL_c50baf50_4_k_cu_07e2173b_33114cuda3std3__45__cpo4cendE,(_ZN39_INTERNAL_c50baf50_4_k_cu_07e2173b_33114cuda3std6ranges3__45__cpo4swapE - _ZN39_INTERNAL_c50baf50_4_k_cu_07e2173b_33114cuda3std3__45__cpo4cendE)
_ZN39_INTERNAL_c50baf50_4_k_cu_07e2173b_33114cuda3std3__45__cpo4cendE:
	.zero		1
	.type		_ZN39_INTERNAL_c50baf50_4_k_cu_07e2173b_33114cuda3std6ranges3__45__cpo4swapE,@object
	.size		_ZN39_INTERNAL_c50baf50_4_k_cu_07e2173b_33114cuda3std6ranges3__45__cpo4swapE,(.L_9 - _ZN39_INTERNAL_c50baf50_4_k_cu_07e2173b_33114cuda3std6ranges3__45__cpo4swapE)
_ZN39_INTERNAL_c50baf50_4_k_cu_07e2173b_33114cuda3std6ranges3__45__cpo4swapE:
	.zero		1
.L_9:


//--------------------- .nv.constant0._ZN7cutlass13device_kernelINS_4gemm6kernel13GemmUniversalIN4cute5tupleIJiiiiEEENS1_10collective13CollectiveMmaINS1_34MainloopSm90TmaGmmaWarpSpecializedILi3ENS5_IJNS4_1CILi2EEENSA_ILi1EEESC_EEENS1_35KernelTmaWarpSpecializedCooperativeEEENS5_IJNSA_ILi256EEESG_NSA_ILi64EEEEEENS_10bfloat16_tENS5_IJlSC_lEEESJ_SK_NS4_8TiledMMAINS4_8MMA_AtomIJNS4_4SM904GMMA28MMA_64x256x16_F32BF16BF16_SSILNSO_5MajorE0ELSQ_0ELNSO_7ScaleInE1ELSR_1EEEEEENS4_6LayoutISD_NS5_IJSC_NSA_ILi0EEESV_EEEEENS5_IJNS4_10UnderscoreESY_SY_EEEEENS4_13SM90_TMA_LOADENS4_14ComposedLayoutINS4_7SwizzleILi3ELi4ELi3EEENS4_18smem_ptr_flag_bitsILi16EEENSU_INS5_IJNSA_ILi8EEESH_EEENS5_IJSH_SC_EEEEEEEvNS4_8identityENS4_23SM90_TMA_LOAD_MULTICASTES1B_vS1C_EENS_8epilogue10collective18CollectiveEpilogueINS1F_22Sm90TmaWarpSpecializedILi4ELi2ELi16ELb1ELb0EEEJSI_NS5_IJNSA_ILi128EEENSA_ILi32EEEEEESJ_SK_SJ_SK_NS1F_6fusion15FusionCallbacksIS1J_NS1N_13LinCombEltActINS1F_6thread4ReLuESJ_fSJ_fLNS_15FloatRoundStyleE2EEESI_S1M_JEEES11_NS12_INS13_ILi2ELi4ELi3EEES16_NSU_INS5_IJS17_S1L_EEENS5_IJS1L_SC_EEEEEEENS4_17SM75_U32x4_LDSM_NENS4_14SM90_TMA_STOREES1Z_NS4_17SM90_U32x4_STSM_NENS4_9Copy_AtomIJS22_NS_6half_tEEEEvEEEvvEEEEvNT_6ParamsE --------------------------
	.section	.nv.constant0._ZN7cutlass13device_kernelINS_4gemm6kernel13GemmUniversalIN4cute5tupleIJiiiiEEENS1_10collective13CollectiveMmaINS1_34MainloopSm90TmaGmmaWarpSpecializedILi3ENS5_IJNS4_1CILi2EEENSA_ILi1EEESC_EEENS1_35KernelTmaWarpSpecializedCooperativeEEENS5_IJNSA_ILi256EEESG_NSA_ILi64EEEEEENS_10bfloat16_tENS5_IJlSC_lEEESJ_SK_NS4_8TiledMMAINS4_8MMA_AtomIJNS4_4SM904GMMA28MMA_64x256x16_F32BF16BF16_SSILNSO_5MajorE0ELSQ_0ELNSO_7ScaleInE1ELSR_1EEEEEENS4_6LayoutISD_NS5_IJSC_NSA_ILi0EEESV_EEEEENS5_IJNS4_10UnderscoreESY_SY_EEEEENS4_13SM90_TMA_LOADENS4_14ComposedLayoutINS4_7SwizzleILi3ELi4ELi3EEENS4_18smem_ptr_flag_bitsILi16EEENSU_INS5_IJNSA_ILi8EEESH_EEENS5_IJSH_SC_EEEEEEEvNS4_8identityENS4_23SM90_TMA_LOAD_MULTICASTES1B_vS1C_EENS_8epilogue10collective18CollectiveEpilogueINS1F_22Sm90TmaWarpSpecializedILi4ELi2ELi16ELb1ELb0EEEJSI_NS5_IJNSA_ILi128EEENSA_ILi32EEEEEESJ_SK_SJ_SK_NS1F_6fusion15FusionCallbacksIS1J_NS1N_13LinCombEltActINS1F_6thread4ReLuESJ_fSJ_fLNS_15FloatRoundStyleE2EEESI_S1M_JEEES11_NS12_INS13_ILi2ELi4ELi3EEES16_NSU_INS5_IJS17_S1L_EEENS5_IJS1L_SC_EEEEEEENS4_17SM75_U32x4_LDSM_NENS4_14SM90_TMA_STOREES1Z_NS4_17SM90_U32x4_STSM_NENS4_9Copy_AtomIJS22_NS_6half_tEEEEvEEEvvEEEEvNT_6ParamsE,"a",@progbits
	.sectionflags	@""
	.align	4
.nv.constant0._ZN7cutlass13device_kernelINS_4gemm6kernel13GemmUniversalIN4cute5tupleIJiiiiEEENS1_10collective13CollectiveMmaINS1_34MainloopSm90TmaGmmaWarpSpecializedILi3ENS5_IJNS4_1CILi2EEENSA_ILi1EEESC_EEENS1_35KernelTmaWarpSpecializedCooperativeEEENS5_IJNSA_ILi256EEESG_NSA_ILi64EEEEEENS_10bfloat16_tENS5_IJlSC_lEEESJ_SK_NS4_8TiledMMAINS4_8MMA_AtomIJNS4_4SM904GMMA28MMA_64x256x16_F32BF16BF16_SSILNSO_5MajorE0ELSQ_0ELNSO_7ScaleInE1ELSR_1EEEEEENS4_6LayoutISD_NS5_IJSC_NSA_ILi0EEESV_EEEEENS5_IJNS4_10UnderscoreESY_SY_EEEEENS4_13SM90_TMA_LOADENS4_14ComposedLayoutINS4_7SwizzleILi3ELi4ELi3EEENS4_18smem_ptr_flag_bitsILi16EEENSU_INS5_IJNSA_ILi8EEESH_EEENS5_IJSH_SC_EEEEEEEvNS4_8identityENS4_23SM90_TMA_LOAD_MULTICASTES1B_vS1C_EENS_8epilogue10collective18CollectiveEpilogueINS1F_22Sm90TmaWarpSpecializedILi4ELi2ELi16ELb1ELb0EEEJSI_NS5_IJNSA_ILi128EEENSA_ILi32EEEEEESJ_SK_SJ_SK_NS1F_6fusion15FusionCallbacksIS1J_NS1N_13LinCombEltActINS1F_6thread4ReLuESJ_fSJ_fLNS_15FloatRoundStyleE2EEESI_S1M_JEEES11_NS12_INS13_ILi2ELi4ELi3EEES16_NSU_INS5_IJS17_S1L_EEENS5_IJS1L_SC_EEEEEEENS4_17SM75_U32x4_LDSM_NENS4_14SM90_TMA_STOREES1Z_NS4_17SM90_U32x4_STSM_NENS4_9Copy_AtomIJS22_NS_6half_tEEEEvEEEvvEEEEvNT_6ParamsE:
	.zero		2432


//--------------------- SYMBOLS --------------------------

	.type		.nv.reservedSmem.offset0,@object
	.size		.nv.reservedSmem.offset0,0x4
	.type		__assertfail,@function
